//
// Generated by NVIDIA NVVM Compiler
//
// Compiler Build ID: CL-36424714
// Cuda compilation tools, release 13.0, V13.0.88
// Based on NVVM 20.0.0
//

.version 9.0
.target sm_100
.address_size 64

	// .globl	_Z15lint2d_bell_gpuPfS_S_S_S_S_S_PiS0_iiiiii
.func  (.param .b64 func_retval0) __internal_accurate_pow
(
	.param .b64 __internal_accurate_pow_param_0
)
;
.global .align 4 .b8 __cudart_i2opi_f[24] = {65, 144, 67, 60, 153, 149, 98, 219, 192, 221, 52, 245, 209, 87, 39, 252, 41, 21, 68, 78, 110, 131, 249, 162};

.visible .entry _Z15lint2d_bell_gpuPfS_S_S_S_S_S_PiS0_iiiiii(
	.param .u64 .ptr .align 1 _Z15lint2d_bell_gpuPfS_S_S_S_S_S_PiS0_iiiiii_param_0,
	.param .u64 .ptr .align 1 _Z15lint2d_bell_gpuPfS_S_S_S_S_S_PiS0_iiiiii_param_1,
	.param .u64 .ptr .align 1 _Z15lint2d_bell_gpuPfS_S_S_S_S_S_PiS0_iiiiii_param_2,
	.param .u64 .ptr .align 1 _Z15lint2d_bell_gpuPfS_S_S_S_S_S_PiS0_iiiiii_param_3,
	.param .u64 .ptr .align 1 _Z15lint2d_bell_gpuPfS_S_S_S_S_S_PiS0_iiiiii_param_4,
	.param .u64 .ptr .align 1 _Z15lint2d_bell_gpuPfS_S_S_S_S_S_PiS0_iiiiii_param_5,
	.param .u64 .ptr .align 1 _Z15lint2d_bell_gpuPfS_S_S_S_S_S_PiS0_iiiiii_param_6,
	.param .u64 .ptr .align 1 _Z15lint2d_bell_gpuPfS_S_S_S_S_S_PiS0_iiiiii_param_7,
	.param .u64 .ptr .align 1 _Z15lint2d_bell_gpuPfS_S_S_S_S_S_PiS0_iiiiii_param_8,
	.param .u32 _Z15lint2d_bell_gpuPfS_S_S_S_S_S_PiS0_iiiiii_param_9,
	.param .u32 _Z15lint2d_bell_gpuPfS_S_S_S_S_S_PiS0_iiiiii_param_10,
	.param .u32 _Z15lint2d_bell_gpuPfS_S_S_S_S_S_PiS0_iiiiii_param_11,
	.param .u32 _Z15lint2d_bell_gpuPfS_S_S_S_S_S_PiS0_iiiiii_param_12,
	.param .u32 _Z15lint2d_bell_gpuPfS_S_S_S_S_S_PiS0_iiiiii_param_13,
	.param .u32 _Z15lint2d_bell_gpuPfS_S_S_S_S_S_PiS0_iiiiii_param_14
)
{
	.reg .b32 	%r<23>;
	.reg .b32 	%f<16>;
	.reg .b64 	%rd<34>;

	ld.param.u64 	%rd1, [_Z15lint2d_bell_gpuPfS_S_S_S_S_S_PiS0_iiiiii_param_0];
	ld.param.u64 	%rd2, [_Z15lint2d_bell_gpuPfS_S_S_S_S_S_PiS0_iiiiii_param_1];
	ld.param.u64 	%rd3, [_Z15lint2d_bell_gpuPfS_S_S_S_S_S_PiS0_iiiiii_param_2];
	ld.param.u64 	%rd4, [_Z15lint2d_bell_gpuPfS_S_S_S_S_S_PiS0_iiiiii_param_3];
	ld.param.u64 	%rd5, [_Z15lint2d_bell_gpuPfS_S_S_S_S_S_PiS0_iiiiii_param_4];
	ld.param.u64 	%rd6, [_Z15lint2d_bell_gpuPfS_S_S_S_S_S_PiS0_iiiiii_param_5];
	ld.param.u64 	%rd7, [_Z15lint2d_bell_gpuPfS_S_S_S_S_S_PiS0_iiiiii_param_6];
	ld.param.u64 	%rd8, [_Z15lint2d_bell_gpuPfS_S_S_S_S_S_PiS0_iiiiii_param_7];
	ld.param.u64 	%rd9, [_Z15lint2d_bell_gpuPfS_S_S_S_S_S_PiS0_iiiiii_param_8];
	ld.param.u32 	%r1, [_Z15lint2d_bell_gpuPfS_S_S_S_S_S_PiS0_iiiiii_param_9];
	ld.param.u32 	%r2, [_Z15lint2d_bell_gpuPfS_S_S_S_S_S_PiS0_iiiiii_param_10];
	ld.param.u32 	%r3, [_Z15lint2d_bell_gpuPfS_S_S_S_S_S_PiS0_iiiiii_param_11];
	ld.param.u32 	%r4, [_Z15lint2d_bell_gpuPfS_S_S_S_S_S_PiS0_iiiiii_param_12];
	ld.param.u32 	%r5, [_Z15lint2d_bell_gpuPfS_S_S_S_S_S_PiS0_iiiiii_param_13];
	ld.param.u32 	%r6, [_Z15lint2d_bell_gpuPfS_S_S_S_S_S_PiS0_iiiiii_param_14];
	cvta.to.global.u64 	%rd10, %rd6;
	cvta.to.global.u64 	%rd11, %rd5;
	cvta.to.global.u64 	%rd12, %rd4;
	cvta.to.global.u64 	%rd13, %rd1;
	cvta.to.global.u64 	%rd14, %rd3;
	cvta.to.global.u64 	%rd15, %rd8;
	cvta.to.global.u64 	%rd16, %rd9;
	cvta.to.global.u64 	%rd17, %rd7;
	cvta.to.global.u64 	%rd18, %rd2;
	mov.u32 	%r7, %tid.x;
	mov.u32 	%r8, %tid.y;
	mov.u32 	%r9, %ctaid.x;
	mad.lo.s32 	%r10, %r2, %r1, %r4;
	mad.lo.s32 	%r11, %r10, %r3, %r9;
	mul.wide.s32 	%rd19, %r11, 4;
	add.s64 	%rd20, %rd18, %rd19;
	ld.global.f32 	%f1, [%rd20];
	mul.lo.s32 	%r12, %r5, %r8;
	shl.b32 	%r13, %r12, 1;
	add.s32 	%r14, %r13, %r8;
	add.s32 	%r15, %r14, %r7;
	mul.wide.s32 	%rd21, %r15, 4;
	add.s64 	%rd22, %rd17, %rd21;
	ld.global.f32 	%f2, [%rd22];
	mul.f32 	%f3, %f1, %f2;
	mul.wide.u32 	%rd23, %r9, 4;
	add.s64 	%rd24, %rd16, %rd23;
	ld.global.u32 	%r16, [%rd24];
	sub.s32 	%r17, %r16, %r5;
	add.s32 	%r18, %r17, %r8;
	add.s64 	%rd25, %rd15, %rd23;
	ld.global.u32 	%r19, [%rd25];
	sub.s32 	%r20, %r19, %r5;
	add.s32 	%r21, %r20, %r7;
	mad.lo.s32 	%r22, %r18, %r6, %r21;
	mul.wide.s32 	%rd26, %r22, 4;
	add.s64 	%rd27, %rd13, %rd26;
	add.s64 	%rd28, %rd14, %rd23;
	ld.global.f32 	%f4, [%rd28];
	mul.f32 	%f5, %f3, %f4;
	atom.global.add.f32 	%f6, [%rd27], %f5;
	mul.wide.s32 	%rd29, %r6, 4;
	add.s64 	%rd30, %rd27, %rd29;
	add.s64 	%rd31, %rd12, %rd23;
	ld.global.f32 	%f7, [%rd31];
	mul.f32 	%f8, %f3, %f7;
	atom.global.add.f32 	%f9, [%rd30], %f8;
	add.s64 	%rd32, %rd11, %rd23;
	ld.global.f32 	%f10, [%rd32];
	mul.f32 	%f11, %f3, %f10;
	atom.global.add.f32 	%f12, [%rd27+4], %f11;
	add.s64 	%rd33, %rd10, %rd23;
	ld.global.f32 	%f13, [%rd33];
	mul.f32 	%f14, %f3, %f13;
	atom.global.add.f32 	%f15, [%rd30+4], %f14;
	ret;

}
	// .globl	_Z15lint3D_bell_gpuPfS_S_S_S_S_S_S_S_S_S_PiS0_S0_iiiiiii
.visible .entry _Z15lint3D_bell_gpuPfS_S_S_S_S_S_S_S_S_S_PiS0_S0_iiiiiii(
	.param .u64 .ptr .align 1 _Z15lint3D_bell_gpuPfS_S_S_S_S_S_S_S_S_S_PiS0_S0_iiiiiii_param_0,
	.param .u64 .ptr .align 1 _Z15lint3D_bell_gpuPfS_S_S_S_S_S_S_S_S_S_PiS0_S0_iiiiiii_param_1,
	.param .u64 .ptr .align 1 _Z15lint3D_bell_gpuPfS_S_S_S_S_S_S_S_S_S_PiS0_S0_iiiiiii_param_2,
	.param .u64 .ptr .align 1 _Z15lint3D_bell_gpuPfS_S_S_S_S_S_S_S_S_S_PiS0_S0_iiiiiii_param_3,
	.param .u64 .ptr .align 1 _Z15lint3D_bell_gpuPfS_S_S_S_S_S_S_S_S_S_PiS0_S0_iiiiiii_param_4,
	.param .u64 .ptr .align 1 _Z15lint3D_bell_gpuPfS_S_S_S_S_S_S_S_S_S_PiS0_S0_iiiiiii_param_5,
	.param .u64 .ptr .align 1 _Z15lint3D_bell_gpuPfS_S_S_S_S_S_S_S_S_S_PiS0_S0_iiiiiii_param_6,
	.param .u64 .ptr .align 1 _Z15lint3D_bell_gpuPfS_S_S_S_S_S_S_S_S_S_PiS0_S0_iiiiiii_param_7,
	.param .u64 .ptr .align 1 _Z15lint3D_bell_gpuPfS_S_S_S_S_S_S_S_S_S_PiS0_S0_iiiiiii_param_8,
	.param .u64 .ptr .align 1 _Z15lint3D_bell_gpuPfS_S_S_S_S_S_S_S_S_S_PiS0_S0_iiiiiii_param_9,
	.param .u64 .ptr .align 1 _Z15lint3D_bell_gpuPfS_S_S_S_S_S_S_S_S_S_PiS0_S0_iiiiiii_param_10,
	.param .u64 .ptr .align 1 _Z15lint3D_bell_gpuPfS_S_S_S_S_S_S_S_S_S_PiS0_S0_iiiiiii_param_11,
	.param .u64 .ptr .align 1 _Z15lint3D_bell_gpuPfS_S_S_S_S_S_S_S_S_S_PiS0_S0_iiiiiii_param_12,
	.param .u64 .ptr .align 1 _Z15lint3D_bell_gpuPfS_S_S_S_S_S_S_S_S_S_PiS0_S0_iiiiiii_param_13,
	.param .u32 _Z15lint3D_bell_gpuPfS_S_S_S_S_S_S_S_S_S_PiS0_S0_iiiiiii_param_14,
	.param .u32 _Z15lint3D_bell_gpuPfS_S_S_S_S_S_S_S_S_S_PiS0_S0_iiiiiii_param_15,
	.param .u32 _Z15lint3D_bell_gpuPfS_S_S_S_S_S_S_S_S_S_PiS0_S0_iiiiiii_param_16,
	.param .u32 _Z15lint3D_bell_gpuPfS_S_S_S_S_S_S_S_S_S_PiS0_S0_iiiiiii_param_17,
	.param .u32 _Z15lint3D_bell_gpuPfS_S_S_S_S_S_S_S_S_S_PiS0_S0_iiiiiii_param_18,
	.param .u32 _Z15lint3D_bell_gpuPfS_S_S_S_S_S_S_S_S_S_PiS0_S0_iiiiiii_param_19,
	.param .u32 _Z15lint3D_bell_gpuPfS_S_S_S_S_S_S_S_S_S_PiS0_S0_iiiiiii_param_20
)
{
	.reg .b32 	%r<32>;
	.reg .b32 	%f<28>;
	.reg .b64 	%rd<52>;

	ld.param.u64 	%rd1, [_Z15lint3D_bell_gpuPfS_S_S_S_S_S_S_S_S_S_PiS0_S0_iiiiiii_param_0];
	ld.param.u64 	%rd2, [_Z15lint3D_bell_gpuPfS_S_S_S_S_S_S_S_S_S_PiS0_S0_iiiiiii_param_1];
	ld.param.u64 	%rd3, [_Z15lint3D_bell_gpuPfS_S_S_S_S_S_S_S_S_S_PiS0_S0_iiiiiii_param_2];
	ld.param.u64 	%rd4, [_Z15lint3D_bell_gpuPfS_S_S_S_S_S_S_S_S_S_PiS0_S0_iiiiiii_param_3];
	ld.param.u64 	%rd5, [_Z15lint3D_bell_gpuPfS_S_S_S_S_S_S_S_S_S_PiS0_S0_iiiiiii_param_4];
	ld.param.u64 	%rd6, [_Z15lint3D_bell_gpuPfS_S_S_S_S_S_S_S_S_S_PiS0_S0_iiiiiii_param_5];
	ld.param.u64 	%rd7, [_Z15lint3D_bell_gpuPfS_S_S_S_S_S_S_S_S_S_PiS0_S0_iiiiiii_param_6];
	ld.param.u64 	%rd8, [_Z15lint3D_bell_gpuPfS_S_S_S_S_S_S_S_S_S_PiS0_S0_iiiiiii_param_7];
	ld.param.u64 	%rd9, [_Z15lint3D_bell_gpuPfS_S_S_S_S_S_S_S_S_S_PiS0_S0_iiiiiii_param_8];
	ld.param.u64 	%rd10, [_Z15lint3D_bell_gpuPfS_S_S_S_S_S_S_S_S_S_PiS0_S0_iiiiiii_param_9];
	ld.param.u64 	%rd11, [_Z15lint3D_bell_gpuPfS_S_S_S_S_S_S_S_S_S_PiS0_S0_iiiiiii_param_10];
	ld.param.u64 	%rd12, [_Z15lint3D_bell_gpuPfS_S_S_S_S_S_S_S_S_S_PiS0_S0_iiiiiii_param_11];
	ld.param.u64 	%rd13, [_Z15lint3D_bell_gpuPfS_S_S_S_S_S_S_S_S_S_PiS0_S0_iiiiiii_param_12];
	ld.param.u64 	%rd14, [_Z15lint3D_bell_gpuPfS_S_S_S_S_S_S_S_S_S_PiS0_S0_iiiiiii_param_13];
	ld.param.u32 	%r1, [_Z15lint3D_bell_gpuPfS_S_S_S_S_S_S_S_S_S_PiS0_S0_iiiiiii_param_14];
	ld.param.u32 	%r2, [_Z15lint3D_bell_gpuPfS_S_S_S_S_S_S_S_S_S_PiS0_S0_iiiiiii_param_15];
	ld.param.u32 	%r3, [_Z15lint3D_bell_gpuPfS_S_S_S_S_S_S_S_S_S_PiS0_S0_iiiiiii_param_16];
	ld.param.u32 	%r4, [_Z15lint3D_bell_gpuPfS_S_S_S_S_S_S_S_S_S_PiS0_S0_iiiiiii_param_17];
	ld.param.u32 	%r5, [_Z15lint3D_bell_gpuPfS_S_S_S_S_S_S_S_S_S_PiS0_S0_iiiiiii_param_18];
	ld.param.u32 	%r6, [_Z15lint3D_bell_gpuPfS_S_S_S_S_S_S_S_S_S_PiS0_S0_iiiiiii_param_19];
	ld.param.u32 	%r7, [_Z15lint3D_bell_gpuPfS_S_S_S_S_S_S_S_S_S_PiS0_S0_iiiiiii_param_20];
	cvta.to.global.u64 	%rd15, %rd10;
	cvta.to.global.u64 	%rd16, %rd9;
	cvta.to.global.u64 	%rd17, %rd8;
	cvta.to.global.u64 	%rd18, %rd7;
	cvta.to.global.u64 	%rd19, %rd6;
	cvta.to.global.u64 	%rd20, %rd5;
	cvta.to.global.u64 	%rd21, %rd4;
	cvta.to.global.u64 	%rd22, %rd1;
	cvta.to.global.u64 	%rd23, %rd3;
	cvta.to.global.u64 	%rd24, %rd14;
	cvta.to.global.u64 	%rd25, %rd12;
	cvta.to.global.u64 	%rd26, %rd13;
	cvta.to.global.u64 	%rd27, %rd11;
	cvta.to.global.u64 	%rd28, %rd2;
	mov.u32 	%r8, %tid.x;
	mov.u32 	%r9, %tid.y;
	mov.u32 	%r10, %tid.z;
	mov.u32 	%r11, %ctaid.x;
	mad.lo.s32 	%r12, %r2, %r1, %r4;
	mad.lo.s32 	%r13, %r12, %r3, %r11;
	mul.wide.s32 	%rd29, %r13, 4;
	add.s64 	%rd30, %rd28, %rd29;
	ld.global.f32 	%f1, [%rd30];
	shl.b32 	%r14, %r5, 1;
	mad.lo.s32 	%r15, %r9, %r14, %r9;
	add.s32 	%r16, %r15, %r10;
	mad.lo.s32 	%r17, %r16, %r14, %r16;
	add.s32 	%r18, %r17, %r8;
	mul.wide.s32 	%rd31, %r18, 4;
	add.s64 	%rd32, %rd27, %rd31;
	ld.global.f32 	%f2, [%rd32];
	mul.f32 	%f3, %f1, %f2;
	mul.wide.u32 	%rd33, %r11, 4;
	add.s64 	%rd34, %rd26, %rd33;
	ld.global.u32 	%r19, [%rd34];
	sub.s32 	%r20, %r19, %r5;
	add.s32 	%r21, %r20, %r9;
	add.s64 	%rd35, %rd25, %rd33;
	ld.global.u32 	%r22, [%rd35];
	sub.s32 	%r23, %r22, %r5;
	add.s32 	%r24, %r23, %r10;
	add.s64 	%rd36, %rd24, %rd33;
	ld.global.u32 	%r25, [%rd36];
	sub.s32 	%r26, %r25, %r5;
	add.s32 	%r27, %r26, %r8;
	mul.lo.s32 	%r28, %r7, %r6;
	mul.lo.s32 	%r29, %r21, %r28;
	mad.lo.s32 	%r30, %r24, %r6, %r29;
	add.s32 	%r31, %r30, %r27;
	mul.wide.s32 	%rd37, %r31, 4;
	add.s64 	%rd38, %rd22, %rd37;
	add.s64 	%rd39, %rd23, %rd33;
	ld.global.f32 	%f4, [%rd39];
	mul.f32 	%f5, %f3, %f4;
	atom.global.add.f32 	%f6, [%rd38], %f5;
	mul.wide.s32 	%rd40, %r6, 4;
	add.s64 	%rd41, %rd38, %rd40;
	add.s64 	%rd42, %rd21, %rd33;
	ld.global.f32 	%f7, [%rd42];
	mul.f32 	%f8, %f3, %f7;
	atom.global.add.f32 	%f9, [%rd41], %f8;
	add.s64 	%rd43, %rd20, %rd33;
	ld.global.f32 	%f10, [%rd43];
	mul.f32 	%f11, %f3, %f10;
	atom.global.add.f32 	%f12, [%rd38+4], %f11;
	add.s64 	%rd44, %rd19, %rd33;
	ld.global.f32 	%f13, [%rd44];
	mul.f32 	%f14, %f3, %f13;
	atom.global.add.f32 	%f15, [%rd41+4], %f14;
	mul.wide.s32 	%rd45, %r28, 4;
	add.s64 	%rd46, %rd38, %rd45;
	add.s64 	%rd47, %rd18, %rd33;
	ld.global.f32 	%f16, [%rd47];
	mul.f32 	%f17, %f3, %f16;
	atom.global.add.f32 	%f18, [%rd46], %f17;
	add.s64 	%rd48, %rd46, %rd40;
	add.s64 	%rd49, %rd17, %rd33;
	ld.global.f32 	%f19, [%rd49];
	mul.f32 	%f20, %f3, %f19;
	atom.global.add.f32 	%f21, [%rd48], %f20;
	add.s64 	%rd50, %rd16, %rd33;
	ld.global.f32 	%f22, [%rd50];
	mul.f32 	%f23, %f3, %f22;
	atom.global.add.f32 	%f24, [%rd46+4], %f23;
	add.s64 	%rd51, %rd15, %rd33;
	ld.global.f32 	%f25, [%rd51];
	mul.f32 	%f26, %f3, %f25;
	atom.global.add.f32 	%f27, [%rd48+4], %f26;
	ret;

}
	// .globl	_Z23inject_single_source_3DPfS_S_S_S_S_S_S_S_S_PiS0_S0_iiii
.visible .entry _Z23inject_single_source_3DPfS_S_S_S_S_S_S_S_S_PiS0_S0_iiii(
	.param .u64 .ptr .align 1 _Z23inject_single_source_3DPfS_S_S_S_S_S_S_S_S_PiS0_S0_iiii_param_0,
	.param .u64 .ptr .align 1 _Z23inject_single_source_3DPfS_S_S_S_S_S_S_S_S_PiS0_S0_iiii_param_1,
	.param .u64 .ptr .align 1 _Z23inject_single_source_3DPfS_S_S_S_S_S_S_S_S_PiS0_S0_iiii_param_2,
	.param .u64 .ptr .align 1 _Z23inject_single_source_3DPfS_S_S_S_S_S_S_S_S_PiS0_S0_iiii_param_3,
	.param .u64 .ptr .align 1 _Z23inject_single_source_3DPfS_S_S_S_S_S_S_S_S_PiS0_S0_iiii_param_4,
	.param .u64 .ptr .align 1 _Z23inject_single_source_3DPfS_S_S_S_S_S_S_S_S_PiS0_S0_iiii_param_5,
	.param .u64 .ptr .align 1 _Z23inject_single_source_3DPfS_S_S_S_S_S_S_S_S_PiS0_S0_iiii_param_6,
	.param .u64 .ptr .align 1 _Z23inject_single_source_3DPfS_S_S_S_S_S_S_S_S_PiS0_S0_iiii_param_7,
	.param .u64 .ptr .align 1 _Z23inject_single_source_3DPfS_S_S_S_S_S_S_S_S_PiS0_S0_iiii_param_8,
	.param .u64 .ptr .align 1 _Z23inject_single_source_3DPfS_S_S_S_S_S_S_S_S_PiS0_S0_iiii_param_9,
	.param .u64 .ptr .align 1 _Z23inject_single_source_3DPfS_S_S_S_S_S_S_S_S_PiS0_S0_iiii_param_10,
	.param .u64 .ptr .align 1 _Z23inject_single_source_3DPfS_S_S_S_S_S_S_S_S_PiS0_S0_iiii_param_11,
	.param .u64 .ptr .align 1 _Z23inject_single_source_3DPfS_S_S_S_S_S_S_S_S_PiS0_S0_iiii_param_12,
	.param .u32 _Z23inject_single_source_3DPfS_S_S_S_S_S_S_S_S_PiS0_S0_iiii_param_13,
	.param .u32 _Z23inject_single_source_3DPfS_S_S_S_S_S_S_S_S_PiS0_S0_iiii_param_14,
	.param .u32 _Z23inject_single_source_3DPfS_S_S_S_S_S_S_S_S_PiS0_S0_iiii_param_15,
	.param .u32 _Z23inject_single_source_3DPfS_S_S_S_S_S_S_S_S_PiS0_S0_iiii_param_16
)
{
	.reg .pred 	%p<37>;
	.reg .b32 	%r<28>;
	.reg .b32 	%f<18>;
	.reg .b64 	%rd<34>;

	ld.param.u64 	%rd10, [_Z23inject_single_source_3DPfS_S_S_S_S_S_S_S_S_PiS0_S0_iiii_param_0];
	ld.param.u64 	%rd11, [_Z23inject_single_source_3DPfS_S_S_S_S_S_S_S_S_PiS0_S0_iiii_param_1];
	ld.param.u64 	%rd3, [_Z23inject_single_source_3DPfS_S_S_S_S_S_S_S_S_PiS0_S0_iiii_param_3];
	ld.param.u64 	%rd4, [_Z23inject_single_source_3DPfS_S_S_S_S_S_S_S_S_PiS0_S0_iiii_param_4];
	ld.param.u64 	%rd7, [_Z23inject_single_source_3DPfS_S_S_S_S_S_S_S_S_PiS0_S0_iiii_param_7];
	ld.param.u64 	%rd8, [_Z23inject_single_source_3DPfS_S_S_S_S_S_S_S_S_PiS0_S0_iiii_param_8];
	ld.param.u64 	%rd9, [_Z23inject_single_source_3DPfS_S_S_S_S_S_S_S_S_PiS0_S0_iiii_param_9];
	ld.param.u64 	%rd12, [_Z23inject_single_source_3DPfS_S_S_S_S_S_S_S_S_PiS0_S0_iiii_param_10];
	ld.param.u64 	%rd13, [_Z23inject_single_source_3DPfS_S_S_S_S_S_S_S_S_PiS0_S0_iiii_param_11];
	ld.param.u64 	%rd14, [_Z23inject_single_source_3DPfS_S_S_S_S_S_S_S_S_PiS0_S0_iiii_param_12];
	ld.param.u32 	%r10, [_Z23inject_single_source_3DPfS_S_S_S_S_S_S_S_S_PiS0_S0_iiii_param_13];
	ld.param.u32 	%r11, [_Z23inject_single_source_3DPfS_S_S_S_S_S_S_S_S_PiS0_S0_iiii_param_14];
	ld.param.u32 	%r12, [_Z23inject_single_source_3DPfS_S_S_S_S_S_S_S_S_PiS0_S0_iiii_param_16];
	cvta.to.global.u64 	%rd15, %rd10;
	cvta.to.global.u64 	%rd16, %rd11;
	cvta.to.global.u64 	%rd17, %rd14;
	cvta.to.global.u64 	%rd18, %rd13;
	cvta.to.global.u64 	%rd19, %rd12;
	mov.u32 	%r13, %tid.x;
	mov.u32 	%r14, %ctaid.x;
	mov.u32 	%r15, %ntid.x;
	mad.lo.s32 	%r1, %r14, %r15, %r13;
	mov.u32 	%r16, %tid.y;
	mov.u32 	%r17, %ctaid.y;
	mov.u32 	%r18, %ntid.y;
	mad.lo.s32 	%r19, %r17, %r18, %r16;
	mov.u32 	%r20, %tid.z;
	mov.u32 	%r21, %ctaid.z;
	mov.u32 	%r22, %ntid.z;
	mad.lo.s32 	%r23, %r21, %r22, %r20;
	ld.global.u32 	%r4, [%rd19];
	ld.global.u32 	%r24, [%rd18];
	ld.global.u32 	%r25, [%rd17];
	mul.wide.s32 	%rd20, %r10, 4;
	add.s64 	%rd21, %rd16, %rd20;
	ld.global.f32 	%f1, [%rd21];
	mad.lo.s32 	%r26, %r12, %r19, %r23;
	mad.lo.s32 	%r27, %r26, %r11, %r1;
	setp.eq.s32 	%p5, %r1, %r4;
	setp.eq.s32 	%p6, %r19, %r24;
	and.pred  	%p1, %p5, %p6;
	not.pred 	%p7, %p1;
	setp.ne.s32 	%p8, %r23, %r25;
	mul.wide.s32 	%rd22, %r27, 4;
	add.s64 	%rd1, %rd15, %rd22;
	or.pred  	%p9, %p7, %p8;
	@%p9 bra 	$L__BB2_2;
	ld.param.u64 	%rd31, [_Z23inject_single_source_3DPfS_S_S_S_S_S_S_S_S_PiS0_S0_iiii_param_2];
	cvta.to.global.u64 	%rd23, %rd31;
	ld.global.f32 	%f2, [%rd23];
	mul.f32 	%f3, %f1, %f2;
	st.global.f32 	[%rd1], %f3;
$L__BB2_2:
	add.s32 	%r7, %r25, 1;
	setp.ne.s32 	%p10, %r23, %r7;
	or.pred  	%p12, %p7, %p10;
	@%p12 bra 	$L__BB2_4;
	cvta.to.global.u64 	%rd24, %rd3;
	ld.global.f32 	%f4, [%rd24];
	mul.f32 	%f5, %f1, %f4;
	st.global.f32 	[%rd1], %f5;
$L__BB2_4:
	setp.ne.s32 	%p13, %r23, %r25;
	setp.eq.s32 	%p14, %r19, %r24;
	add.s32 	%r8, %r4, 1;
	setp.eq.s32 	%p15, %r1, %r8;
	and.pred  	%p2, %p15, %p14;
	not.pred 	%p16, %p2;
	or.pred  	%p17, %p16, %p13;
	@%p17 bra 	$L__BB2_6;
	cvta.to.global.u64 	%rd25, %rd4;
	ld.global.f32 	%f6, [%rd25];
	mul.f32 	%f7, %f1, %f6;
	st.global.f32 	[%rd1], %f7;
$L__BB2_6:
	setp.ne.s32 	%p18, %r23, %r7;
	or.pred  	%p20, %p16, %p18;
	@%p20 bra 	$L__BB2_8;
	ld.param.u64 	%rd32, [_Z23inject_single_source_3DPfS_S_S_S_S_S_S_S_S_PiS0_S0_iiii_param_5];
	cvta.to.global.u64 	%rd26, %rd32;
	ld.global.f32 	%f8, [%rd26];
	mul.f32 	%f9, %f1, %f8;
	st.global.f32 	[%rd1], %f9;
$L__BB2_8:
	setp.ne.s32 	%p21, %r23, %r25;
	setp.eq.s32 	%p22, %r1, %r4;
	add.s32 	%r9, %r24, 1;
	setp.eq.s32 	%p23, %r19, %r9;
	and.pred  	%p3, %p22, %p23;
	not.pred 	%p24, %p3;
	or.pred  	%p25, %p24, %p21;
	@%p25 bra 	$L__BB2_10;
	ld.param.u64 	%rd33, [_Z23inject_single_source_3DPfS_S_S_S_S_S_S_S_S_PiS0_S0_iiii_param_6];
	cvta.to.global.u64 	%rd27, %rd33;
	ld.global.f32 	%f10, [%rd27];
	mul.f32 	%f11, %f1, %f10;
	st.global.f32 	[%rd1], %f11;
$L__BB2_10:
	setp.ne.s32 	%p26, %r23, %r7;
	or.pred  	%p28, %p24, %p26;
	@%p28 bra 	$L__BB2_12;
	cvta.to.global.u64 	%rd28, %rd7;
	ld.global.f32 	%f12, [%rd28];
	mul.f32 	%f13, %f1, %f12;
	st.global.f32 	[%rd1], %f13;
$L__BB2_12:
	setp.eq.s32 	%p29, %r19, %r9;
	setp.eq.s32 	%p30, %r1, %r8;
	setp.ne.s32 	%p31, %r23, %r25;
	and.pred  	%p4, %p30, %p29;
	not.pred 	%p32, %p4;
	or.pred  	%p33, %p32, %p31;
	@%p33 bra 	$L__BB2_14;
	cvta.to.global.u64 	%rd29, %rd8;
	ld.global.f32 	%f14, [%rd29];
	mul.f32 	%f15, %f1, %f14;
	st.global.f32 	[%rd1], %f15;
$L__BB2_14:
	setp.ne.s32 	%p34, %r23, %r7;
	or.pred  	%p36, %p32, %p34;
	@%p36 bra 	$L__BB2_16;
	cvta.to.global.u64 	%rd30, %rd9;
	ld.global.f32 	%f16, [%rd30];
	mul.f32 	%f17, %f1, %f16;
	st.global.f32 	[%rd1], %f17;
$L__BB2_16:
	ret;

}
	// .globl	_Z17inject_sources_2DPfS_S_S_S_S_PiS0_iiii
.visible .entry _Z17inject_sources_2DPfS_S_S_S_S_PiS0_iiii(
	.param .u64 .ptr .align 1 _Z17inject_sources_2DPfS_S_S_S_S_PiS0_iiii_param_0,
	.param .u64 .ptr .align 1 _Z17inject_sources_2DPfS_S_S_S_S_PiS0_iiii_param_1,
	.param .u64 .ptr .align 1 _Z17inject_sources_2DPfS_S_S_S_S_PiS0_iiii_param_2,
	.param .u64 .ptr .align 1 _Z17inject_sources_2DPfS_S_S_S_S_PiS0_iiii_param_3,
	.param .u64 .ptr .align 1 _Z17inject_sources_2DPfS_S_S_S_S_PiS0_iiii_param_4,
	.param .u64 .ptr .align 1 _Z17inject_sources_2DPfS_S_S_S_S_PiS0_iiii_param_5,
	.param .u64 .ptr .align 1 _Z17inject_sources_2DPfS_S_S_S_S_PiS0_iiii_param_6,
	.param .u64 .ptr .align 1 _Z17inject_sources_2DPfS_S_S_S_S_PiS0_iiii_param_7,
	.param .u32 _Z17inject_sources_2DPfS_S_S_S_S_PiS0_iiii_param_8,
	.param .u32 _Z17inject_sources_2DPfS_S_S_S_S_PiS0_iiii_param_9,
	.param .u32 _Z17inject_sources_2DPfS_S_S_S_S_PiS0_iiii_param_10,
	.param .u32 _Z17inject_sources_2DPfS_S_S_S_S_PiS0_iiii_param_11
)
{
	.reg .pred 	%p<2>;
	.reg .b32 	%r<11>;
	.reg .b32 	%f<14>;
	.reg .b64 	%rd<31>;

	ld.param.u64 	%rd9, [_Z17inject_sources_2DPfS_S_S_S_S_PiS0_iiii_param_1];
	ld.param.u64 	%rd3, [_Z17inject_sources_2DPfS_S_S_S_S_PiS0_iiii_param_2];
	ld.param.u64 	%rd4, [_Z17inject_sources_2DPfS_S_S_S_S_PiS0_iiii_param_3];
	ld.param.u64 	%rd5, [_Z17inject_sources_2DPfS_S_S_S_S_PiS0_iiii_param_4];
	ld.param.u64 	%rd6, [_Z17inject_sources_2DPfS_S_S_S_S_PiS0_iiii_param_5];
	ld.param.u64 	%rd7, [_Z17inject_sources_2DPfS_S_S_S_S_PiS0_iiii_param_6];
	ld.param.u64 	%rd8, [_Z17inject_sources_2DPfS_S_S_S_S_PiS0_iiii_param_7];
	ld.param.u32 	%r3, [_Z17inject_sources_2DPfS_S_S_S_S_PiS0_iiii_param_8];
	ld.param.u32 	%r4, [_Z17inject_sources_2DPfS_S_S_S_S_PiS0_iiii_param_9];
	ld.param.u32 	%r2, [_Z17inject_sources_2DPfS_S_S_S_S_PiS0_iiii_param_10];
	cvta.to.global.u64 	%rd10, %rd9;
	mov.u32 	%r5, %tid.x;
	mov.u32 	%r6, %ctaid.x;
	mov.u32 	%r7, %ntid.x;
	mad.lo.s32 	%r1, %r6, %r7, %r5;
	mul.wide.s32 	%rd11, %r3, 4;
	add.s64 	%rd1, %rd10, %rd11;
	setp.ge.s32 	%p1, %r1, %r4;
	@%p1 bra 	$L__BB3_2;
	ld.param.u64 	%rd30, [_Z17inject_sources_2DPfS_S_S_S_S_PiS0_iiii_param_0];
	cvta.to.global.u64 	%rd12, %rd7;
	cvta.to.global.u64 	%rd13, %rd8;
	cvta.to.global.u64 	%rd14, %rd3;
	cvta.to.global.u64 	%rd15, %rd30;
	cvta.to.global.u64 	%rd16, %rd4;
	cvta.to.global.u64 	%rd17, %rd5;
	cvta.to.global.u64 	%rd18, %rd6;
	ld.global.f32 	%f1, [%rd1];
	mul.wide.s32 	%rd19, %r1, 4;
	add.s64 	%rd20, %rd12, %rd19;
	ld.global.u32 	%r8, [%rd20];
	add.s64 	%rd21, %rd13, %rd19;
	ld.global.u32 	%r9, [%rd21];
	add.s64 	%rd22, %rd14, %rd19;
	ld.global.f32 	%f2, [%rd22];
	mad.lo.s32 	%r10, %r9, %r2, %r8;
	mul.wide.s32 	%rd23, %r10, 4;
	add.s64 	%rd24, %rd15, %rd23;
	ld.global.f32 	%f3, [%rd24];
	fma.rn.f32 	%f4, %f1, %f2, %f3;
	st.global.f32 	[%rd24], %f4;
	add.s64 	%rd25, %rd16, %rd19;
	ld.global.f32 	%f5, [%rd25];
	mul.wide.s32 	%rd26, %r2, 4;
	add.s64 	%rd27, %rd24, %rd26;
	ld.global.f32 	%f6, [%rd27];
	fma.rn.f32 	%f7, %f1, %f5, %f6;
	st.global.f32 	[%rd27], %f7;
	add.s64 	%rd28, %rd17, %rd19;
	ld.global.f32 	%f8, [%rd28];
	ld.global.f32 	%f9, [%rd24+4];
	fma.rn.f32 	%f10, %f1, %f8, %f9;
	st.global.f32 	[%rd24+4], %f10;
	add.s64 	%rd29, %rd18, %rd19;
	ld.global.f32 	%f11, [%rd29];
	ld.global.f32 	%f12, [%rd27+4];
	fma.rn.f32 	%f13, %f1, %f11, %f12;
	st.global.f32 	[%rd27+4], %f13;
$L__BB3_2:
	ret;

}
	// .globl	_Z17inject_sources_3DPfS_S_S_S_S_S_S_S_S_PiS0_S0_iiiii
.visible .entry _Z17inject_sources_3DPfS_S_S_S_S_S_S_S_S_PiS0_S0_iiiii(
	.param .u64 .ptr .align 1 _Z17inject_sources_3DPfS_S_S_S_S_S_S_S_S_PiS0_S0_iiiii_param_0,
	.param .u64 .ptr .align 1 _Z17inject_sources_3DPfS_S_S_S_S_S_S_S_S_PiS0_S0_iiiii_param_1,
	.param .u64 .ptr .align 1 _Z17inject_sources_3DPfS_S_S_S_S_S_S_S_S_PiS0_S0_iiiii_param_2,
	.param .u64 .ptr .align 1 _Z17inject_sources_3DPfS_S_S_S_S_S_S_S_S_PiS0_S0_iiiii_param_3,
	.param .u64 .ptr .align 1 _Z17inject_sources_3DPfS_S_S_S_S_S_S_S_S_PiS0_S0_iiiii_param_4,
	.param .u64 .ptr .align 1 _Z17inject_sources_3DPfS_S_S_S_S_S_S_S_S_PiS0_S0_iiiii_param_5,
	.param .u64 .ptr .align 1 _Z17inject_sources_3DPfS_S_S_S_S_S_S_S_S_PiS0_S0_iiiii_param_6,
	.param .u64 .ptr .align 1 _Z17inject_sources_3DPfS_S_S_S_S_S_S_S_S_PiS0_S0_iiiii_param_7,
	.param .u64 .ptr .align 1 _Z17inject_sources_3DPfS_S_S_S_S_S_S_S_S_PiS0_S0_iiiii_param_8,
	.param .u64 .ptr .align 1 _Z17inject_sources_3DPfS_S_S_S_S_S_S_S_S_PiS0_S0_iiiii_param_9,
	.param .u64 .ptr .align 1 _Z17inject_sources_3DPfS_S_S_S_S_S_S_S_S_PiS0_S0_iiiii_param_10,
	.param .u64 .ptr .align 1 _Z17inject_sources_3DPfS_S_S_S_S_S_S_S_S_PiS0_S0_iiiii_param_11,
	.param .u64 .ptr .align 1 _Z17inject_sources_3DPfS_S_S_S_S_S_S_S_S_PiS0_S0_iiiii_param_12,
	.param .u32 _Z17inject_sources_3DPfS_S_S_S_S_S_S_S_S_PiS0_S0_iiiii_param_13,
	.param .u32 _Z17inject_sources_3DPfS_S_S_S_S_S_S_S_S_PiS0_S0_iiiii_param_14,
	.param .u32 _Z17inject_sources_3DPfS_S_S_S_S_S_S_S_S_PiS0_S0_iiiii_param_15,
	.param .u32 _Z17inject_sources_3DPfS_S_S_S_S_S_S_S_S_PiS0_S0_iiiii_param_16,
	.param .u32 _Z17inject_sources_3DPfS_S_S_S_S_S_S_S_S_PiS0_S0_iiiii_param_17
)
{
	.reg .pred 	%p<2>;
	.reg .b32 	%r<15>;
	.reg .b32 	%f<26>;
	.reg .b64 	%rd<67>;

	ld.param.u64 	%rd14, [_Z17inject_sources_3DPfS_S_S_S_S_S_S_S_S_PiS0_S0_iiiii_param_1];
	ld.param.u64 	%rd5, [_Z17inject_sources_3DPfS_S_S_S_S_S_S_S_S_PiS0_S0_iiiii_param_4];
	ld.param.u64 	%rd6, [_Z17inject_sources_3DPfS_S_S_S_S_S_S_S_S_PiS0_S0_iiiii_param_5];
	ld.param.u64 	%rd9, [_Z17inject_sources_3DPfS_S_S_S_S_S_S_S_S_PiS0_S0_iiiii_param_8];
	ld.param.u64 	%rd10, [_Z17inject_sources_3DPfS_S_S_S_S_S_S_S_S_PiS0_S0_iiiii_param_9];
	ld.param.u64 	%rd11, [_Z17inject_sources_3DPfS_S_S_S_S_S_S_S_S_PiS0_S0_iiiii_param_10];
	ld.param.u64 	%rd12, [_Z17inject_sources_3DPfS_S_S_S_S_S_S_S_S_PiS0_S0_iiiii_param_11];
	ld.param.u32 	%r4, [_Z17inject_sources_3DPfS_S_S_S_S_S_S_S_S_PiS0_S0_iiiii_param_13];
	ld.param.u32 	%r5, [_Z17inject_sources_3DPfS_S_S_S_S_S_S_S_S_PiS0_S0_iiiii_param_14];
	ld.param.u32 	%r2, [_Z17inject_sources_3DPfS_S_S_S_S_S_S_S_S_PiS0_S0_iiiii_param_15];
	ld.param.u32 	%r3, [_Z17inject_sources_3DPfS_S_S_S_S_S_S_S_S_PiS0_S0_iiiii_param_17];
	cvta.to.global.u64 	%rd15, %rd14;
	mov.u32 	%r6, %tid.x;
	mov.u32 	%r7, %ctaid.x;
	mov.u32 	%r8, %ntid.x;
	mad.lo.s32 	%r1, %r7, %r8, %r6;
	mul.wide.s32 	%rd16, %r4, 4;
	add.s64 	%rd1, %rd15, %rd16;
	setp.ge.s32 	%p1, %r1, %r5;
	@%p1 bra 	$L__BB4_2;
	ld.param.u64 	%rd66, [_Z17inject_sources_3DPfS_S_S_S_S_S_S_S_S_PiS0_S0_iiiii_param_12];
	ld.param.u64 	%rd65, [_Z17inject_sources_3DPfS_S_S_S_S_S_S_S_S_PiS0_S0_iiiii_param_7];
	ld.param.u64 	%rd64, [_Z17inject_sources_3DPfS_S_S_S_S_S_S_S_S_PiS0_S0_iiiii_param_6];
	ld.param.u64 	%rd63, [_Z17inject_sources_3DPfS_S_S_S_S_S_S_S_S_PiS0_S0_iiiii_param_3];
	ld.param.u64 	%rd62, [_Z17inject_sources_3DPfS_S_S_S_S_S_S_S_S_PiS0_S0_iiiii_param_2];
	ld.param.u64 	%rd61, [_Z17inject_sources_3DPfS_S_S_S_S_S_S_S_S_PiS0_S0_iiiii_param_0];
	cvta.to.global.u64 	%rd17, %rd11;
	cvta.to.global.u64 	%rd18, %rd12;
	cvta.to.global.u64 	%rd19, %rd66;
	cvta.to.global.u64 	%rd20, %rd62;
	cvta.to.global.u64 	%rd21, %rd61;
	cvta.to.global.u64 	%rd22, %rd63;
	cvta.to.global.u64 	%rd23, %rd5;
	cvta.to.global.u64 	%rd24, %rd6;
	cvta.to.global.u64 	%rd25, %rd64;
	cvta.to.global.u64 	%rd26, %rd65;
	cvta.to.global.u64 	%rd27, %rd9;
	cvta.to.global.u64 	%rd28, %rd10;
	ld.global.f32 	%f1, [%rd1];
	mul.wide.s32 	%rd29, %r1, 4;
	add.s64 	%rd30, %rd17, %rd29;
	ld.global.s32 	%rd31, [%rd30];
	add.s64 	%rd32, %rd18, %rd29;
	ld.global.u32 	%r9, [%rd32];
	add.s64 	%rd33, %rd19, %rd29;
	ld.global.u32 	%r10, [%rd33];
	mul.lo.s32 	%r11, %r3, %r2;
	add.s64 	%rd34, %rd20, %rd29;
	ld.global.f32 	%f2, [%rd34];
	mul.wide.s32 	%rd35, %r9, %r11;
	mul.lo.s32 	%r12, %r10, %r2;
	cvt.s64.s32 	%rd36, %r12;
	add.s64 	%rd37, %rd35, %rd31;
	add.s64 	%rd38, %rd37, %rd36;
	shl.b64 	%rd39, %rd38, 2;
	add.s64 	%rd40, %rd21, %rd39;
	ld.global.f32 	%f3, [%rd40];
	fma.rn.f32 	%f4, %f1, %f2, %f3;
	st.global.f32 	[%rd40], %f4;
	add.s64 	%rd41, %rd22, %rd29;
	ld.global.f32 	%f5, [%rd41];
	add.s32 	%r13, %r12, %r2;
	cvt.s64.s32 	%rd42, %r13;
	add.s64 	%rd43, %rd37, %rd42;
	shl.b64 	%rd44, %rd43, 2;
	add.s64 	%rd45, %rd21, %rd44;
	ld.global.f32 	%f6, [%rd45];
	fma.rn.f32 	%f7, %f1, %f5, %f6;
	st.global.f32 	[%rd45], %f7;
	add.s64 	%rd46, %rd23, %rd29;
	ld.global.f32 	%f8, [%rd46];
	ld.global.f32 	%f9, [%rd40+4];
	fma.rn.f32 	%f10, %f1, %f8, %f9;
	st.global.f32 	[%rd40+4], %f10;
	add.s64 	%rd47, %rd24, %rd29;
	ld.global.f32 	%f11, [%rd47];
	ld.global.f32 	%f12, [%rd45+4];
	fma.rn.f32 	%f13, %f1, %f11, %f12;
	st.global.f32 	[%rd45+4], %f13;
	add.s64 	%rd48, %rd25, %rd29;
	ld.global.f32 	%f14, [%rd48];
	add.s32 	%r14, %r9, 1;
	mul.wide.s32 	%rd49, %r14, %r11;
	add.s64 	%rd50, %rd36, %rd31;
	add.s64 	%rd51, %rd50, %rd49;
	shl.b64 	%rd52, %rd51, 2;
	add.s64 	%rd53, %rd21, %rd52;
	ld.global.f32 	%f15, [%rd53];
	fma.rn.f32 	%f16, %f1, %f14, %f15;
	st.global.f32 	[%rd53], %f16;
	add.s64 	%rd54, %rd26, %rd29;
	ld.global.f32 	%f17, [%rd54];
	add.s64 	%rd55, %rd49, %rd31;
	add.s64 	%rd56, %rd55, %rd42;
	shl.b64 	%rd57, %rd56, 2;
	add.s64 	%rd58, %rd21, %rd57;
	ld.global.f32 	%f18, [%rd58];
	fma.rn.f32 	%f19, %f1, %f17, %f18;
	st.global.f32 	[%rd58], %f19;
	add.s64 	%rd59, %rd27, %rd29;
	ld.global.f32 	%f20, [%rd59];
	ld.global.f32 	%f21, [%rd53+4];
	fma.rn.f32 	%f22, %f1, %f20, %f21;
	st.global.f32 	[%rd53+4], %f22;
	add.s64 	%rd60, %rd28, %rd29;
	ld.global.f32 	%f23, [%rd60];
	ld.global.f32 	%f24, [%rd58+4];
	fma.rn.f32 	%f25, %f1, %f23, %f24;
	st.global.f32 	[%rd58+4], %f25;
$L__BB4_2:
	ret;

}
	// .globl	_Z21inject_sources_3D_adjPfS_S_S_S_S_S_S_S_S_PiS0_S0_iiiii
.visible .entry _Z21inject_sources_3D_adjPfS_S_S_S_S_S_S_S_S_PiS0_S0_iiiii(
	.param .u64 .ptr .align 1 _Z21inject_sources_3D_adjPfS_S_S_S_S_S_S_S_S_PiS0_S0_iiiii_param_0,
	.param .u64 .ptr .align 1 _Z21inject_sources_3D_adjPfS_S_S_S_S_S_S_S_S_PiS0_S0_iiiii_param_1,
	.param .u64 .ptr .align 1 _Z21inject_sources_3D_adjPfS_S_S_S_S_S_S_S_S_PiS0_S0_iiiii_param_2,
	.param .u64 .ptr .align 1 _Z21inject_sources_3D_adjPfS_S_S_S_S_S_S_S_S_PiS0_S0_iiiii_param_3,
	.param .u64 .ptr .align 1 _Z21inject_sources_3D_adjPfS_S_S_S_S_S_S_S_S_PiS0_S0_iiiii_param_4,
	.param .u64 .ptr .align 1 _Z21inject_sources_3D_adjPfS_S_S_S_S_S_S_S_S_PiS0_S0_iiiii_param_5,
	.param .u64 .ptr .align 1 _Z21inject_sources_3D_adjPfS_S_S_S_S_S_S_S_S_PiS0_S0_iiiii_param_6,
	.param .u64 .ptr .align 1 _Z21inject_sources_3D_adjPfS_S_S_S_S_S_S_S_S_PiS0_S0_iiiii_param_7,
	.param .u64 .ptr .align 1 _Z21inject_sources_3D_adjPfS_S_S_S_S_S_S_S_S_PiS0_S0_iiiii_param_8,
	.param .u64 .ptr .align 1 _Z21inject_sources_3D_adjPfS_S_S_S_S_S_S_S_S_PiS0_S0_iiiii_param_9,
	.param .u64 .ptr .align 1 _Z21inject_sources_3D_adjPfS_S_S_S_S_S_S_S_S_PiS0_S0_iiiii_param_10,
	.param .u64 .ptr .align 1 _Z21inject_sources_3D_adjPfS_S_S_S_S_S_S_S_S_PiS0_S0_iiiii_param_11,
	.param .u64 .ptr .align 1 _Z21inject_sources_3D_adjPfS_S_S_S_S_S_S_S_S_PiS0_S0_iiiii_param_12,
	.param .u32 _Z21inject_sources_3D_adjPfS_S_S_S_S_S_S_S_S_PiS0_S0_iiiii_param_13,
	.param .u32 _Z21inject_sources_3D_adjPfS_S_S_S_S_S_S_S_S_PiS0_S0_iiiii_param_14,
	.param .u32 _Z21inject_sources_3D_adjPfS_S_S_S_S_S_S_S_S_PiS0_S0_iiiii_param_15,
	.param .u32 _Z21inject_sources_3D_adjPfS_S_S_S_S_S_S_S_S_PiS0_S0_iiiii_param_16,
	.param .u32 _Z21inject_sources_3D_adjPfS_S_S_S_S_S_S_S_S_PiS0_S0_iiiii_param_17
)
{
	.reg .pred 	%p<2>;
	.reg .b32 	%r<15>;
	.reg .b32 	%f<26>;
	.reg .b64 	%rd<70>;

	ld.param.u64 	%rd15, [_Z21inject_sources_3D_adjPfS_S_S_S_S_S_S_S_S_PiS0_S0_iiiii_param_1];
	ld.param.u64 	%rd6, [_Z21inject_sources_3D_adjPfS_S_S_S_S_S_S_S_S_PiS0_S0_iiiii_param_4];
	ld.param.u64 	%rd7, [_Z21inject_sources_3D_adjPfS_S_S_S_S_S_S_S_S_PiS0_S0_iiiii_param_5];
	ld.param.u64 	%rd10, [_Z21inject_sources_3D_adjPfS_S_S_S_S_S_S_S_S_PiS0_S0_iiiii_param_8];
	ld.param.u64 	%rd11, [_Z21inject_sources_3D_adjPfS_S_S_S_S_S_S_S_S_PiS0_S0_iiiii_param_9];
	ld.param.u64 	%rd12, [_Z21inject_sources_3D_adjPfS_S_S_S_S_S_S_S_S_PiS0_S0_iiiii_param_10];
	ld.param.u64 	%rd13, [_Z21inject_sources_3D_adjPfS_S_S_S_S_S_S_S_S_PiS0_S0_iiiii_param_11];
	ld.param.u32 	%r3, [_Z21inject_sources_3D_adjPfS_S_S_S_S_S_S_S_S_PiS0_S0_iiiii_param_13];
	ld.param.u32 	%r4, [_Z21inject_sources_3D_adjPfS_S_S_S_S_S_S_S_S_PiS0_S0_iiiii_param_14];
	ld.param.u32 	%r1, [_Z21inject_sources_3D_adjPfS_S_S_S_S_S_S_S_S_PiS0_S0_iiiii_param_15];
	ld.param.u32 	%r2, [_Z21inject_sources_3D_adjPfS_S_S_S_S_S_S_S_S_PiS0_S0_iiiii_param_17];
	cvta.to.global.u64 	%rd16, %rd15;
	mov.u32 	%r5, %tid.x;
	mov.u32 	%r6, %ctaid.x;
	mov.u32 	%r7, %ntid.x;
	mad.lo.s32 	%r8, %r6, %r7, %r5;
	mul.wide.s32 	%rd17, %r4, %r3;
	cvt.s64.s32 	%rd1, %r8;
	add.s64 	%rd18, %rd17, %rd1;
	shl.b64 	%rd19, %rd18, 2;
	add.s64 	%rd2, %rd16, %rd19;
	setp.ge.s32 	%p1, %r8, %r4;
	@%p1 bra 	$L__BB5_2;
	ld.param.u64 	%rd69, [_Z21inject_sources_3D_adjPfS_S_S_S_S_S_S_S_S_PiS0_S0_iiiii_param_12];
	ld.param.u64 	%rd68, [_Z21inject_sources_3D_adjPfS_S_S_S_S_S_S_S_S_PiS0_S0_iiiii_param_7];
	ld.param.u64 	%rd67, [_Z21inject_sources_3D_adjPfS_S_S_S_S_S_S_S_S_PiS0_S0_iiiii_param_6];
	ld.param.u64 	%rd66, [_Z21inject_sources_3D_adjPfS_S_S_S_S_S_S_S_S_PiS0_S0_iiiii_param_3];
	ld.param.u64 	%rd65, [_Z21inject_sources_3D_adjPfS_S_S_S_S_S_S_S_S_PiS0_S0_iiiii_param_2];
	ld.param.u64 	%rd64, [_Z21inject_sources_3D_adjPfS_S_S_S_S_S_S_S_S_PiS0_S0_iiiii_param_0];
	cvta.to.global.u64 	%rd20, %rd12;
	cvta.to.global.u64 	%rd21, %rd13;
	cvta.to.global.u64 	%rd22, %rd69;
	cvta.to.global.u64 	%rd23, %rd65;
	cvta.to.global.u64 	%rd24, %rd64;
	cvta.to.global.u64 	%rd25, %rd66;
	cvta.to.global.u64 	%rd26, %rd6;
	cvta.to.global.u64 	%rd27, %rd7;
	cvta.to.global.u64 	%rd28, %rd67;
	cvta.to.global.u64 	%rd29, %rd68;
	cvta.to.global.u64 	%rd30, %rd10;
	cvta.to.global.u64 	%rd31, %rd11;
	ld.global.f32 	%f1, [%rd2];
	shl.b64 	%rd32, %rd1, 2;
	add.s64 	%rd33, %rd20, %rd32;
	ld.global.s32 	%rd34, [%rd33];
	add.s64 	%rd35, %rd21, %rd32;
	ld.global.u32 	%r9, [%rd35];
	add.s64 	%rd36, %rd22, %rd32;
	ld.global.u32 	%r10, [%rd36];
	mul.lo.s32 	%r11, %r2, %r1;
	add.s64 	%rd37, %rd23, %rd32;
	ld.global.f32 	%f2, [%rd37];
	mul.wide.s32 	%rd38, %r9, %r11;
	mul.lo.s32 	%r12, %r10, %r1;
	cvt.s64.s32 	%rd39, %r12;
	add.s64 	%rd40, %rd38, %rd34;
	add.s64 	%rd41, %rd40, %rd39;
	shl.b64 	%rd42, %rd41, 2;
	add.s64 	%rd43, %rd24, %rd42;
	ld.global.f32 	%f3, [%rd43];
	fma.rn.f32 	%f4, %f1, %f2, %f3;
	st.global.f32 	[%rd43], %f4;
	add.s64 	%rd44, %rd25, %rd32;
	ld.global.f32 	%f5, [%rd44];
	add.s32 	%r13, %r12, %r1;
	cvt.s64.s32 	%rd45, %r13;
	add.s64 	%rd46, %rd40, %rd45;
	shl.b64 	%rd47, %rd46, 2;
	add.s64 	%rd48, %rd24, %rd47;
	ld.global.f32 	%f6, [%rd48];
	fma.rn.f32 	%f7, %f1, %f5, %f6;
	st.global.f32 	[%rd48], %f7;
	add.s64 	%rd49, %rd26, %rd32;
	ld.global.f32 	%f8, [%rd49];
	ld.global.f32 	%f9, [%rd43+4];
	fma.rn.f32 	%f10, %f1, %f8, %f9;
	st.global.f32 	[%rd43+4], %f10;
	add.s64 	%rd50, %rd27, %rd32;
	ld.global.f32 	%f11, [%rd50];
	ld.global.f32 	%f12, [%rd48+4];
	fma.rn.f32 	%f13, %f1, %f11, %f12;
	st.global.f32 	[%rd48+4], %f13;
	add.s64 	%rd51, %rd28, %rd32;
	ld.global.f32 	%f14, [%rd51];
	add.s32 	%r14, %r9, 1;
	mul.wide.s32 	%rd52, %r14, %r11;
	add.s64 	%rd53, %rd39, %rd34;
	add.s64 	%rd54, %rd53, %rd52;
	shl.b64 	%rd55, %rd54, 2;
	add.s64 	%rd56, %rd24, %rd55;
	ld.global.f32 	%f15, [%rd56];
	fma.rn.f32 	%f16, %f1, %f14, %f15;
	st.global.f32 	[%rd56], %f16;
	add.s64 	%rd57, %rd29, %rd32;
	ld.global.f32 	%f17, [%rd57];
	add.s64 	%rd58, %rd52, %rd34;
	add.s64 	%rd59, %rd58, %rd45;
	shl.b64 	%rd60, %rd59, 2;
	add.s64 	%rd61, %rd24, %rd60;
	ld.global.f32 	%f18, [%rd61];
	fma.rn.f32 	%f19, %f1, %f17, %f18;
	st.global.f32 	[%rd61], %f19;
	add.s64 	%rd62, %rd30, %rd32;
	ld.global.f32 	%f20, [%rd62];
	ld.global.f32 	%f21, [%rd56+4];
	fma.rn.f32 	%f22, %f1, %f20, %f21;
	st.global.f32 	[%rd56+4], %f22;
	add.s64 	%rd63, %rd31, %rd32;
	ld.global.f32 	%f23, [%rd63];
	ld.global.f32 	%f24, [%rd61+4];
	fma.rn.f32 	%f25, %f1, %f23, %f24;
	st.global.f32 	[%rd61+4], %f25;
$L__BB5_2:
	ret;

}
	// .globl	_Z8solve_2DPfS_S_S_fffffii
.visible .entry _Z8solve_2DPfS_S_S_fffffii(
	.param .u64 .ptr .align 1 _Z8solve_2DPfS_S_S_fffffii_param_0,
	.param .u64 .ptr .align 1 _Z8solve_2DPfS_S_S_fffffii_param_1,
	.param .u64 .ptr .align 1 _Z8solve_2DPfS_S_S_fffffii_param_2,
	.param .u64 .ptr .align 1 _Z8solve_2DPfS_S_S_fffffii_param_3,
	.param .f32 _Z8solve_2DPfS_S_S_fffffii_param_4,
	.param .f32 _Z8solve_2DPfS_S_S_fffffii_param_5,
	.param .f32 _Z8solve_2DPfS_S_S_fffffii_param_6,
	.param .f32 _Z8solve_2DPfS_S_S_fffffii_param_7,
	.param .f32 _Z8solve_2DPfS_S_S_fffffii_param_8,
	.param .u32 _Z8solve_2DPfS_S_S_fffffii_param_9,
	.param .u32 _Z8solve_2DPfS_S_S_fffffii_param_10
)
{
	.reg .pred 	%p<11>;
	.reg .b32 	%r<19>;
	.reg .b32 	%f<49>;
	.reg .b64 	%rd<22>;

	ld.param.u64 	%rd2, [_Z8solve_2DPfS_S_S_fffffii_param_0];
	ld.param.u64 	%rd5, [_Z8solve_2DPfS_S_S_fffffii_param_1];
	ld.param.u64 	%rd3, [_Z8solve_2DPfS_S_S_fffffii_param_2];
	ld.param.u64 	%rd4, [_Z8solve_2DPfS_S_S_fffffii_param_3];
	ld.param.f32 	%f8, [_Z8solve_2DPfS_S_S_fffffii_param_4];
	ld.param.f32 	%f9, [_Z8solve_2DPfS_S_S_fffffii_param_5];
	ld.param.f32 	%f10, [_Z8solve_2DPfS_S_S_fffffii_param_6];
	ld.param.f32 	%f11, [_Z8solve_2DPfS_S_S_fffffii_param_8];
	ld.param.u32 	%r5, [_Z8solve_2DPfS_S_S_fffffii_param_9];
	ld.param.u32 	%r7, [_Z8solve_2DPfS_S_S_fffffii_param_10];
	cvta.to.global.u64 	%rd1, %rd5;
	mov.u32 	%r8, %tid.x;
	mov.u32 	%r9, %ctaid.x;
	mov.u32 	%r10, %ntid.x;
	mad.lo.s32 	%r1, %r9, %r10, %r8;
	mov.u32 	%r11, %tid.y;
	mov.u32 	%r12, %ctaid.y;
	mov.u32 	%r13, %ntid.y;
	mad.lo.s32 	%r14, %r12, %r13, %r11;
	setp.ge.s32 	%p1, %r1, %r5;
	setp.ge.s32 	%p2, %r14, %r7;
	or.pred  	%p3, %p1, %p2;
	@%p3 bra 	$L__BB6_5;
	cvta.to.global.u64 	%rd6, %rd4;
	mul.lo.s32 	%r3, %r5, %r14;
	add.s32 	%r4, %r3, %r1;
	cvt.rn.f32.s32 	%f12, %r1;
	fma.rn.f32 	%f1, %f8, %f12, %f10;
	mul.wide.s32 	%rd7, %r4, 4;
	add.s64 	%rd8, %rd6, %rd7;
	ld.global.f32 	%f2, [%rd8];
	setp.gt.s32 	%p4, %r1, 3;
	add.s32 	%r15, %r5, -4;
	setp.lt.s32 	%p5, %r1, %r15;
	and.pred  	%p6, %p4, %p5;
	setp.gt.u32 	%p7, %r14, 3;
	and.pred  	%p8, %p7, %p6;
	add.s32 	%r16, %r7, -4;
	setp.lt.s32 	%p9, %r14, %r16;
	and.pred  	%p10, %p8, %p9;
	@%p10 bra 	$L__BB6_3;
	add.s64 	%rd10, %rd1, %rd7;
	ld.global.f32 	%f47, [%rd10];
	mov.f32 	%f48, 0f00000000;
	bra.uni 	$L__BB6_4;
$L__BB6_3:
	mul.f32 	%f14, %f8, %f8;
	rcp.rn.f32 	%f15, %f14;
	add.f32 	%f16, %f1, %f1;
	mul.f32 	%f17, %f8, %f16;
	rcp.rn.f32 	%f18, %f17;
	add.f32 	%f19, %f15, %f18;
	add.s64 	%rd12, %rd1, %rd7;
	ld.global.f32 	%f20, [%rd12+-4];
	mul.f32 	%f21, %f19, %f20;
	mov.f32 	%f22, 0f40000000;
	div.rn.f32 	%f23, %f22, %f14;
	ld.global.f32 	%f47, [%rd12];
	mul.f32 	%f24, %f23, %f47;
	sub.f32 	%f25, %f21, %f24;
	sub.f32 	%f26, %f15, %f18;
	ld.global.f32 	%f27, [%rd12+4];
	fma.rn.f32 	%f28, %f26, %f27, %f25;
	mul.f32 	%f29, %f1, %f1;
	mul.f32 	%f30, %f9, %f29;
	mul.f32 	%f31, %f9, %f30;
	rcp.rn.f32 	%f32, %f31;
	sub.s32 	%r17, %r3, %r5;
	add.s32 	%r18, %r17, %r1;
	mul.wide.s32 	%rd13, %r18, 4;
	add.s64 	%rd14, %rd1, %rd13;
	ld.global.f32 	%f33, [%rd14];
	mul.f32 	%f34, %f32, %f33;
	div.rn.f32 	%f35, %f22, %f31;
	mul.f32 	%f36, %f35, %f47;
	sub.f32 	%f37, %f34, %f36;
	mul.wide.s32 	%rd15, %r5, 4;
	add.s64 	%rd16, %rd12, %rd15;
	ld.global.f32 	%f38, [%rd16];
	fma.rn.f32 	%f39, %f32, %f38, %f37;
	add.f32 	%f48, %f28, %f39;
$L__BB6_4:
	mul.f32 	%f40, %f11, %f11;
	mul.f32 	%f41, %f2, %f2;
	mul.f32 	%f42, %f40, %f41;
	add.f32 	%f43, %f47, %f47;
	fma.rn.f32 	%f44, %f42, %f48, %f43;
	cvta.to.global.u64 	%rd17, %rd3;
	add.s64 	%rd19, %rd17, %rd7;
	ld.global.f32 	%f45, [%rd19];
	sub.f32 	%f46, %f44, %f45;
	cvta.to.global.u64 	%rd20, %rd2;
	add.s64 	%rd21, %rd20, %rd7;
	st.global.f32 	[%rd21], %f46;
$L__BB6_5:
	ret;

}
	// .globl	_Z8solve_3DPfS_S_S_fffffffiii
.visible .entry _Z8solve_3DPfS_S_S_fffffffiii(
	.param .u64 .ptr .align 1 _Z8solve_3DPfS_S_S_fffffffiii_param_0,
	.param .u64 .ptr .align 1 _Z8solve_3DPfS_S_S_fffffffiii_param_1,
	.param .u64 .ptr .align 1 _Z8solve_3DPfS_S_S_fffffffiii_param_2,
	.param .u64 .ptr .align 1 _Z8solve_3DPfS_S_S_fffffffiii_param_3,
	.param .f32 _Z8solve_3DPfS_S_S_fffffffiii_param_4,
	.param .f32 _Z8solve_3DPfS_S_S_fffffffiii_param_5,
	.param .f32 _Z8solve_3DPfS_S_S_fffffffiii_param_6,
	.param .f32 _Z8solve_3DPfS_S_S_fffffffiii_param_7,
	.param .f32 _Z8solve_3DPfS_S_S_fffffffiii_param_8,
	.param .f32 _Z8solve_3DPfS_S_S_fffffffiii_param_9,
	.param .f32 _Z8solve_3DPfS_S_S_fffffffiii_param_10,
	.param .u32 _Z8solve_3DPfS_S_S_fffffffiii_param_11,
	.param .u32 _Z8solve_3DPfS_S_S_fffffffiii_param_12,
	.param .u32 _Z8solve_3DPfS_S_S_fffffffiii_param_13
)
{
	.local .align 4 .b8 	__local_depot7[28];
	.reg .b64 	%SP;
	.reg .b64 	%SPL;
	.reg .pred 	%p<51>;
	.reg .b32 	%r<179>;
	.reg .b32 	%f<152>;
	.reg .b64 	%rd<124>;
	.reg .b64 	%fd<9>;

	mov.u64 	%SPL, __local_depot7;
	ld.param.u64 	%rd40, [_Z8solve_3DPfS_S_S_fffffffiii_param_1];
	ld.param.f32 	%f31, [_Z8solve_3DPfS_S_S_fffffffiii_param_4];
	ld.param.f32 	%f33, [_Z8solve_3DPfS_S_S_fffffffiii_param_6];
	ld.param.f32 	%f34, [_Z8solve_3DPfS_S_S_fffffffiii_param_7];
	ld.param.f32 	%f35, [_Z8solve_3DPfS_S_S_fffffffiii_param_9];
	ld.param.u32 	%r56, [_Z8solve_3DPfS_S_S_fffffffiii_param_11];
	ld.param.u32 	%r57, [_Z8solve_3DPfS_S_S_fffffffiii_param_12];
	ld.param.u32 	%r59, [_Z8solve_3DPfS_S_S_fffffffiii_param_13];
	cvta.to.global.u64 	%rd1, %rd40;
	add.u64 	%rd2, %SPL, 0;
	mov.u32 	%r60, %tid.x;
	mov.u32 	%r61, %ctaid.x;
	mov.u32 	%r62, %ntid.x;
	mad.lo.s32 	%r1, %r61, %r62, %r60;
	mov.u32 	%r63, %tid.y;
	mov.u32 	%r64, %ctaid.y;
	mov.u32 	%r65, %ntid.y;
	mad.lo.s32 	%r2, %r64, %r65, %r63;
	mov.u32 	%r66, %tid.z;
	mov.u32 	%r67, %ctaid.z;
	mov.u32 	%r68, %ntid.z;
	mad.lo.s32 	%r69, %r67, %r68, %r66;
	setp.ge.s32 	%p3, %r1, %r56;
	setp.ge.s32 	%p4, %r69, %r59;
	or.pred  	%p5, %p3, %p4;
	setp.ge.s32 	%p6, %r2, %r57;
	or.pred  	%p7, %p6, %p5;
	@%p7 bra 	$L__BB7_39;
	ld.param.u64 	%rd111, [_Z8solve_3DPfS_S_S_fffffffiii_param_3];
	cvta.to.global.u64 	%rd42, %rd111;
	cvt.u64.u32 	%rd43, %r2;
	cvt.u64.u32 	%rd3, %r59;
	cvt.s64.s32 	%rd4, %r56;
	mul.lo.s64 	%rd44, %rd4, %rd43;
	mul.lo.s64 	%rd5, %rd44, %rd3;
	cvt.u64.u32 	%rd45, %r69;
	cvt.s64.s32 	%rd6, %r1;
	mad.lo.s64 	%rd7, %rd4, %rd45, %rd6;
	add.s64 	%rd8, %rd7, %rd5;
	cvt.rn.f32.s32 	%f37, %r1;
	fma.rn.f32 	%f1, %f31, %f37, %f34;
	cvt.rn.f32.u32 	%f38, %r69;
	fma.rn.f32 	%f2, %f33, %f38, %f35;
	shl.b64 	%rd46, %rd8, 2;
	add.s64 	%rd47, %rd42, %rd46;
	ld.global.f32 	%f3, [%rd47];
	setp.lt.s32 	%p9, %r1, 4;
	add.s32 	%r70, %r56, -4;
	setp.ge.s32 	%p10, %r1, %r70;
	or.pred  	%p11, %p9, %p10;
	setp.lt.u32 	%p12, %r2, 4;
	mov.pred 	%p50, 0;
	or.pred  	%p13, %p12, %p11;
	@%p13 bra 	$L__BB7_3;
	add.s32 	%r71, %r57, -4;
	setp.lt.s32 	%p50, %r2, %r71;
$L__BB7_3:
	setp.gt.u32 	%p14, %r69, 3;
	and.pred  	%p15, %p50, %p14;
	add.s32 	%r72, %r59, -4;
	setp.lt.s32 	%p16, %r69, %r72;
	and.pred  	%p17, %p15, %p16;
	@%p17 bra 	$L__BB7_5;
	add.s64 	%rd49, %rd1, %rd46;
	ld.global.f32 	%f150, [%rd49];
	mov.f32 	%f151, 0f00000000;
	bra.uni 	$L__BB7_38;
$L__BB7_5:
	ld.param.f32 	%f144, [_Z8solve_3DPfS_S_S_fffffffiii_param_5];
	add.s64 	%rd51, %rd1, %rd46;
	ld.global.f32 	%f40, [%rd51+4];
	ld.global.f32 	%f41, [%rd51+-4];
	sub.f32 	%f42, %f40, %f41;
	add.f32 	%f43, %f31, %f31;
	div.rn.f32 	%f44, %f42, %f43;
	ld.global.f32 	%f150, [%rd51];
	add.f32 	%f45, %f150, %f150;
	sub.f32 	%f46, %f40, %f45;
	add.f32 	%f47, %f41, %f46;
	mul.f32 	%f48, %f31, %f31;
	div.rn.f32 	%f49, %f47, %f48;
	add.s32 	%r73, %r69, 1;
	cvt.u64.u32 	%rd52, %r73;
	mad.lo.s64 	%rd53, %rd4, %rd52, %rd6;
	add.s64 	%rd54, %rd53, %rd5;
	shl.b64 	%rd55, %rd54, 2;
	add.s64 	%rd56, %rd1, %rd55;
	ld.global.f32 	%f50, [%rd56];
	add.s32 	%r74, %r69, -1;
	cvt.u64.u32 	%rd57, %r74;
	mad.lo.s64 	%rd58, %rd4, %rd57, %rd6;
	add.s64 	%rd59, %rd58, %rd5;
	shl.b64 	%rd60, %rd59, 2;
	add.s64 	%rd61, %rd1, %rd60;
	ld.global.f32 	%f51, [%rd61];
	sub.f32 	%f52, %f50, %f51;
	add.f32 	%f53, %f33, %f33;
	div.rn.f32 	%f6, %f52, %f53;
	sub.f32 	%f54, %f50, %f45;
	add.f32 	%f55, %f51, %f54;
	mul.f32 	%f56, %f33, %f33;
	div.rn.f32 	%f7, %f55, %f56;
	add.s32 	%r75, %r2, 1;
	cvt.u64.u32 	%rd62, %r75;
	mul.lo.s64 	%rd63, %rd4, %rd62;
	mad.lo.s64 	%rd64, %rd63, %rd3, %rd7;
	shl.b64 	%rd65, %rd64, 2;
	add.s64 	%rd66, %rd1, %rd65;
	ld.global.f32 	%f57, [%rd66];
	sub.f32 	%f58, %f57, %f45;
	add.s32 	%r76, %r2, -1;
	cvt.s64.s32 	%rd67, %r76;
	mul.lo.s64 	%rd68, %rd4, %rd67;
	mad.lo.s64 	%rd69, %rd68, %rd3, %rd7;
	shl.b64 	%rd70, %rd69, 2;
	add.s64 	%rd71, %rd1, %rd70;
	ld.global.f32 	%f59, [%rd71];
	add.f32 	%f60, %f59, %f58;
	mul.f32 	%f61, %f144, %f144;
	div.rn.f32 	%f8, %f60, %f61;
	mov.f32 	%f62, 0f40000000;
	div.rn.f32 	%f63, %f62, %f1;
	fma.rn.f32 	%f9, %f63, %f44, %f49;
	mul.f32 	%f64, %f2, 0f3F22F983;
	cvt.rni.s32.f32 	%r178, %f64;
	cvt.rn.f32.s32 	%f65, %r178;
	fma.rn.f32 	%f66, %f65, 0fBFC90FDA, %f2;
	fma.rn.f32 	%f67, %f65, 0fB3A22168, %f66;
	fma.rn.f32 	%f149, %f65, 0fA7C234C5, %f67;
	abs.f32 	%f11, %f2;
	setp.ltu.f32 	%p18, %f11, 0f47CE4780;
	mov.u32 	%r166, %r178;
	mov.f32 	%f146, %f149;
	@%p18 bra 	$L__BB7_13;
	setp.neu.f32 	%p19, %f11, 0f7F800000;
	@%p19 bra 	$L__BB7_8;
	mov.f32 	%f70, 0f00000000;
	mul.rn.f32 	%f146, %f2, %f70;
	mov.b32 	%r166, 0;
	bra.uni 	$L__BB7_13;
$L__BB7_8:
	mov.b32 	%r5, %f2;
	shl.b32 	%r78, %r5, 8;
	or.b32  	%r6, %r78, -2147483648;
	mov.b64 	%rd114, 0;
	mov.b32 	%r163, 0;
	mov.u64 	%rd112, __cudart_i2opi_f;
	mov.u64 	%rd113, %rd2;
$L__BB7_9:
	.pragma "nounroll";
	ld.global.nc.u32 	%r79, [%rd112];
	mad.wide.u32 	%rd74, %r79, %r6, %rd114;
	shr.u64 	%rd114, %rd74, 32;
	st.local.u32 	[%rd113], %rd74;
	add.s32 	%r163, %r163, 1;
	add.s64 	%rd113, %rd113, 4;
	add.s64 	%rd112, %rd112, 4;
	setp.ne.s32 	%p20, %r163, 6;
	@%p20 bra 	$L__BB7_9;
	shr.u32 	%r80, %r5, 23;
	st.local.u32 	[%rd2+24], %rd114;
	and.b32  	%r9, %r80, 31;
	and.b32  	%r81, %r80, 224;
	add.s32 	%r82, %r81, -128;
	shr.u32 	%r83, %r82, 5;
	mul.wide.u32 	%rd75, %r83, 4;
	sub.s64 	%rd15, %rd2, %rd75;
	ld.local.u32 	%r164, [%rd15+24];
	ld.local.u32 	%r165, [%rd15+20];
	setp.eq.s32 	%p21, %r9, 0;
	@%p21 bra 	$L__BB7_12;
	shf.l.wrap.b32 	%r164, %r165, %r164, %r9;
	ld.local.u32 	%r84, [%rd15+16];
	shf.l.wrap.b32 	%r165, %r84, %r165, %r9;
$L__BB7_12:
	shr.u32 	%r85, %r164, 30;
	shf.l.wrap.b32 	%r86, %r165, %r164, 2;
	shl.b32 	%r87, %r165, 2;
	shr.u32 	%r88, %r86, 31;
	add.s32 	%r89, %r88, %r85;
	neg.s32 	%r90, %r89;
	setp.lt.s32 	%p22, %r5, 0;
	selp.b32 	%r166, %r90, %r89, %p22;
	xor.b32  	%r91, %r86, %r5;
	shr.s32 	%r92, %r86, 31;
	xor.b32  	%r93, %r92, %r86;
	xor.b32  	%r94, %r92, %r87;
	cvt.u64.u32 	%rd76, %r93;
	shl.b64 	%rd77, %rd76, 32;
	cvt.u64.u32 	%rd78, %r94;
	or.b64  	%rd79, %rd77, %rd78;
	cvt.rn.f64.s64 	%fd1, %rd79;
	mul.f64 	%fd2, %fd1, 0d3BF921FB54442D19;
	cvt.rn.f32.f64 	%f68, %fd2;
	neg.f32 	%f69, %f68;
	setp.lt.s32 	%p23, %r91, 0;
	selp.f32 	%f146, %f69, %f68, %p23;
$L__BB7_13:
	setp.ltu.f32 	%p24, %f11, 0f47CE4780;
	add.s32 	%r96, %r166, 1;
	mul.rn.f32 	%f71, %f146, %f146;
	and.b32  	%r97, %r166, 1;
	setp.eq.b32 	%p25, %r97, 1;
	selp.f32 	%f72, %f146, 0f3F800000, %p25;
	fma.rn.f32 	%f73, %f71, %f72, 0f00000000;
	fma.rn.f32 	%f74, %f71, 0f37CBAC00, 0fBAB607ED;
	selp.f32 	%f75, 0fB94D4153, %f74, %p25;
	selp.f32 	%f76, 0f3C0885E4, 0f3D2AAABB, %p25;
	fma.rn.f32 	%f77, %f75, %f71, %f76;
	selp.f32 	%f78, 0fBE2AAAA8, 0fBEFFFFFF, %p25;
	fma.rn.f32 	%f79, %f77, %f71, %f78;
	fma.rn.f32 	%f80, %f79, %f73, %f72;
	and.b32  	%r98, %r96, 2;
	setp.eq.s32 	%p26, %r98, 0;
	mov.f32 	%f81, 0f00000000;
	sub.f32 	%f82, %f81, %f80;
	selp.f32 	%f15, %f80, %f82, %p26;
	mul.f32 	%f16, %f1, %f1;
	mov.u32 	%r170, %r178;
	mov.f32 	%f147, %f149;
	@%p24 bra 	$L__BB7_21;
	setp.neu.f32 	%p27, %f11, 0f7F800000;
	@%p27 bra 	$L__BB7_16;
	mov.f32 	%f85, 0f00000000;
	mul.rn.f32 	%f147, %f2, %f85;
	mov.b32 	%r170, 0;
	bra.uni 	$L__BB7_21;
$L__BB7_16:
	mov.b32 	%r18, %f2;
	mov.b64 	%rd117, 0;
	mov.b32 	%r167, 0;
	mov.u64 	%rd115, __cudart_i2opi_f;
	shl.b32 	%r101, %r18, 8;
	or.b32  	%r102, %r101, -2147483648;
	mov.u64 	%rd116, %rd2;
$L__BB7_17:
	.pragma "nounroll";
	ld.global.nc.u32 	%r100, [%rd115];
	mad.wide.u32 	%rd82, %r100, %r102, %rd117;
	shr.u64 	%rd117, %rd82, 32;
	st.local.u32 	[%rd116], %rd82;
	add.s32 	%r167, %r167, 1;
	add.s64 	%rd116, %rd116, 4;
	add.s64 	%rd115, %rd115, 4;
	setp.ne.s32 	%p28, %r167, 6;
	@%p28 bra 	$L__BB7_17;
	shr.u32 	%r103, %r18, 23;
	st.local.u32 	[%rd2+24], %rd117;
	and.b32  	%r21, %r103, 31;
	and.b32  	%r104, %r103, 224;
	add.s32 	%r105, %r104, -128;
	shr.u32 	%r106, %r105, 5;
	mul.wide.u32 	%rd83, %r106, 4;
	sub.s64 	%rd22, %rd2, %rd83;
	ld.local.u32 	%r168, [%rd22+24];
	ld.local.u32 	%r169, [%rd22+20];
	setp.eq.s32 	%p29, %r21, 0;
	@%p29 bra 	$L__BB7_20;
	shf.l.wrap.b32 	%r168, %r169, %r168, %r21;
	ld.local.u32 	%r107, [%rd22+16];
	shf.l.wrap.b32 	%r169, %r107, %r169, %r21;
$L__BB7_20:
	shr.u32 	%r108, %r168, 30;
	shf.l.wrap.b32 	%r109, %r169, %r168, 2;
	shl.b32 	%r110, %r169, 2;
	shr.u32 	%r111, %r109, 31;
	add.s32 	%r112, %r111, %r108;
	neg.s32 	%r113, %r112;
	setp.lt.s32 	%p30, %r18, 0;
	selp.b32 	%r170, %r113, %r112, %p30;
	xor.b32  	%r114, %r109, %r18;
	shr.s32 	%r115, %r109, 31;
	xor.b32  	%r116, %r115, %r109;
	xor.b32  	%r117, %r115, %r110;
	cvt.u64.u32 	%rd84, %r116;
	shl.b64 	%rd85, %rd84, 32;
	cvt.u64.u32 	%rd86, %r117;
	or.b64  	%rd87, %rd85, %rd86;
	cvt.rn.f64.s64 	%fd3, %rd87;
	mul.f64 	%fd4, %fd3, 0d3BF921FB54442D19;
	cvt.rn.f32.f64 	%f83, %fd4;
	neg.f32 	%f84, %f83;
	setp.lt.s32 	%p31, %r114, 0;
	selp.f32 	%f147, %f84, %f83, %p31;
$L__BB7_21:
	setp.ltu.f32 	%p32, %f11, 0f47CE4780;
	mul.rn.f32 	%f86, %f147, %f147;
	and.b32  	%r119, %r170, 1;
	setp.eq.b32 	%p33, %r119, 1;
	selp.f32 	%f87, 0f3F800000, %f147, %p33;
	fma.rn.f32 	%f88, %f86, %f87, 0f00000000;
	fma.rn.f32 	%f89, %f86, 0f37CBAC00, 0fBAB607ED;
	selp.f32 	%f90, %f89, 0fB94D4153, %p33;
	selp.f32 	%f91, 0f3D2AAABB, 0f3C0885E4, %p33;
	fma.rn.f32 	%f92, %f90, %f86, %f91;
	selp.f32 	%f93, 0fBEFFFFFF, 0fBE2AAAA8, %p33;
	fma.rn.f32 	%f94, %f92, %f86, %f93;
	fma.rn.f32 	%f95, %f94, %f88, %f87;
	and.b32  	%r120, %r170, 2;
	setp.eq.s32 	%p34, %r120, 0;
	mov.f32 	%f96, 0f00000000;
	sub.f32 	%f97, %f96, %f95;
	selp.f32 	%f98, %f95, %f97, %p34;
	mul.f32 	%f99, %f16, %f98;
	div.rn.f32 	%f100, %f15, %f99;
	fma.rn.f32 	%f101, %f6, %f100, %f9;
	rcp.rn.f32 	%f102, %f16;
	fma.rn.f32 	%f20, %f102, %f7, %f101;
	mov.u32 	%r174, %r178;
	mov.f32 	%f148, %f149;
	@%p32 bra 	$L__BB7_29;
	setp.neu.f32 	%p35, %f11, 0f7F800000;
	@%p35 bra 	$L__BB7_24;
	mov.f32 	%f105, 0f00000000;
	mul.rn.f32 	%f148, %f2, %f105;
	mov.b32 	%r174, 0;
	bra.uni 	$L__BB7_29;
$L__BB7_24:
	mov.b32 	%r30, %f2;
	shl.b32 	%r122, %r30, 8;
	or.b32  	%r31, %r122, -2147483648;
	mov.b64 	%rd120, 0;
	mov.b32 	%r171, 0;
	mov.u64 	%rd118, __cudart_i2opi_f;
	mov.u64 	%rd119, %rd2;
$L__BB7_25:
	.pragma "nounroll";
	ld.global.nc.u32 	%r123, [%rd118];
	mad.wide.u32 	%rd90, %r123, %r31, %rd120;
	shr.u64 	%rd120, %rd90, 32;
	st.local.u32 	[%rd119], %rd90;
	add.s32 	%r171, %r171, 1;
	add.s64 	%rd119, %rd119, 4;
	add.s64 	%rd118, %rd118, 4;
	setp.ne.s32 	%p36, %r171, 6;
	@%p36 bra 	$L__BB7_25;
	shr.u32 	%r124, %r30, 23;
	st.local.u32 	[%rd2+24], %rd120;
	and.b32  	%r34, %r124, 31;
	and.b32  	%r125, %r124, 224;
	add.s32 	%r126, %r125, -128;
	shr.u32 	%r127, %r126, 5;
	mul.wide.u32 	%rd91, %r127, 4;
	sub.s64 	%rd29, %rd2, %rd91;
	ld.local.u32 	%r172, [%rd29+24];
	ld.local.u32 	%r173, [%rd29+20];
	setp.eq.s32 	%p37, %r34, 0;
	@%p37 bra 	$L__BB7_28;
	shf.l.wrap.b32 	%r172, %r173, %r172, %r34;
	ld.local.u32 	%r128, [%rd29+16];
	shf.l.wrap.b32 	%r173, %r128, %r173, %r34;
$L__BB7_28:
	shr.u32 	%r129, %r172, 30;
	shf.l.wrap.b32 	%r130, %r173, %r172, 2;
	shl.b32 	%r131, %r173, 2;
	shr.u32 	%r132, %r130, 31;
	add.s32 	%r133, %r132, %r129;
	neg.s32 	%r134, %r133;
	setp.lt.s32 	%p38, %r30, 0;
	selp.b32 	%r174, %r134, %r133, %p38;
	xor.b32  	%r135, %r130, %r30;
	shr.s32 	%r136, %r130, 31;
	xor.b32  	%r137, %r136, %r130;
	xor.b32  	%r138, %r136, %r131;
	cvt.u64.u32 	%rd92, %r137;
	shl.b64 	%rd93, %rd92, 32;
	cvt.u64.u32 	%rd94, %r138;
	or.b64  	%rd95, %rd93, %rd94;
	cvt.rn.f64.s64 	%fd5, %rd95;
	mul.f64 	%fd6, %fd5, 0d3BF921FB54442D19;
	cvt.rn.f32.f64 	%f103, %fd6;
	neg.f32 	%f104, %f103;
	setp.lt.s32 	%p39, %r135, 0;
	selp.f32 	%f148, %f104, %f103, %p39;
$L__BB7_29:
	setp.ltu.f32 	%p40, %f11, 0f47CE4780;
	mul.rn.f32 	%f106, %f148, %f148;
	and.b32  	%r140, %r174, 1;
	setp.eq.b32 	%p41, %r140, 1;
	selp.f32 	%f107, 0f3F800000, %f148, %p41;
	fma.rn.f32 	%f108, %f106, %f107, 0f00000000;
	fma.rn.f32 	%f109, %f106, 0f37CBAC00, 0fBAB607ED;
	selp.f32 	%f110, %f109, 0fB94D4153, %p41;
	selp.f32 	%f111, 0f3D2AAABB, 0f3C0885E4, %p41;
	fma.rn.f32 	%f112, %f110, %f106, %f111;
	selp.f32 	%f113, 0fBEFFFFFF, 0fBE2AAAA8, %p41;
	fma.rn.f32 	%f114, %f112, %f106, %f113;
	fma.rn.f32 	%f115, %f114, %f108, %f107;
	and.b32  	%r141, %r174, 2;
	setp.eq.s32 	%p42, %r141, 0;
	mov.f32 	%f116, 0f00000000;
	sub.f32 	%f117, %f116, %f115;
	selp.f32 	%f118, %f115, %f117, %p42;
	mul.f32 	%f24, %f16, %f118;
	@%p40 bra 	$L__BB7_37;
	setp.neu.f32 	%p43, %f11, 0f7F800000;
	@%p43 bra 	$L__BB7_32;
	mov.f32 	%f121, 0f00000000;
	mul.rn.f32 	%f149, %f2, %f121;
	mov.b32 	%r178, 0;
	bra.uni 	$L__BB7_37;
$L__BB7_32:
	mov.b32 	%r43, %f2;
	shl.b32 	%r143, %r43, 8;
	or.b32  	%r44, %r143, -2147483648;
	mov.b64 	%rd123, 0;
	mov.b32 	%r175, 0;
	mov.u64 	%rd121, __cudart_i2opi_f;
	mov.u64 	%rd122, %rd2;
$L__BB7_33:
	.pragma "nounroll";
	ld.global.nc.u32 	%r144, [%rd121];
	mad.wide.u32 	%rd98, %r144, %r44, %rd123;
	shr.u64 	%rd123, %rd98, 32;
	st.local.u32 	[%rd122], %rd98;
	add.s32 	%r175, %r175, 1;
	add.s64 	%rd122, %rd122, 4;
	add.s64 	%rd121, %rd121, 4;
	setp.ne.s32 	%p44, %r175, 6;
	@%p44 bra 	$L__BB7_33;
	shr.u32 	%r145, %r43, 23;
	st.local.u32 	[%rd2+24], %rd123;
	and.b32  	%r47, %r145, 31;
	and.b32  	%r146, %r145, 224;
	add.s32 	%r147, %r146, -128;
	shr.u32 	%r148, %r147, 5;
	mul.wide.u32 	%rd99, %r148, 4;
	sub.s64 	%rd36, %rd2, %rd99;
	ld.local.u32 	%r176, [%rd36+24];
	ld.local.u32 	%r177, [%rd36+20];
	setp.eq.s32 	%p45, %r47, 0;
	@%p45 bra 	$L__BB7_36;
	shf.l.wrap.b32 	%r176, %r177, %r176, %r47;
	ld.local.u32 	%r149, [%rd36+16];
	shf.l.wrap.b32 	%r177, %r149, %r177, %r47;
$L__BB7_36:
	shr.u32 	%r150, %r176, 30;
	shf.l.wrap.b32 	%r151, %r177, %r176, 2;
	shl.b32 	%r152, %r177, 2;
	shr.u32 	%r153, %r151, 31;
	add.s32 	%r154, %r153, %r150;
	neg.s32 	%r155, %r154;
	setp.lt.s32 	%p46, %r43, 0;
	selp.b32 	%r178, %r155, %r154, %p46;
	xor.b32  	%r156, %r151, %r43;
	shr.s32 	%r157, %r151, 31;
	xor.b32  	%r158, %r157, %r151;
	xor.b32  	%r159, %r157, %r152;
	cvt.u64.u32 	%rd100, %r158;
	shl.b64 	%rd101, %rd100, 32;
	cvt.u64.u32 	%rd102, %r159;
	or.b64  	%rd103, %rd101, %rd102;
	cvt.rn.f64.s64 	%fd7, %rd103;
	mul.f64 	%fd8, %fd7, 0d3BF921FB54442D19;
	cvt.rn.f32.f64 	%f119, %fd8;
	neg.f32 	%f120, %f119;
	setp.lt.s32 	%p47, %r156, 0;
	selp.f32 	%f149, %f120, %f119, %p47;
$L__BB7_37:
	mul.rn.f32 	%f122, %f149, %f149;
	and.b32  	%r161, %r178, 1;
	setp.eq.b32 	%p48, %r161, 1;
	selp.f32 	%f123, 0f3F800000, %f149, %p48;
	fma.rn.f32 	%f124, %f122, %f123, 0f00000000;
	fma.rn.f32 	%f125, %f122, 0f37CBAC00, 0fBAB607ED;
	selp.f32 	%f126, %f125, 0fB94D4153, %p48;
	selp.f32 	%f127, 0f3D2AAABB, 0f3C0885E4, %p48;
	fma.rn.f32 	%f128, %f126, %f122, %f127;
	selp.f32 	%f129, 0fBEFFFFFF, 0fBE2AAAA8, %p48;
	fma.rn.f32 	%f130, %f128, %f122, %f129;
	fma.rn.f32 	%f131, %f130, %f124, %f123;
	and.b32  	%r162, %r178, 2;
	setp.eq.s32 	%p49, %r162, 0;
	mov.f32 	%f132, 0f00000000;
	sub.f32 	%f133, %f132, %f131;
	selp.f32 	%f134, %f131, %f133, %p49;
	mul.f32 	%f135, %f24, %f134;
	rcp.rn.f32 	%f136, %f135;
	fma.rn.f32 	%f151, %f8, %f136, %f20;
$L__BB7_38:
	ld.param.f32 	%f145, [_Z8solve_3DPfS_S_S_fffffffiii_param_10];
	ld.param.u64 	%rd110, [_Z8solve_3DPfS_S_S_fffffffiii_param_2];
	ld.param.u64 	%rd109, [_Z8solve_3DPfS_S_S_fffffffiii_param_0];
	mul.f32 	%f137, %f145, %f145;
	mul.f32 	%f138, %f3, %f3;
	mul.f32 	%f139, %f137, %f138;
	add.f32 	%f140, %f150, %f150;
	fma.rn.f32 	%f141, %f139, %f151, %f140;
	cvta.to.global.u64 	%rd104, %rd110;
	add.s64 	%rd106, %rd104, %rd46;
	ld.global.f32 	%f142, [%rd106];
	sub.f32 	%f143, %f141, %f142;
	cvta.to.global.u64 	%rd107, %rd109;
	add.s64 	%rd108, %rd107, %rd46;
	st.global.f32 	[%rd108], %f143;
$L__BB7_39:
	ret;

}
	// .globl	_Z8shift_2DPfS_S_ii
.visible .entry _Z8shift_2DPfS_S_ii(
	.param .u64 .ptr .align 1 _Z8shift_2DPfS_S_ii_param_0,
	.param .u64 .ptr .align 1 _Z8shift_2DPfS_S_ii_param_1,
	.param .u64 .ptr .align 1 _Z8shift_2DPfS_S_ii_param_2,
	.param .u32 _Z8shift_2DPfS_S_ii_param_3,
	.param .u32 _Z8shift_2DPfS_S_ii_param_4
)
{
	.reg .pred 	%p<4>;
	.reg .b32 	%r<14>;
	.reg .b32 	%f<3>;
	.reg .b64 	%rd<11>;

	ld.param.u64 	%rd1, [_Z8shift_2DPfS_S_ii_param_0];
	ld.param.u64 	%rd2, [_Z8shift_2DPfS_S_ii_param_1];
	ld.param.u64 	%rd3, [_Z8shift_2DPfS_S_ii_param_2];
	ld.param.u32 	%r3, [_Z8shift_2DPfS_S_ii_param_3];
	ld.param.u32 	%r4, [_Z8shift_2DPfS_S_ii_param_4];
	mov.u32 	%r6, %tid.x;
	mov.u32 	%r7, %ctaid.x;
	mov.u32 	%r8, %ntid.x;
	mad.lo.s32 	%r1, %r7, %r8, %r6;
	mov.u32 	%r9, %tid.y;
	mov.u32 	%r10, %ctaid.y;
	mov.u32 	%r11, %ntid.y;
	mad.lo.s32 	%r12, %r10, %r11, %r9;
	setp.ge.s32 	%p1, %r1, %r3;
	setp.ge.s32 	%p2, %r12, %r4;
	or.pred  	%p3, %p1, %p2;
	@%p3 bra 	$L__BB8_2;
	cvta.to.global.u64 	%rd4, %rd2;
	cvta.to.global.u64 	%rd5, %rd3;
	cvta.to.global.u64 	%rd6, %rd1;
	mad.lo.s32 	%r13, %r3, %r12, %r1;
	mul.wide.s32 	%rd7, %r13, 4;
	add.s64 	%rd8, %rd4, %rd7;
	ld.global.f32 	%f1, [%rd8];
	add.s64 	%rd9, %rd5, %rd7;
	st.global.f32 	[%rd9], %f1;
	add.s64 	%rd10, %rd6, %rd7;
	ld.global.f32 	%f2, [%rd10];
	st.global.f32 	[%rd8], %f2;
$L__BB8_2:
	ret;

}
	// .globl	_Z8shift_3DPfS_S_iii
.visible .entry _Z8shift_3DPfS_S_iii(
	.param .u64 .ptr .align 1 _Z8shift_3DPfS_S_iii_param_0,
	.param .u64 .ptr .align 1 _Z8shift_3DPfS_S_iii_param_1,
	.param .u64 .ptr .align 1 _Z8shift_3DPfS_S_iii_param_2,
	.param .u32 _Z8shift_3DPfS_S_iii_param_3,
	.param .u32 _Z8shift_3DPfS_S_iii_param_4,
	.param .u32 _Z8shift_3DPfS_S_iii_param_5
)
{
	.reg .pred 	%p<6>;
	.reg .b32 	%r<18>;
	.reg .b32 	%f<3>;
	.reg .b64 	%rd<17>;

	ld.param.u64 	%rd1, [_Z8shift_3DPfS_S_iii_param_0];
	ld.param.u64 	%rd2, [_Z8shift_3DPfS_S_iii_param_1];
	ld.param.u64 	%rd3, [_Z8shift_3DPfS_S_iii_param_2];
	ld.param.u32 	%r4, [_Z8shift_3DPfS_S_iii_param_3];
	ld.param.u32 	%r6, [_Z8shift_3DPfS_S_iii_param_4];
	ld.param.u32 	%r5, [_Z8shift_3DPfS_S_iii_param_5];
	mov.u32 	%r8, %tid.x;
	mov.u32 	%r9, %ctaid.x;
	mov.u32 	%r10, %ntid.x;
	mad.lo.s32 	%r1, %r9, %r10, %r8;
	mov.u32 	%r11, %tid.y;
	mov.u32 	%r12, %ctaid.y;
	mov.u32 	%r13, %ntid.y;
	mad.lo.s32 	%r14, %r12, %r13, %r11;
	mov.u32 	%r15, %tid.z;
	mov.u32 	%r16, %ctaid.z;
	mov.u32 	%r17, %ntid.z;
	mad.lo.s32 	%r3, %r16, %r17, %r15;
	setp.ge.s32 	%p1, %r1, %r4;
	setp.ge.s32 	%p2, %r14, %r6;
	or.pred  	%p3, %p1, %p2;
	setp.ge.s32 	%p4, %r3, %r5;
	or.pred  	%p5, %p3, %p4;
	@%p5 bra 	$L__BB9_2;
	cvta.to.global.u64 	%rd4, %rd2;
	cvta.to.global.u64 	%rd5, %rd3;
	cvta.to.global.u64 	%rd6, %rd1;
	cvt.s64.s32 	%rd7, %r4;
	mul.wide.u32 	%rd8, %r5, %r14;
	cvt.u64.u32 	%rd9, %r3;
	cvt.s64.s32 	%rd10, %r1;
	add.s64 	%rd11, %rd8, %rd9;
	mad.lo.s64 	%rd12, %rd11, %rd7, %rd10;
	shl.b64 	%rd13, %rd12, 2;
	add.s64 	%rd14, %rd4, %rd13;
	ld.global.f32 	%f1, [%rd14];
	add.s64 	%rd15, %rd5, %rd13;
	st.global.f32 	[%rd15], %f1;
	add.s64 	%rd16, %rd6, %rd13;
	ld.global.f32 	%f2, [%rd16];
	st.global.f32 	[%rd14], %f2;
$L__BB9_2:
	ret;

}
	// .globl	_Z20wavefield_extract_3DPPPfS_iii
.visible .entry _Z20wavefield_extract_3DPPPfS_iii(
	.param .u64 .ptr .align 1 _Z20wavefield_extract_3DPPPfS_iii_param_0,
	.param .u64 .ptr .align 1 _Z20wavefield_extract_3DPPPfS_iii_param_1,
	.param .u32 _Z20wavefield_extract_3DPPPfS_iii_param_2,
	.param .u32 _Z20wavefield_extract_3DPPPfS_iii_param_3,
	.param .u32 _Z20wavefield_extract_3DPPPfS_iii_param_4
)
{
	.reg .pred 	%p<6>;
	.reg .b32 	%r<20>;
	.reg .b32 	%f<2>;
	.reg .b64 	%rd<17>;

	ld.param.u64 	%rd1, [_Z20wavefield_extract_3DPPPfS_iii_param_0];
	ld.param.u64 	%rd2, [_Z20wavefield_extract_3DPPPfS_iii_param_1];
	ld.param.u32 	%r4, [_Z20wavefield_extract_3DPPPfS_iii_param_2];
	ld.param.u32 	%r6, [_Z20wavefield_extract_3DPPPfS_iii_param_3];
	ld.param.u32 	%r5, [_Z20wavefield_extract_3DPPPfS_iii_param_4];
	mov.u32 	%r8, %tid.x;
	mov.u32 	%r9, %ctaid.x;
	mov.u32 	%r10, %ntid.x;
	mad.lo.s32 	%r1, %r9, %r10, %r8;
	mov.u32 	%r11, %tid.y;
	mov.u32 	%r12, %ctaid.y;
	mov.u32 	%r13, %ntid.y;
	mad.lo.s32 	%r14, %r12, %r13, %r11;
	mov.u32 	%r15, %tid.z;
	mov.u32 	%r16, %ctaid.z;
	mov.u32 	%r17, %ntid.z;
	mad.lo.s32 	%r3, %r16, %r17, %r15;
	setp.ge.s32 	%p1, %r1, %r4;
	setp.ge.s32 	%p2, %r14, %r6;
	or.pred  	%p3, %p1, %p2;
	setp.ge.s32 	%p4, %r3, %r5;
	or.pred  	%p5, %p3, %p4;
	@%p5 bra 	$L__BB10_2;
	cvta.to.global.u64 	%rd3, %rd2;
	cvta.to.global.u64 	%rd4, %rd1;
	mad.lo.s32 	%r18, %r5, %r14, %r3;
	mad.lo.s32 	%r19, %r18, %r4, %r1;
	mul.wide.s32 	%rd5, %r19, 4;
	add.s64 	%rd6, %rd3, %rd5;
	ld.global.f32 	%f1, [%rd6];
	mul.wide.u32 	%rd7, %r14, 8;
	add.s64 	%rd8, %rd4, %rd7;
	ld.global.u64 	%rd9, [%rd8];
	cvta.to.global.u64 	%rd10, %rd9;
	mul.wide.s32 	%rd11, %r1, 8;
	add.s64 	%rd12, %rd10, %rd11;
	ld.global.u64 	%rd13, [%rd12];
	cvta.to.global.u64 	%rd14, %rd13;
	mul.wide.u32 	%rd15, %r3, 4;
	add.s64 	%rd16, %rd14, %rd15;
	st.global.f32 	[%rd16], %f1;
$L__BB10_2:
	ret;

}
	// .globl	_Z10extract_2DPfiiiiS_PiS0_S_S_S_S_
.visible .entry _Z10extract_2DPfiiiiS_PiS0_S_S_S_S_(
	.param .u64 .ptr .align 1 _Z10extract_2DPfiiiiS_PiS0_S_S_S_S__param_0,
	.param .u32 _Z10extract_2DPfiiiiS_PiS0_S_S_S_S__param_1,
	.param .u32 _Z10extract_2DPfiiiiS_PiS0_S_S_S_S__param_2,
	.param .u32 _Z10extract_2DPfiiiiS_PiS0_S_S_S_S__param_3,
	.param .u32 _Z10extract_2DPfiiiiS_PiS0_S_S_S_S__param_4,
	.param .u64 .ptr .align 1 _Z10extract_2DPfiiiiS_PiS0_S_S_S_S__param_5,
	.param .u64 .ptr .align 1 _Z10extract_2DPfiiiiS_PiS0_S_S_S_S__param_6,
	.param .u64 .ptr .align 1 _Z10extract_2DPfiiiiS_PiS0_S_S_S_S__param_7,
	.param .u64 .ptr .align 1 _Z10extract_2DPfiiiiS_PiS0_S_S_S_S__param_8,
	.param .u64 .ptr .align 1 _Z10extract_2DPfiiiiS_PiS0_S_S_S_S__param_9,
	.param .u64 .ptr .align 1 _Z10extract_2DPfiiiiS_PiS0_S_S_S_S__param_10,
	.param .u64 .ptr .align 1 _Z10extract_2DPfiiiiS_PiS0_S_S_S_S__param_11
)
{
	.reg .pred 	%p<2>;
	.reg .b32 	%r<11>;
	.reg .b32 	%f<13>;
	.reg .b64 	%rd<37>;

	ld.param.u32 	%r2, [_Z10extract_2DPfiiiiS_PiS0_S_S_S_S__param_1];
	ld.param.u32 	%r3, [_Z10extract_2DPfiiiiS_PiS0_S_S_S_S__param_2];
	ld.param.u32 	%r4, [_Z10extract_2DPfiiiiS_PiS0_S_S_S_S__param_3];
	ld.param.u64 	%rd2, [_Z10extract_2DPfiiiiS_PiS0_S_S_S_S__param_5];
	ld.param.u64 	%rd5, [_Z10extract_2DPfiiiiS_PiS0_S_S_S_S__param_8];
	ld.param.u64 	%rd6, [_Z10extract_2DPfiiiiS_PiS0_S_S_S_S__param_9];
	ld.param.u64 	%rd7, [_Z10extract_2DPfiiiiS_PiS0_S_S_S_S__param_10];
	mov.u32 	%r5, %tid.x;
	mov.u32 	%r6, %ctaid.x;
	mov.u32 	%r7, %ntid.x;
	mad.lo.s32 	%r1, %r6, %r7, %r5;
	setp.ge.s32 	%p1, %r1, %r3;
	@%p1 bra 	$L__BB11_2;
	ld.param.u64 	%rd36, [_Z10extract_2DPfiiiiS_PiS0_S_S_S_S__param_11];
	ld.param.u64 	%rd35, [_Z10extract_2DPfiiiiS_PiS0_S_S_S_S__param_7];
	ld.param.u64 	%rd34, [_Z10extract_2DPfiiiiS_PiS0_S_S_S_S__param_6];
	ld.param.u64 	%rd33, [_Z10extract_2DPfiiiiS_PiS0_S_S_S_S__param_0];
	cvta.to.global.u64 	%rd9, %rd35;
	cvta.to.global.u64 	%rd10, %rd34;
	cvta.to.global.u64 	%rd11, %rd2;
	cvta.to.global.u64 	%rd12, %rd5;
	cvta.to.global.u64 	%rd13, %rd6;
	cvta.to.global.u64 	%rd14, %rd7;
	cvta.to.global.u64 	%rd15, %rd36;
	cvta.to.global.u64 	%rd16, %rd33;
	cvt.s64.s32 	%rd17, %r1;
	mul.wide.s32 	%rd18, %r1, 4;
	add.s64 	%rd19, %rd9, %rd18;
	ld.global.u32 	%r8, [%rd19];
	add.s64 	%rd20, %rd10, %rd18;
	ld.global.u32 	%r9, [%rd20];
	mad.lo.s32 	%r10, %r8, %r4, %r9;
	mul.wide.s32 	%rd21, %r10, 4;
	add.s64 	%rd22, %rd11, %rd21;
	ld.global.f32 	%f1, [%rd22];
	add.s64 	%rd23, %rd12, %rd18;
	ld.global.f32 	%f2, [%rd23];
	mul.wide.s32 	%rd24, %r4, 4;
	add.s64 	%rd25, %rd22, %rd24;
	ld.global.f32 	%f3, [%rd25];
	add.s64 	%rd26, %rd13, %rd18;
	ld.global.f32 	%f4, [%rd26];
	mul.f32 	%f5, %f3, %f4;
	fma.rn.f32 	%f6, %f1, %f2, %f5;
	ld.global.f32 	%f7, [%rd22+4];
	add.s64 	%rd27, %rd14, %rd18;
	ld.global.f32 	%f8, [%rd27];
	fma.rn.f32 	%f9, %f7, %f8, %f6;
	ld.global.f32 	%f10, [%rd25+4];
	add.s64 	%rd28, %rd15, %rd18;
	ld.global.f32 	%f11, [%rd28];
	fma.rn.f32 	%f12, %f10, %f11, %f9;
	mul.wide.s32 	%rd29, %r3, %r2;
	add.s64 	%rd30, %rd29, %rd17;
	shl.b64 	%rd31, %rd30, 2;
	add.s64 	%rd32, %rd16, %rd31;
	st.global.f32 	[%rd32], %f12;
$L__BB11_2:
	ret;

}
	// .globl	_Z10extract_3DPfiiiiiS_PiS0_S0_S_S_S_S_S_S_S_S_
.visible .entry _Z10extract_3DPfiiiiiS_PiS0_S0_S_S_S_S_S_S_S_S_(
	.param .u64 .ptr .align 1 _Z10extract_3DPfiiiiiS_PiS0_S0_S_S_S_S_S_S_S_S__param_0,
	.param .u32 _Z10extract_3DPfiiiiiS_PiS0_S0_S_S_S_S_S_S_S_S__param_1,
	.param .u32 _Z10extract_3DPfiiiiiS_PiS0_S0_S_S_S_S_S_S_S_S__param_2,
	.param .u32 _Z10extract_3DPfiiiiiS_PiS0_S0_S_S_S_S_S_S_S_S__param_3,
	.param .u32 _Z10extract_3DPfiiiiiS_PiS0_S0_S_S_S_S_S_S_S_S__param_4,
	.param .u32 _Z10extract_3DPfiiiiiS_PiS0_S0_S_S_S_S_S_S_S_S__param_5,
	.param .u64 .ptr .align 1 _Z10extract_3DPfiiiiiS_PiS0_S0_S_S_S_S_S_S_S_S__param_6,
	.param .u64 .ptr .align 1 _Z10extract_3DPfiiiiiS_PiS0_S0_S_S_S_S_S_S_S_S__param_7,
	.param .u64 .ptr .align 1 _Z10extract_3DPfiiiiiS_PiS0_S0_S_S_S_S_S_S_S_S__param_8,
	.param .u64 .ptr .align 1 _Z10extract_3DPfiiiiiS_PiS0_S0_S_S_S_S_S_S_S_S__param_9,
	.param .u64 .ptr .align 1 _Z10extract_3DPfiiiiiS_PiS0_S0_S_S_S_S_S_S_S_S__param_10,
	.param .u64 .ptr .align 1 _Z10extract_3DPfiiiiiS_PiS0_S0_S_S_S_S_S_S_S_S__param_11,
	.param .u64 .ptr .align 1 _Z10extract_3DPfiiiiiS_PiS0_S0_S_S_S_S_S_S_S_S__param_12,
	.param .u64 .ptr .align 1 _Z10extract_3DPfiiiiiS_PiS0_S0_S_S_S_S_S_S_S_S__param_13,
	.param .u64 .ptr .align 1 _Z10extract_3DPfiiiiiS_PiS0_S0_S_S_S_S_S_S_S_S__param_14,
	.param .u64 .ptr .align 1 _Z10extract_3DPfiiiiiS_PiS0_S0_S_S_S_S_S_S_S_S__param_15,
	.param .u64 .ptr .align 1 _Z10extract_3DPfiiiiiS_PiS0_S0_S_S_S_S_S_S_S_S__param_16,
	.param .u64 .ptr .align 1 _Z10extract_3DPfiiiiiS_PiS0_S0_S_S_S_S_S_S_S_S__param_17
)
{
	.reg .pred 	%p<2>;
	.reg .b32 	%r<15>;
	.reg .b32 	%f<25>;
	.reg .b64 	%rd<52>;

	ld.param.u32 	%r4, [_Z10extract_3DPfiiiiiS_PiS0_S0_S_S_S_S_S_S_S_S__param_2];
	ld.param.u32 	%r2, [_Z10extract_3DPfiiiiiS_PiS0_S0_S_S_S_S_S_S_S_S__param_3];
	ld.param.u32 	%r3, [_Z10extract_3DPfiiiiiS_PiS0_S0_S_S_S_S_S_S_S_S__param_5];
	ld.param.u64 	%rd2, [_Z10extract_3DPfiiiiiS_PiS0_S0_S_S_S_S_S_S_S_S__param_6];
	ld.param.u64 	%rd3, [_Z10extract_3DPfiiiiiS_PiS0_S0_S_S_S_S_S_S_S_S__param_7];
	ld.param.u64 	%rd6, [_Z10extract_3DPfiiiiiS_PiS0_S0_S_S_S_S_S_S_S_S__param_10];
	ld.param.u64 	%rd7, [_Z10extract_3DPfiiiiiS_PiS0_S0_S_S_S_S_S_S_S_S__param_11];
	ld.param.u64 	%rd8, [_Z10extract_3DPfiiiiiS_PiS0_S0_S_S_S_S_S_S_S_S__param_12];
	ld.param.u64 	%rd9, [_Z10extract_3DPfiiiiiS_PiS0_S0_S_S_S_S_S_S_S_S__param_13];
	ld.param.u64 	%rd10, [_Z10extract_3DPfiiiiiS_PiS0_S0_S_S_S_S_S_S_S_S__param_14];
	ld.param.u64 	%rd11, [_Z10extract_3DPfiiiiiS_PiS0_S0_S_S_S_S_S_S_S_S__param_15];
	mov.u32 	%r5, %tid.x;
	mov.u32 	%r6, %ctaid.x;
	mov.u32 	%r7, %ntid.x;
	mad.lo.s32 	%r1, %r6, %r7, %r5;
	setp.ge.s32 	%p1, %r1, %r4;
	@%p1 bra 	$L__BB12_2;
	ld.param.u64 	%rd51, [_Z10extract_3DPfiiiiiS_PiS0_S0_S_S_S_S_S_S_S_S__param_17];
	ld.param.u64 	%rd50, [_Z10extract_3DPfiiiiiS_PiS0_S0_S_S_S_S_S_S_S_S__param_16];
	ld.param.u64 	%rd49, [_Z10extract_3DPfiiiiiS_PiS0_S0_S_S_S_S_S_S_S_S__param_9];
	ld.param.u64 	%rd48, [_Z10extract_3DPfiiiiiS_PiS0_S0_S_S_S_S_S_S_S_S__param_8];
	ld.param.u64 	%rd47, [_Z10extract_3DPfiiiiiS_PiS0_S0_S_S_S_S_S_S_S_S__param_0];
	cvta.to.global.u64 	%rd14, %rd48;
	cvta.to.global.u64 	%rd15, %rd49;
	cvta.to.global.u64 	%rd16, %rd3;
	cvta.to.global.u64 	%rd17, %rd2;
	cvta.to.global.u64 	%rd18, %rd6;
	cvta.to.global.u64 	%rd19, %rd7;
	cvta.to.global.u64 	%rd20, %rd8;
	cvta.to.global.u64 	%rd21, %rd9;
	cvta.to.global.u64 	%rd22, %rd10;
	cvta.to.global.u64 	%rd23, %rd11;
	cvta.to.global.u64 	%rd24, %rd50;
	cvta.to.global.u64 	%rd25, %rd51;
	cvta.to.global.u64 	%rd26, %rd47;
	mul.wide.s32 	%rd27, %r1, 4;
	add.s64 	%rd28, %rd14, %rd27;
	ld.global.u32 	%r8, [%rd28];
	mul.lo.s32 	%r9, %r3, %r2;
	add.s64 	%rd29, %rd15, %rd27;
	ld.global.u32 	%r10, [%rd29];
	mul.lo.s32 	%r11, %r10, %r2;
	mad.lo.s32 	%r12, %r9, %r8, %r11;
	add.s64 	%rd30, %rd16, %rd27;
	ld.global.u32 	%r13, [%rd30];
	add.s32 	%r14, %r12, %r13;
	mul.wide.s32 	%rd31, %r14, 4;
	add.s64 	%rd32, %rd17, %rd31;
	ld.global.f32 	%f1, [%rd32];
	add.s64 	%rd33, %rd18, %rd27;
	ld.global.f32 	%f2, [%rd33];
	mul.wide.s32 	%rd34, %r2, 4;
	add.s64 	%rd35, %rd32, %rd34;
	ld.global.f32 	%f3, [%rd35];
	add.s64 	%rd36, %rd19, %rd27;
	ld.global.f32 	%f4, [%rd36];
	mul.f32 	%f5, %f3, %f4;
	fma.rn.f32 	%f6, %f1, %f2, %f5;
	ld.global.f32 	%f7, [%rd32+4];
	add.s64 	%rd37, %rd20, %rd27;
	ld.global.f32 	%f8, [%rd37];
	fma.rn.f32 	%f9, %f7, %f8, %f6;
	ld.global.f32 	%f10, [%rd35+4];
	add.s64 	%rd38, %rd21, %rd27;
	ld.global.f32 	%f11, [%rd38];
	fma.rn.f32 	%f12, %f10, %f11, %f9;
	mul.wide.s32 	%rd39, %r9, 4;
	add.s64 	%rd40, %rd32, %rd39;
	ld.global.f32 	%f13, [%rd40];
	add.s64 	%rd41, %rd22, %rd27;
	ld.global.f32 	%f14, [%rd41];
	fma.rn.f32 	%f15, %f13, %f14, %f12;
	add.s64 	%rd42, %rd40, %rd34;
	ld.global.f32 	%f16, [%rd42];
	add.s64 	%rd43, %rd23, %rd27;
	ld.global.f32 	%f17, [%rd43];
	fma.rn.f32 	%f18, %f16, %f17, %f15;
	ld.global.f32 	%f19, [%rd40+4];
	add.s64 	%rd44, %rd24, %rd27;
	ld.global.f32 	%f20, [%rd44];
	fma.rn.f32 	%f21, %f19, %f20, %f18;
	ld.global.f32 	%f22, [%rd42+4];
	add.s64 	%rd45, %rd25, %rd27;
	ld.global.f32 	%f23, [%rd45];
	fma.rn.f32 	%f24, %f22, %f23, %f21;
	add.s64 	%rd46, %rd26, %rd27;
	st.global.f32 	[%rd46], %f24;
$L__BB12_2:
	ret;

}
	// .globl	_Z11freeSurf_2DPfiii
.visible .entry _Z11freeSurf_2DPfiii(
	.param .u64 .ptr .align 1 _Z11freeSurf_2DPfiii_param_0,
	.param .u32 _Z11freeSurf_2DPfiii_param_1,
	.param .u32 _Z11freeSurf_2DPfiii_param_2,
	.param .u32 _Z11freeSurf_2DPfiii_param_3
)
{
	.reg .pred 	%p<4>;
	.reg .b32 	%r<17>;
	.reg .b64 	%rd<5>;

	ld.param.u64 	%rd1, [_Z11freeSurf_2DPfiii_param_0];
	ld.param.u32 	%r3, [_Z11freeSurf_2DPfiii_param_1];
	ld.param.u32 	%r4, [_Z11freeSurf_2DPfiii_param_2];
	ld.param.u32 	%r5, [_Z11freeSurf_2DPfiii_param_3];
	mov.u32 	%r6, %tid.x;
	mov.u32 	%r7, %ctaid.x;
	mov.u32 	%r8, %ntid.x;
	mad.lo.s32 	%r9, %r7, %r8, %r6;
	mov.u32 	%r10, %tid.y;
	mov.u32 	%r11, %ctaid.y;
	mov.u32 	%r12, %ntid.y;
	mad.lo.s32 	%r2, %r11, %r12, %r10;
	setp.ge.s32 	%p1, %r2, %r4;
	sub.s32 	%r13, %r3, %r5;
	setp.le.s32 	%p2, %r9, %r13;
	or.pred  	%p3, %p1, %p2;
	@%p3 bra 	$L__BB13_2;
	cvta.to.global.u64 	%rd2, %rd1;
	mad.lo.s32 	%r15, %r3, %r2, %r9;
	mul.wide.s32 	%rd3, %r15, 4;
	add.s64 	%rd4, %rd2, %rd3;
	mov.b32 	%r16, 0;
	st.global.u32 	[%rd4], %r16;
$L__BB13_2:
	ret;

}
	// .globl	_Z11freeSurf_3DPfiiii
.visible .entry _Z11freeSurf_3DPfiiii(
	.param .u64 .ptr .align 1 _Z11freeSurf_3DPfiiii_param_0,
	.param .u32 _Z11freeSurf_3DPfiiii_param_1,
	.param .u32 _Z11freeSurf_3DPfiiii_param_2,
	.param .u32 _Z11freeSurf_3DPfiiii_param_3,
	.param .u32 _Z11freeSurf_3DPfiiii_param_4
)
{
	.reg .pred 	%p<6>;
	.reg .b32 	%r<25>;
	.reg .b64 	%rd<5>;

	ld.param.u64 	%rd1, [_Z11freeSurf_3DPfiiii_param_0];
	ld.param.u32 	%r4, [_Z11freeSurf_3DPfiiii_param_1];
	ld.param.u32 	%r6, [_Z11freeSurf_3DPfiiii_param_2];
	ld.param.u32 	%r7, [_Z11freeSurf_3DPfiiii_param_3];
	ld.param.u32 	%r8, [_Z11freeSurf_3DPfiiii_param_4];
	mov.u32 	%r9, %tid.x;
	mov.u32 	%r10, %ctaid.x;
	mov.u32 	%r11, %ntid.x;
	mad.lo.s32 	%r12, %r10, %r11, %r9;
	mov.u32 	%r13, %tid.y;
	mov.u32 	%r14, %ctaid.y;
	mov.u32 	%r15, %ntid.y;
	mad.lo.s32 	%r2, %r14, %r15, %r13;
	mov.u32 	%r16, %tid.z;
	mov.u32 	%r17, %ctaid.z;
	mov.u32 	%r18, %ntid.z;
	mad.lo.s32 	%r19, %r17, %r18, %r16;
	setp.ge.s32 	%p1, %r2, %r6;
	setp.ge.s32 	%p2, %r19, %r7;
	or.pred  	%p3, %p1, %p2;
	sub.s32 	%r20, %r4, %r8;
	setp.le.s32 	%p4, %r12, %r20;
	or.pred  	%p5, %p3, %p4;
	@%p5 bra 	$L__BB14_2;
	cvta.to.global.u64 	%rd2, %rd1;
	mad.lo.s32 	%r22, %r7, %r2, %r19;
	mad.lo.s32 	%r23, %r22, %r4, %r12;
	mul.wide.s32 	%rd3, %r23, 4;
	add.s64 	%rd4, %rd2, %rd3;
	mov.b32 	%r24, 0;
	st.global.u32 	[%rd4], %r24;
$L__BB14_2:
	ret;

}
	// .globl	_Z11onewayBC_2DPfS_S_S_S_S_ii
.visible .entry _Z11onewayBC_2DPfS_S_S_S_S_ii(
	.param .u64 .ptr .align 1 _Z11onewayBC_2DPfS_S_S_S_S_ii_param_0,
	.param .u64 .ptr .align 1 _Z11onewayBC_2DPfS_S_S_S_S_ii_param_1,
	.param .u64 .ptr .align 1 _Z11onewayBC_2DPfS_S_S_S_S_ii_param_2,
	.param .u64 .ptr .align 1 _Z11onewayBC_2DPfS_S_S_S_S_ii_param_3,
	.param .u64 .ptr .align 1 _Z11onewayBC_2DPfS_S_S_S_S_ii_param_4,
	.param .u64 .ptr .align 1 _Z11onewayBC_2DPfS_S_S_S_S_ii_param_5,
	.param .u32 _Z11onewayBC_2DPfS_S_S_S_S_ii_param_6,
	.param .u32 _Z11onewayBC_2DPfS_S_S_S_S_ii_param_7
)
{
	.reg .pred 	%p<24>;
	.reg .b32 	%r<47>;
	.reg .b32 	%f<97>;
	.reg .b64 	%rd<42>;

	ld.param.u64 	%rd29, [_Z11onewayBC_2DPfS_S_S_S_S_ii_param_0];
	ld.param.u64 	%rd30, [_Z11onewayBC_2DPfS_S_S_S_S_ii_param_1];
	ld.param.u64 	%rd25, [_Z11onewayBC_2DPfS_S_S_S_S_ii_param_2];
	ld.param.u64 	%rd26, [_Z11onewayBC_2DPfS_S_S_S_S_ii_param_3];
	ld.param.u32 	%r24, [_Z11onewayBC_2DPfS_S_S_S_S_ii_param_6];
	ld.param.u32 	%r26, [_Z11onewayBC_2DPfS_S_S_S_S_ii_param_7];
	cvta.to.global.u64 	%rd1, %rd29;
	cvta.to.global.u64 	%rd2, %rd30;
	mov.u32 	%r27, %tid.x;
	mov.u32 	%r28, %ctaid.x;
	mov.u32 	%r29, %ntid.x;
	mad.lo.s32 	%r30, %r28, %r29, %r27;
	mov.u32 	%r31, %tid.y;
	mov.u32 	%r32, %ctaid.y;
	mov.u32 	%r33, %ntid.y;
	mad.lo.s32 	%r34, %r32, %r33, %r31;
	mul.lo.s32 	%r2, %r24, %r34;
	add.s32 	%r3, %r2, %r30;
	setp.ge.s32 	%p1, %r30, %r24;
	setp.ge.s32 	%p2, %r34, %r26;
	or.pred  	%p3, %p1, %p2;
	@%p3 bra 	$L__BB15_39;
	setp.lt.s32 	%p4, %r24, 1;
	mov.b32 	%r44, 0;
	@%p4 bra 	$L__BB15_20;
	add.s32 	%r43, %r2, %r24;
	mul.wide.s32 	%rd31, %r3, 4;
	add.s64 	%rd3, %rd2, %rd31;
	add.s64 	%rd4, %rd1, %rd31;
	add.s32 	%r5, %r26, -5;
	shl.b32 	%r36, %r24, 1;
	sub.s32 	%r42, %r43, %r36;
	neg.s32 	%r41, %r24;
	cvta.to.global.u64 	%rd38, %rd25;
	cvta.to.global.u64 	%rd39, %rd26;
$L__BB15_3:
	setp.eq.s32 	%p5, %r34, 4;
	mul.wide.u32 	%rd32, %r43, 4;
	add.s64 	%rd9, %rd2, %rd32;
	add.s64 	%rd10, %rd1, %rd32;
	@%p5 bra 	$L__BB15_4;
	bra.uni 	$L__BB15_5;
$L__BB15_4:
	ld.global.f32 	%f1, [%rd9];
	ld.global.f32 	%f2, [%rd3];
	ld.global.f32 	%f3, [%rd10];
	sub.f32 	%f4, %f2, %f3;
	ld.global.f32 	%f5, [%rd38];
	fma.rn.f32 	%f6, %f4, %f5, %f1;
	st.global.f32 	[%rd4], %f6;
$L__BB15_5:
	mul.wide.s32 	%rd33, %r42, 4;
	add.s64 	%rd15, %rd1, %rd33;
	add.s64 	%rd16, %rd2, %rd33;
	setp.ne.s32 	%p6, %r34, %r5;
	@%p6 bra 	$L__BB15_7;
	ld.global.f32 	%f7, [%rd16];
	ld.global.f32 	%f8, [%rd3];
	ld.global.f32 	%f9, [%rd15];
	sub.f32 	%f10, %f8, %f9;
	ld.global.f32 	%f11, [%rd39];
	fma.rn.f32 	%f12, %f10, %f11, %f7;
	st.global.f32 	[%rd4], %f12;
$L__BB15_7:
	setp.ne.s32 	%p7, %r34, 3;
	@%p7 bra 	$L__BB15_9;
	ld.global.f32 	%f13, [%rd9];
	ld.global.f32 	%f14, [%rd3];
	ld.global.f32 	%f15, [%rd10];
	sub.f32 	%f16, %f14, %f15;
	ld.global.f32 	%f17, [%rd38];
	fma.rn.f32 	%f18, %f16, %f17, %f13;
	st.global.f32 	[%rd4], %f18;
$L__BB15_9:
	add.s32 	%r37, %r26, -4;
	setp.ne.s32 	%p8, %r34, %r37;
	@%p8 bra 	$L__BB15_11;
	ld.global.f32 	%f19, [%rd16];
	ld.global.f32 	%f20, [%rd3];
	ld.global.f32 	%f21, [%rd15];
	sub.f32 	%f22, %f20, %f21;
	ld.global.f32 	%f23, [%rd39];
	fma.rn.f32 	%f24, %f22, %f23, %f19;
	st.global.f32 	[%rd4], %f24;
$L__BB15_11:
	setp.ne.s32 	%p9, %r34, 2;
	@%p9 bra 	$L__BB15_13;
	ld.global.f32 	%f25, [%rd9];
	ld.global.f32 	%f26, [%rd3];
	ld.global.f32 	%f27, [%rd10];
	sub.f32 	%f28, %f26, %f27;
	ld.global.f32 	%f29, [%rd38];
	fma.rn.f32 	%f30, %f28, %f29, %f25;
	st.global.f32 	[%rd4], %f30;
$L__BB15_13:
	add.s32 	%r38, %r26, -3;
	setp.ne.s32 	%p10, %r34, %r38;
	@%p10 bra 	$L__BB15_15;
	ld.global.f32 	%f31, [%rd16];
	ld.global.f32 	%f32, [%rd3];
	ld.global.f32 	%f33, [%rd15];
	sub.f32 	%f34, %f32, %f33;
	ld.global.f32 	%f35, [%rd39];
	fma.rn.f32 	%f36, %f34, %f35, %f31;
	st.global.f32 	[%rd4], %f36;
$L__BB15_15:
	setp.ne.s32 	%p11, %r34, 1;
	@%p11 bra 	$L__BB15_17;
	ld.global.f32 	%f37, [%rd9];
	ld.global.f32 	%f38, [%rd3];
	ld.global.f32 	%f39, [%rd10];
	sub.f32 	%f40, %f38, %f39;
	ld.global.f32 	%f41, [%rd38];
	fma.rn.f32 	%f42, %f40, %f41, %f37;
	st.global.f32 	[%rd4], %f42;
$L__BB15_17:
	add.s32 	%r39, %r26, -2;
	setp.ne.s32 	%p12, %r34, %r39;
	@%p12 bra 	$L__BB15_19;
	ld.global.f32 	%f43, [%rd16];
	ld.global.f32 	%f44, [%rd3];
	ld.global.f32 	%f45, [%rd15];
	sub.f32 	%f46, %f44, %f45;
	ld.global.f32 	%f47, [%rd39];
	fma.rn.f32 	%f48, %f46, %f47, %f43;
	st.global.f32 	[%rd4], %f48;
$L__BB15_19:
	add.s32 	%r43, %r43, 1;
	add.s32 	%r42, %r42, 1;
	add.s32 	%r41, %r41, 1;
	setp.eq.s32 	%p13, %r41, 0;
	add.s64 	%rd39, %rd39, 4;
	add.s64 	%rd38, %rd38, 4;
	mov.u32 	%r44, %r24;
	@%p13 bra 	$L__BB15_20;
	bra.uni 	$L__BB15_3;
$L__BB15_20:
	setp.lt.s32 	%p14, %r26, 1;
	@%p14 bra 	$L__BB15_39;
	ld.param.u64 	%rd37, [_Z11onewayBC_2DPfS_S_S_S_S_ii_param_5];
	ld.param.u64 	%rd36, [_Z11onewayBC_2DPfS_S_S_S_S_ii_param_4];
	mul.wide.s32 	%rd34, %r3, 4;
	add.s64 	%rd11, %rd2, %rd34;
	add.s64 	%rd12, %rd1, %rd34;
	add.s32 	%r12, %r24, -5;
	add.s32 	%r13, %r24, -4;
	add.s32 	%r14, %r24, -3;
	add.s32 	%r15, %r24, -2;
	neg.s32 	%r45, %r26;
	cvta.to.global.u64 	%rd40, %rd36;
	cvta.to.global.u64 	%rd41, %rd37;
	mov.u32 	%r46, %r44;
$L__BB15_22:
	setp.ne.s32 	%p15, %r44, 4;
	add.s32 	%r40, %r46, 1;
	mul.wide.s32 	%rd35, %r40, 4;
	add.s64 	%rd21, %rd2, %rd35;
	add.s64 	%rd22, %rd1, %rd35;
	@%p15 bra 	$L__BB15_24;
	ld.global.f32 	%f49, [%rd21];
	ld.global.f32 	%f50, [%rd11];
	ld.global.f32 	%f51, [%rd22];
	sub.f32 	%f52, %f50, %f51;
	ld.global.f32 	%f53, [%rd40];
	fma.rn.f32 	%f54, %f52, %f53, %f49;
	st.global.f32 	[%rd12], %f54;
$L__BB15_24:
	setp.ne.s32 	%p16, %r44, %r12;
	@%p16 bra 	$L__BB15_26;
	ld.global.f32 	%f55, [%rd21+-8];
	ld.global.f32 	%f56, [%rd11];
	ld.global.f32 	%f57, [%rd22+-8];
	sub.f32 	%f58, %f56, %f57;
	ld.global.f32 	%f59, [%rd41];
	fma.rn.f32 	%f60, %f58, %f59, %f55;
	st.global.f32 	[%rd12], %f60;
$L__BB15_26:
	setp.ne.s32 	%p17, %r44, 3;
	@%p17 bra 	$L__BB15_28;
	ld.global.f32 	%f61, [%rd21];
	ld.global.f32 	%f62, [%rd11];
	ld.global.f32 	%f63, [%rd22];
	sub.f32 	%f64, %f62, %f63;
	ld.global.f32 	%f65, [%rd40];
	fma.rn.f32 	%f66, %f64, %f65, %f61;
	st.global.f32 	[%rd12], %f66;
$L__BB15_28:
	setp.ne.s32 	%p18, %r44, %r13;
	@%p18 bra 	$L__BB15_30;
	ld.global.f32 	%f67, [%rd21+-8];
	ld.global.f32 	%f68, [%rd11];
	ld.global.f32 	%f69, [%rd22+-8];
	sub.f32 	%f70, %f68, %f69;
	ld.global.f32 	%f71, [%rd41];
	fma.rn.f32 	%f72, %f70, %f71, %f67;
	st.global.f32 	[%rd12], %f72;
$L__BB15_30:
	setp.ne.s32 	%p19, %r44, 2;
	@%p19 bra 	$L__BB15_32;
	ld.global.f32 	%f73, [%rd21];
	ld.global.f32 	%f74, [%rd11];
	ld.global.f32 	%f75, [%rd22];
	sub.f32 	%f76, %f74, %f75;
	ld.global.f32 	%f77, [%rd40];
	fma.rn.f32 	%f78, %f76, %f77, %f73;
	st.global.f32 	[%rd12], %f78;
$L__BB15_32:
	setp.ne.s32 	%p20, %r44, %r14;
	@%p20 bra 	$L__BB15_34;
	ld.global.f32 	%f79, [%rd21+-8];
	ld.global.f32 	%f80, [%rd11];
	ld.global.f32 	%f81, [%rd22+-8];
	sub.f32 	%f82, %f80, %f81;
	ld.global.f32 	%f83, [%rd41];
	fma.rn.f32 	%f84, %f82, %f83, %f79;
	st.global.f32 	[%rd12], %f84;
$L__BB15_34:
	setp.ne.s32 	%p21, %r44, 1;
	@%p21 bra 	$L__BB15_36;
	ld.global.f32 	%f85, [%rd21];
	ld.global.f32 	%f86, [%rd11];
	ld.global.f32 	%f87, [%rd22];
	sub.f32 	%f88, %f86, %f87;
	ld.global.f32 	%f89, [%rd40];
	fma.rn.f32 	%f90, %f88, %f89, %f85;
	st.global.f32 	[%rd12], %f90;
$L__BB15_36:
	setp.ne.s32 	%p22, %r44, %r15;
	@%p22 bra 	$L__BB15_38;
	ld.global.f32 	%f91, [%rd21+-8];
	ld.global.f32 	%f92, [%rd11];
	ld.global.f32 	%f93, [%rd22+-8];
	sub.f32 	%f94, %f92, %f93;
	ld.global.f32 	%f95, [%rd41];
	fma.rn.f32 	%f96, %f94, %f95, %f91;
	st.global.f32 	[%rd12], %f96;
$L__BB15_38:
	add.s32 	%r46, %r46, %r24;
	add.s32 	%r45, %r45, 1;
	setp.ne.s32 	%p23, %r45, 0;
	add.s64 	%rd41, %rd41, 4;
	add.s64 	%rd40, %rd40, 4;
	@%p23 bra 	$L__BB15_22;
$L__BB15_39:
	ret;

}
	// .globl	_Z11onewayBC_3DPfS_S_S_S_S_S_S_iii
.visible .entry _Z11onewayBC_3DPfS_S_S_S_S_S_S_iii(
	.param .u64 .ptr .align 1 _Z11onewayBC_3DPfS_S_S_S_S_S_S_iii_param_0,
	.param .u64 .ptr .align 1 _Z11onewayBC_3DPfS_S_S_S_S_S_S_iii_param_1,
	.param .u64 .ptr .align 1 _Z11onewayBC_3DPfS_S_S_S_S_S_S_iii_param_2,
	.param .u64 .ptr .align 1 _Z11onewayBC_3DPfS_S_S_S_S_S_S_iii_param_3,
	.param .u64 .ptr .align 1 _Z11onewayBC_3DPfS_S_S_S_S_S_S_iii_param_4,
	.param .u64 .ptr .align 1 _Z11onewayBC_3DPfS_S_S_S_S_S_S_iii_param_5,
	.param .u64 .ptr .align 1 _Z11onewayBC_3DPfS_S_S_S_S_S_S_iii_param_6,
	.param .u64 .ptr .align 1 _Z11onewayBC_3DPfS_S_S_S_S_S_S_iii_param_7,
	.param .u32 _Z11onewayBC_3DPfS_S_S_S_S_S_S_iii_param_8,
	.param .u32 _Z11onewayBC_3DPfS_S_S_S_S_S_S_iii_param_9,
	.param .u32 _Z11onewayBC_3DPfS_S_S_S_S_S_S_iii_param_10
)
{
	.reg .pred 	%p<18>;
	.reg .b32 	%r<49>;
	.reg .b32 	%f<37>;
	.reg .b64 	%rd<88>;

	ld.param.u64 	%rd13, [_Z11onewayBC_3DPfS_S_S_S_S_S_S_iii_param_0];
	ld.param.u64 	%rd14, [_Z11onewayBC_3DPfS_S_S_S_S_S_S_iii_param_1];
	ld.param.u64 	%rd15, [_Z11onewayBC_3DPfS_S_S_S_S_S_S_iii_param_3];
	ld.param.u32 	%r9, [_Z11onewayBC_3DPfS_S_S_S_S_S_S_iii_param_8];
	ld.param.u32 	%r12, [_Z11onewayBC_3DPfS_S_S_S_S_S_S_iii_param_9];
	ld.param.u32 	%r11, [_Z11onewayBC_3DPfS_S_S_S_S_S_S_iii_param_10];
	cvta.to.global.u64 	%rd1, %rd15;
	cvta.to.global.u64 	%rd2, %rd13;
	cvta.to.global.u64 	%rd3, %rd14;
	mov.u32 	%r13, %tid.x;
	mov.u32 	%r14, %ctaid.x;
	mov.u32 	%r15, %ntid.x;
	mad.lo.s32 	%r1, %r14, %r15, %r13;
	mov.u32 	%r16, %tid.y;
	mov.u32 	%r17, %ctaid.y;
	mov.u32 	%r18, %ntid.y;
	mad.lo.s32 	%r19, %r17, %r18, %r16;
	mov.u32 	%r20, %tid.z;
	mov.u32 	%r21, %ctaid.z;
	mov.u32 	%r22, %ntid.z;
	mad.lo.s32 	%r3, %r21, %r22, %r20;
	cvt.u64.u32 	%rd16, %r19;
	cvt.s64.s32 	%rd4, %r9;
	mul.lo.s64 	%rd5, %rd4, %rd16;
	cvt.s64.s32 	%rd6, %r1;
	setp.le.s32 	%p1, %r9, %r1;
	setp.le.s32 	%p2, %r12, %r19;
	or.pred  	%p3, %p1, %p2;
	setp.le.s32 	%p4, %r11, %r3;
	or.pred  	%p5, %p3, %p4;
	@%p5 bra 	$L__BB16_21;
	setp.lt.s32 	%p6, %r1, 4;
	mov.u32 	%r48, %r1;
	@%p6 bra 	$L__BB16_9;
	add.s32 	%r23, %r9, -4;
	setp.le.s32 	%p7, %r1, %r23;
	@%p7 bra 	$L__BB16_4;
	sub.s32 	%r48, %r9, %r1;
	bra.uni 	$L__BB16_9;
$L__BB16_4:
	setp.lt.u32 	%p8, %r3, 4;
	mov.u32 	%r48, %r3;
	@%p8 bra 	$L__BB16_9;
	add.s32 	%r24, %r11, -4;
	setp.le.s32 	%p9, %r3, %r24;
	@%p9 bra 	$L__BB16_7;
	sub.s32 	%r48, %r11, %r3;
	bra.uni 	$L__BB16_9;
$L__BB16_7:
	setp.lt.u32 	%p10, %r19, 4;
	mov.u32 	%r48, %r19;
	@%p10 bra 	$L__BB16_9;
	add.s32 	%r25, %r12, -4;
	setp.gt.s32 	%p11, %r19, %r25;
	sub.s32 	%r26, %r12, %r19;
	selp.b32 	%r48, %r26, 0, %p11;
$L__BB16_9:
	cvt.u64.u32 	%rd17, %r3;
	mad.lo.s64 	%rd18, %rd4, %rd17, %rd6;
	cvt.s64.s32 	%rd19, %r11;
	mad.lo.s64 	%rd20, %rd5, %rd19, %rd18;
	sub.s32 	%r8, 4, %r48;
	setp.gt.s32 	%p12, %r3, %r8;
	shl.b64 	%rd21, %rd20, 2;
	add.s64 	%rd7, %rd3, %rd21;
	add.s64 	%rd8, %rd2, %rd21;
	@%p12 bra 	$L__BB16_11;
	ld.param.u64 	%rd84, [_Z11onewayBC_3DPfS_S_S_S_S_S_S_iii_param_2];
	cvt.u64.u32 	%rd22, %r11;
	mad.lo.s32 	%r27, %r9, %r3, %r9;
	cvt.s64.s32 	%rd23, %r27;
	add.s64 	%rd24, %rd23, %rd6;
	mad.lo.s64 	%rd25, %rd5, %rd22, %rd24;
	shl.b64 	%rd26, %rd25, 2;
	add.s64 	%rd27, %rd3, %rd26;
	ld.global.f32 	%f1, [%rd27];
	ld.global.f32 	%f2, [%rd7];
	add.s64 	%rd28, %rd2, %rd26;
	ld.global.f32 	%f3, [%rd28];
	sub.f32 	%f4, %f2, %f3;
	mad.lo.s32 	%r28, %r9, %r19, %r1;
	cvta.to.global.u64 	%rd29, %rd84;
	mul.wide.s32 	%rd30, %r28, 4;
	add.s64 	%rd31, %rd29, %rd30;
	ld.global.f32 	%f5, [%rd31];
	fma.rn.f32 	%f6, %f4, %f5, %f1;
	st.global.f32 	[%rd8], %f6;
$L__BB16_11:
	add.s32 	%r29, %r11, %r48;
	add.s32 	%r30, %r29, -5;
	setp.lt.s32 	%p13, %r3, %r30;
	@%p13 bra 	$L__BB16_13;
	cvt.u64.u32 	%rd32, %r11;
	add.s32 	%r31, %r3, -1;
	mul.lo.s32 	%r32, %r9, %r31;
	cvt.s64.s32 	%rd33, %r32;
	add.s64 	%rd34, %rd33, %rd6;
	mad.lo.s64 	%rd35, %rd5, %rd32, %rd34;
	shl.b64 	%rd36, %rd35, 2;
	add.s64 	%rd37, %rd3, %rd36;
	ld.global.f32 	%f7, [%rd37];
	ld.global.f32 	%f8, [%rd7];
	add.s64 	%rd38, %rd2, %rd36;
	ld.global.f32 	%f9, [%rd38];
	sub.f32 	%f10, %f8, %f9;
	mad.lo.s32 	%r33, %r9, %r19, %r1;
	mul.wide.s32 	%rd39, %r33, 4;
	add.s64 	%rd40, %rd1, %rd39;
	ld.global.f32 	%f11, [%rd40];
	fma.rn.f32 	%f12, %f10, %f11, %f7;
	st.global.f32 	[%rd8], %f12;
$L__BB16_13:
	setp.gt.s32 	%p14, %r1, %r8;
	@%p14 bra 	$L__BB16_15;
	ld.param.u64 	%rd85, [_Z11onewayBC_3DPfS_S_S_S_S_S_S_iii_param_4];
	cvt.u64.u32 	%rd41, %r11;
	mul.lo.s32 	%r34, %r9, %r3;
	cvt.s64.s32 	%rd42, %r34;
	add.s64 	%rd43, %rd6, %rd42;
	mad.lo.s64 	%rd44, %rd5, %rd41, %rd43;
	shl.b64 	%rd45, %rd44, 2;
	add.s64 	%rd46, %rd3, %rd45;
	ld.global.f32 	%f13, [%rd46+4];
	ld.global.f32 	%f14, [%rd7];
	add.s64 	%rd47, %rd2, %rd45;
	ld.global.f32 	%f15, [%rd47+4];
	sub.f32 	%f16, %f14, %f15;
	mad.lo.s32 	%r35, %r11, %r19, %r3;
	cvta.to.global.u64 	%rd48, %rd85;
	mul.wide.u32 	%rd49, %r35, 4;
	add.s64 	%rd50, %rd48, %rd49;
	ld.global.f32 	%f17, [%rd50];
	fma.rn.f32 	%f18, %f16, %f17, %f13;
	st.global.f32 	[%rd8], %f18;
$L__BB16_15:
	add.s32 	%r36, %r9, %r48;
	add.s32 	%r37, %r36, -5;
	setp.lt.s32 	%p15, %r1, %r37;
	@%p15 bra 	$L__BB16_17;
	cvt.u64.u32 	%rd51, %r11;
	mul.lo.s32 	%r38, %r9, %r3;
	cvt.s64.s32 	%rd52, %r38;
	add.s64 	%rd53, %rd6, %rd52;
	mad.lo.s64 	%rd54, %rd5, %rd51, %rd53;
	shl.b64 	%rd55, %rd54, 2;
	add.s64 	%rd56, %rd3, %rd55;
	ld.global.f32 	%f19, [%rd56+-4];
	ld.global.f32 	%f20, [%rd7];
	add.s64 	%rd57, %rd2, %rd55;
	ld.global.f32 	%f21, [%rd57+-4];
	sub.f32 	%f22, %f20, %f21;
	mad.lo.s32 	%r39, %r11, %r19, %r3;
	mul.wide.u32 	%rd58, %r39, 4;
	add.s64 	%rd59, %rd1, %rd58;
	ld.global.f32 	%f23, [%rd59];
	fma.rn.f32 	%f24, %f22, %f23, %f19;
	st.global.f32 	[%rd8], %f24;
$L__BB16_17:
	setp.gt.s32 	%p16, %r19, %r8;
	@%p16 bra 	$L__BB16_19;
	ld.param.u64 	%rd86, [_Z11onewayBC_3DPfS_S_S_S_S_S_S_iii_param_6];
	add.s32 	%r40, %r19, 1;
	cvt.u64.u32 	%rd60, %r40;
	mul.lo.s64 	%rd61, %rd4, %rd60;
	cvt.u64.u32 	%rd62, %r11;
	mul.lo.s32 	%r41, %r9, %r3;
	cvt.s64.s32 	%rd63, %r41;
	add.s64 	%rd64, %rd63, %rd6;
	mad.lo.s64 	%rd65, %rd61, %rd62, %rd64;
	shl.b64 	%rd66, %rd65, 2;
	add.s64 	%rd67, %rd3, %rd66;
	ld.global.f32 	%f25, [%rd67];
	ld.global.f32 	%f26, [%rd7];
	add.s64 	%rd68, %rd2, %rd66;
	ld.global.f32 	%f27, [%rd68];
	sub.f32 	%f28, %f26, %f27;
	add.s32 	%r42, %r41, %r1;
	cvta.to.global.u64 	%rd69, %rd86;
	mul.wide.s32 	%rd70, %r42, 4;
	add.s64 	%rd71, %rd69, %rd70;
	ld.global.f32 	%f29, [%rd71];
	fma.rn.f32 	%f30, %f28, %f29, %f25;
	st.global.f32 	[%rd8], %f30;
$L__BB16_19:
	add.s32 	%r43, %r12, %r48;
	add.s32 	%r44, %r43, -5;
	setp.lt.s32 	%p17, %r19, %r44;
	@%p17 bra 	$L__BB16_21;
	ld.param.u64 	%rd87, [_Z11onewayBC_3DPfS_S_S_S_S_S_S_iii_param_7];
	add.s32 	%r45, %r19, -1;
	cvt.s64.s32 	%rd72, %r45;
	mul.lo.s64 	%rd73, %rd4, %rd72;
	cvt.u64.u32 	%rd74, %r11;
	mul.lo.s32 	%r46, %r9, %r3;
	cvt.s64.s32 	%rd75, %r46;
	add.s64 	%rd76, %rd75, %rd6;
	mad.lo.s64 	%rd77, %rd73, %rd74, %rd76;
	shl.b64 	%rd78, %rd77, 2;
	add.s64 	%rd79, %rd3, %rd78;
	ld.global.f32 	%f31, [%rd79];
	ld.global.f32 	%f32, [%rd7];
	add.s64 	%rd80, %rd2, %rd78;
	ld.global.f32 	%f33, [%rd80];
	sub.f32 	%f34, %f32, %f33;
	add.s32 	%r47, %r46, %r1;
	cvta.to.global.u64 	%rd81, %rd87;
	mul.wide.s32 	%rd82, %r47, 4;
	add.s64 	%rd83, %rd81, %rd82;
	ld.global.f32 	%f35, [%rd83];
	fma.rn.f32 	%f36, %f34, %f35, %f31;
	st.global.f32 	[%rd8], %f36;
$L__BB16_21:
	ret;

}
	// .globl	_Z15spongeKernel_2DPfiii
.visible .entry _Z15spongeKernel_2DPfiii(
	.param .u64 .ptr .align 1 _Z15spongeKernel_2DPfiii_param_0,
	.param .u32 _Z15spongeKernel_2DPfiii_param_1,
	.param .u32 _Z15spongeKernel_2DPfiii_param_2,
	.param .u32 _Z15spongeKernel_2DPfiii_param_3
)
{
	.reg .pred 	%p<54>;
	.reg .b32 	%r<102>;
	.reg .b32 	%f<9>;
	.reg .b64 	%rd<7>;
	.reg .b64 	%fd<119>;

	ld.param.u64 	%rd2, [_Z15spongeKernel_2DPfiii_param_0];
	ld.param.u32 	%r19, [_Z15spongeKernel_2DPfiii_param_1];
	ld.param.u32 	%r22, [_Z15spongeKernel_2DPfiii_param_2];
	ld.param.u32 	%r21, [_Z15spongeKernel_2DPfiii_param_3];
	cvta.to.global.u64 	%rd1, %rd2;
	mov.u32 	%r23, %tid.x;
	mov.u32 	%r24, %ctaid.x;
	mov.u32 	%r25, %ntid.x;
	mad.lo.s32 	%r1, %r24, %r25, %r23;
	mov.u32 	%r26, %tid.y;
	mov.u32 	%r27, %ctaid.y;
	mov.u32 	%r28, %ntid.y;
	mad.lo.s32 	%r29, %r27, %r28, %r26;
	setp.ge.s32 	%p1, %r1, %r19;
	setp.ge.s32 	%p2, %r29, %r22;
	or.pred  	%p3, %p1, %p2;
	@%p3 bra 	$L__BB17_23;
	mad.lo.s32 	%r3, %r19, %r29, %r1;
	min.s32 	%r30, %r1, %r29;
	setp.ge.s32 	%p4, %r30, %r21;
	@%p4 bra 	$L__BB17_12;
	setp.lt.s32 	%p31, %r1, %r21;
	selp.b32 	%r68, %r1, %r29, %p31;
	sub.s32 	%r69, %r21, %r68;
	cvt.rn.f64.s32 	%fd73, %r69;
	add.f64 	%fd1, %fd73, 0dBFF0000000000000;
	{
	.reg .b32 %temp; 
	mov.b64 	{%temp, %r4}, %fd1;
	}
	mov.f64 	%fd74, 0d4000000000000000;
	{
	.reg .b32 %temp; 
	mov.b64 	{%temp, %r70}, %fd74;
	}
	and.b32  	%r6, %r70, 2146435072;
	setp.eq.s32 	%p32, %r6, 1062207488;
	abs.f64 	%fd2, %fd1;
	{ // callseq 2, 0
	.param .b64 param0;
	st.param.f64 	[param0], %fd2;
	.param .b64 retval0;
	call.uni (retval0), 
	__internal_accurate_pow, 
	(
	param0
	);
	ld.param.f64 	%fd75, [retval0];
	} // callseq 2
	setp.lt.s32 	%p33, %r4, 0;
	neg.f64 	%fd77, %fd75;
	selp.f64 	%fd78, %fd77, %fd75, %p32;
	selp.f64 	%fd112, %fd78, %fd75, %p33;
	setp.neu.f64 	%p34, %fd1, 0d0000000000000000;
	@%p34 bra 	$L__BB17_4;
	setp.eq.s32 	%p35, %r6, 1062207488;
	selp.b32 	%r71, %r4, 0, %p35;
	setp.lt.s32 	%p36, %r70, 0;
	or.b32  	%r72, %r71, 2146435072;
	selp.b32 	%r73, %r72, %r71, %p36;
	mov.b32 	%r74, 0;
	mov.b64 	%fd112, {%r74, %r73};
$L__BB17_4:
	add.f64 	%fd79, %fd1, 0d4000000000000000;
	{
	.reg .b32 %temp; 
	mov.b64 	{%temp, %r75}, %fd79;
	}
	and.b32  	%r76, %r75, 2146435072;
	setp.ne.s32 	%p37, %r76, 2146435072;
	setp.neu.f64 	%p38, %fd2, 0d7FF0000000000000;
	or.pred  	%p39, %p38, %p37;
	@%p39 bra 	$L__BB17_6;
	setp.lt.s32 	%p40, %r4, 0;
	setp.eq.s32 	%p41, %r6, 1062207488;
	setp.lt.s32 	%p42, %r70, 0;
	selp.b32 	%r78, 0, 2146435072, %p42;
	and.b32  	%r79, %r70, 2147483647;
	setp.ne.s32 	%p43, %r79, 1071644672;
	or.b32  	%r80, %r78, -2147483648;
	selp.b32 	%r81, %r80, %r78, %p43;
	selp.b32 	%r82, %r81, %r78, %p41;
	selp.b32 	%r83, %r82, %r78, %p40;
	mov.b32 	%r84, 0;
	mov.b64 	%fd112, {%r84, %r83};
$L__BB17_6:
	setp.eq.s32 	%p44, %r6, 1062207488;
	setp.eq.f64 	%p45, %fd1, 0d3FF0000000000000;
	mul.f64 	%fd80, %fd112, 0dBFBAF8E8A0000000;
	selp.f64 	%fd8, 0dBFBAF8E8A0000000, %fd80, %p45;
	cvt.rn.f64.s32 	%fd81, %r21;
	{
	.reg .b32 %temp; 
	mov.b64 	{%temp, %r7}, %fd81;
	}
	abs.f64 	%fd82, %fd81;
	{ // callseq 3, 0
	.param .b64 param0;
	st.param.f64 	[param0], %fd82;
	.param .b64 retval0;
	call.uni (retval0), 
	__internal_accurate_pow, 
	(
	param0
	);
	ld.param.f64 	%fd83, [retval0];
	} // callseq 3
	setp.lt.s32 	%p46, %r7, 0;
	neg.f64 	%fd85, %fd83;
	selp.f64 	%fd86, %fd85, %fd83, %p44;
	selp.f64 	%fd113, %fd86, %fd83, %p46;
	setp.ne.s32 	%p47, %r21, 0;
	@%p47 bra 	$L__BB17_8;
	setp.eq.s32 	%p48, %r6, 1062207488;
	selp.b32 	%r86, %r7, 0, %p48;
	setp.lt.s32 	%p49, %r70, 0;
	or.b32  	%r87, %r86, 2146435072;
	selp.b32 	%r88, %r87, %r86, %p49;
	mov.b32 	%r89, 0;
	mov.b64 	%fd113, {%r89, %r88};
$L__BB17_8:
	setp.eq.s32 	%p50, %r21, 1;
	selp.f64 	%fd87, 0d3FF0000000000000, %fd113, %p50;
	div.rn.f64 	%fd12, %fd8, %fd87;
	abs.f64 	%fd13, %fd12;
	neg.f64 	%fd88, %fd13;
	fma.rn.f64 	%fd89, %fd13, 0dBFF71547652B82FE, 0d4338000000000000;
	{
	.reg .b32 %temp; 
	mov.b64 	{%r8, %temp}, %fd89;
	}
	mov.f64 	%fd90, 0dC338000000000000;
	add.rn.f64 	%fd91, %fd89, %fd90;
	fma.rn.f64 	%fd92, %fd91, 0dBFE62E42FEFA39EF, %fd88;
	fma.rn.f64 	%fd93, %fd91, 0dBC7ABC9E3B39803F, %fd92;
	fma.rn.f64 	%fd94, %fd93, 0d3E5ADE1569CE2BDF, 0d3E928AF3FCA213EA;
	fma.rn.f64 	%fd95, %fd94, %fd93, 0d3EC71DEE62401315;
	fma.rn.f64 	%fd96, %fd95, %fd93, 0d3EFA01997C89EB71;
	fma.rn.f64 	%fd97, %fd96, %fd93, 0d3F2A01A014761F65;
	fma.rn.f64 	%fd98, %fd97, %fd93, 0d3F56C16C1852B7AF;
	fma.rn.f64 	%fd99, %fd98, %fd93, 0d3F81111111122322;
	fma.rn.f64 	%fd100, %fd99, %fd93, 0d3FA55555555502A1;
	fma.rn.f64 	%fd101, %fd100, %fd93, 0d3FC5555555555511;
	fma.rn.f64 	%fd102, %fd101, %fd93, 0d3FE000000000000B;
	fma.rn.f64 	%fd103, %fd102, %fd93, 0d3FF0000000000000;
	fma.rn.f64 	%fd104, %fd103, %fd93, 0d3FF0000000000000;
	{
	.reg .b32 %temp; 
	mov.b64 	{%r9, %temp}, %fd104;
	}
	{
	.reg .b32 %temp; 
	mov.b64 	{%temp, %r10}, %fd104;
	}
	shl.b32 	%r90, %r8, 20;
	add.s32 	%r91, %r90, %r10;
	mov.b64 	%fd114, {%r9, %r91};
	{
	.reg .b32 %temp; 
	mov.b64 	{%temp, %r92}, %fd88;
	}
	mov.b32 	%f6, %r92;
	abs.f32 	%f1, %f6;
	setp.lt.f32 	%p51, %f1, 0f4086232B;
	@%p51 bra 	$L__BB17_11;
	setp.ne.f64 	%p52, %fd12, 0d0000000000000000;
	mov.f64 	%fd105, 0d7FF0000000000000;
	sub.f64 	%fd106, %fd105, %fd13;
	selp.f64 	%fd114, 0d0000000000000000, %fd106, %p52;
	setp.geu.f32 	%p53, %f1, 0f40874800;
	@%p53 bra 	$L__BB17_11;
	shr.u32 	%r93, %r8, 31;
	add.s32 	%r94, %r8, %r93;
	shr.s32 	%r95, %r94, 1;
	shl.b32 	%r96, %r95, 20;
	add.s32 	%r97, %r10, %r96;
	mov.b64 	%fd107, {%r9, %r97};
	sub.s32 	%r98, %r8, %r95;
	shl.b32 	%r99, %r98, 20;
	add.s32 	%r100, %r99, 1072693248;
	mov.b32 	%r101, 0;
	mov.b64 	%fd108, {%r101, %r100};
	mul.f64 	%fd114, %fd108, %fd107;
$L__BB17_11:
	mul.wide.s32 	%rd5, %r3, 4;
	add.s64 	%rd6, %rd1, %rd5;
	ld.global.f32 	%f7, [%rd6];
	cvt.f64.f32 	%fd109, %f7;
	mul.f64 	%fd110, %fd114, %fd109;
	cvt.rn.f32.f64 	%f8, %fd110;
	st.global.f32 	[%rd6], %f8;
	bra.uni 	$L__BB17_23;
$L__BB17_12:
	sub.s32 	%r11, %r19, %r21;
	setp.le.s32 	%p5, %r1, %r11;
	sub.s32 	%r31, %r22, %r21;
	setp.le.s32 	%p6, %r29, %r31;
	and.pred  	%p7, %p5, %p6;
	@%p7 bra 	$L__BB17_23;
	setp.gt.s32 	%p8, %r1, %r11;
	sub.s32 	%r32, %r1, %r19;
	sub.s32 	%r33, %r29, %r22;
	selp.b32 	%r34, %r32, %r33, %p8;
	add.s32 	%r35, %r34, %r21;
	cvt.rn.f64.s32 	%fd35, %r35;
	add.f64 	%fd18, %fd35, 0dBFF0000000000000;
	{
	.reg .b32 %temp; 
	mov.b64 	{%temp, %r12}, %fd18;
	}
	mov.f64 	%fd36, 0d4000000000000000;
	{
	.reg .b32 %temp; 
	mov.b64 	{%temp, %r36}, %fd36;
	}
	and.b32  	%r14, %r36, 2146435072;
	setp.eq.s32 	%p9, %r14, 1062207488;
	abs.f64 	%fd19, %fd18;
	{ // callseq 0, 0
	.param .b64 param0;
	st.param.f64 	[param0], %fd19;
	.param .b64 retval0;
	call.uni (retval0), 
	__internal_accurate_pow, 
	(
	param0
	);
	ld.param.f64 	%fd37, [retval0];
	} // callseq 0
	setp.lt.s32 	%p10, %r12, 0;
	neg.f64 	%fd39, %fd37;
	selp.f64 	%fd40, %fd39, %fd37, %p9;
	selp.f64 	%fd116, %fd40, %fd37, %p10;
	setp.neu.f64 	%p11, %fd18, 0d0000000000000000;
	@%p11 bra 	$L__BB17_15;
	setp.eq.s32 	%p12, %r14, 1062207488;
	selp.b32 	%r37, %r12, 0, %p12;
	setp.lt.s32 	%p13, %r36, 0;
	or.b32  	%r38, %r37, 2146435072;
	selp.b32 	%r39, %r38, %r37, %p13;
	mov.b32 	%r40, 0;
	mov.b64 	%fd116, {%r40, %r39};
$L__BB17_15:
	add.f64 	%fd41, %fd18, 0d4000000000000000;
	{
	.reg .b32 %temp; 
	mov.b64 	{%temp, %r41}, %fd41;
	}
	and.b32  	%r42, %r41, 2146435072;
	setp.ne.s32 	%p14, %r42, 2146435072;
	setp.neu.f64 	%p15, %fd19, 0d7FF0000000000000;
	or.pred  	%p16, %p15, %p14;
	@%p16 bra 	$L__BB17_17;
	setp.lt.s32 	%p17, %r12, 0;
	setp.eq.s32 	%p18, %r14, 1062207488;
	setp.lt.s32 	%p19, %r36, 0;
	selp.b32 	%r44, 0, 2146435072, %p19;
	and.b32  	%r45, %r36, 2147483647;
	setp.ne.s32 	%p20, %r45, 1071644672;
	or.b32  	%r46, %r44, -2147483648;
	selp.b32 	%r47, %r46, %r44, %p20;
	selp.b32 	%r48, %r47, %r44, %p18;
	selp.b32 	%r49, %r48, %r44, %p17;
	mov.b32 	%r50, 0;
	mov.b64 	%fd116, {%r50, %r49};
$L__BB17_17:
	setp.eq.s32 	%p21, %r14, 1062207488;
	setp.eq.f64 	%p22, %fd18, 0d3FF0000000000000;
	mul.f64 	%fd42, %fd116, 0dBFBAF8E8A0000000;
	selp.f64 	%fd25, 0dBFBAF8E8A0000000, %fd42, %p22;
	cvt.rn.f64.s32 	%fd43, %r21;
	{
	.reg .b32 %temp; 
	mov.b64 	{%temp, %r15}, %fd43;
	}
	abs.f64 	%fd44, %fd43;
	{ // callseq 1, 0
	.param .b64 param0;
	st.param.f64 	[param0], %fd44;
	.param .b64 retval0;
	call.uni (retval0), 
	__internal_accurate_pow, 
	(
	param0
	);
	ld.param.f64 	%fd45, [retval0];
	} // callseq 1
	setp.lt.s32 	%p23, %r15, 0;
	neg.f64 	%fd47, %fd45;
	selp.f64 	%fd48, %fd47, %fd45, %p21;
	selp.f64 	%fd117, %fd48, %fd45, %p23;
	setp.ne.s32 	%p24, %r21, 0;
	@%p24 bra 	$L__BB17_19;
	setp.eq.s32 	%p25, %r14, 1062207488;
	selp.b32 	%r52, %r15, 0, %p25;
	setp.lt.s32 	%p26, %r36, 0;
	or.b32  	%r53, %r52, 2146435072;
	selp.b32 	%r54, %r53, %r52, %p26;
	mov.b32 	%r55, 0;
	mov.b64 	%fd117, {%r55, %r54};
$L__BB17_19:
	setp.eq.s32 	%p27, %r21, 1;
	selp.f64 	%fd49, 0d3FF0000000000000, %fd117, %p27;
	div.rn.f64 	%fd29, %fd25, %fd49;
	abs.f64 	%fd30, %fd29;
	neg.f64 	%fd50, %fd30;
	fma.rn.f64 	%fd51, %fd30, 0dBFF71547652B82FE, 0d4338000000000000;
	{
	.reg .b32 %temp; 
	mov.b64 	{%r16, %temp}, %fd51;
	}
	mov.f64 	%fd52, 0dC338000000000000;
	add.rn.f64 	%fd53, %fd51, %fd52;
	fma.rn.f64 	%fd54, %fd53, 0dBFE62E42FEFA39EF, %fd50;
	fma.rn.f64 	%fd55, %fd53, 0dBC7ABC9E3B39803F, %fd54;
	fma.rn.f64 	%fd56, %fd55, 0d3E5ADE1569CE2BDF, 0d3E928AF3FCA213EA;
	fma.rn.f64 	%fd57, %fd56, %fd55, 0d3EC71DEE62401315;
	fma.rn.f64 	%fd58, %fd57, %fd55, 0d3EFA01997C89EB71;
	fma.rn.f64 	%fd59, %fd58, %fd55, 0d3F2A01A014761F65;
	fma.rn.f64 	%fd60, %fd59, %fd55, 0d3F56C16C1852B7AF;
	fma.rn.f64 	%fd61, %fd60, %fd55, 0d3F81111111122322;
	fma.rn.f64 	%fd62, %fd61, %fd55, 0d3FA55555555502A1;
	fma.rn.f64 	%fd63, %fd62, %fd55, 0d3FC5555555555511;
	fma.rn.f64 	%fd64, %fd63, %fd55, 0d3FE000000000000B;
	fma.rn.f64 	%fd65, %fd64, %fd55, 0d3FF0000000000000;
	fma.rn.f64 	%fd66, %fd65, %fd55, 0d3FF0000000000000;
	{
	.reg .b32 %temp; 
	mov.b64 	{%r17, %temp}, %fd66;
	}
	{
	.reg .b32 %temp; 
	mov.b64 	{%temp, %r18}, %fd66;
	}
	shl.b32 	%r56, %r16, 20;
	add.s32 	%r57, %r56, %r18;
	mov.b64 	%fd118, {%r17, %r57};
	{
	.reg .b32 %temp; 
	mov.b64 	{%temp, %r58}, %fd50;
	}
	mov.b32 	%f3, %r58;
	abs.f32 	%f2, %f3;
	setp.lt.f32 	%p28, %f2, 0f4086232B;
	@%p28 bra 	$L__BB17_22;
	setp.ne.f64 	%p29, %fd29, 0d0000000000000000;
	mov.f64 	%fd67, 0d7FF0000000000000;
	sub.f64 	%fd68, %fd67, %fd30;
	selp.f64 	%fd118, 0d0000000000000000, %fd68, %p29;
	setp.geu.f32 	%p30, %f2, 0f40874800;
	@%p30 bra 	$L__BB17_22;
	shr.u32 	%r59, %r16, 31;
	add.s32 	%r60, %r16, %r59;
	shr.s32 	%r61, %r60, 1;
	shl.b32 	%r62, %r61, 20;
	add.s32 	%r63, %r18, %r62;
	mov.b64 	%fd69, {%r17, %r63};
	sub.s32 	%r64, %r16, %r61;
	shl.b32 	%r65, %r64, 20;
	add.s32 	%r66, %r65, 1072693248;
	mov.b32 	%r67, 0;
	mov.b64 	%fd70, {%r67, %r66};
	mul.f64 	%fd118, %fd70, %fd69;
$L__BB17_22:
	mul.wide.s32 	%rd3, %r3, 4;
	add.s64 	%rd4, %rd1, %rd3;
	ld.global.f32 	%f4, [%rd4];
	cvt.f64.f32 	%fd71, %f4;
	mul.f64 	%fd72, %fd118, %fd71;
	cvt.rn.f32.f64 	%f5, %fd72;
	st.global.f32 	[%rd4], %f5;
$L__BB17_23:
	ret;

}
	// .globl	_Z15spongeKernel_3DPfiiii
.visible .entry _Z15spongeKernel_3DPfiiii(
	.param .u64 .ptr .align 1 _Z15spongeKernel_3DPfiiii_param_0,
	.param .u32 _Z15spongeKernel_3DPfiiii_param_1,
	.param .u32 _Z15spongeKernel_3DPfiiii_param_2,
	.param .u32 _Z15spongeKernel_3DPfiiii_param_3,
	.param .u32 _Z15spongeKernel_3DPfiiii_param_4
)
{
	.reg .pred 	%p<60>;
	.reg .b32 	%r<111>;
	.reg .b32 	%f<9>;
	.reg .b64 	%rd<13>;
	.reg .b64 	%fd<119>;

	ld.param.u64 	%rd3, [_Z15spongeKernel_3DPfiiii_param_0];
	ld.param.u32 	%r20, [_Z15spongeKernel_3DPfiiii_param_1];
	ld.param.u32 	%r24, [_Z15spongeKernel_3DPfiiii_param_2];
	ld.param.u32 	%r22, [_Z15spongeKernel_3DPfiiii_param_3];
	ld.param.u32 	%r23, [_Z15spongeKernel_3DPfiiii_param_4];
	cvta.to.global.u64 	%rd1, %rd3;
	mov.u32 	%r25, %tid.x;
	mov.u32 	%r26, %ctaid.x;
	mov.u32 	%r27, %ntid.x;
	mad.lo.s32 	%r1, %r26, %r27, %r25;
	mov.u32 	%r28, %tid.y;
	mov.u32 	%r29, %ctaid.y;
	mov.u32 	%r30, %ntid.y;
	mad.lo.s32 	%r31, %r29, %r30, %r28;
	mov.u32 	%r32, %tid.z;
	mov.u32 	%r33, %ctaid.z;
	mov.u32 	%r34, %ntid.z;
	mad.lo.s32 	%r3, %r33, %r34, %r32;
	setp.ge.s32 	%p1, %r1, %r20;
	setp.ge.s32 	%p2, %r31, %r24;
	or.pred  	%p3, %p1, %p2;
	setp.ge.s32 	%p4, %r3, %r22;
	or.pred  	%p5, %p3, %p4;
	@%p5 bra 	$L__BB18_23;
	cvt.s64.s32 	%rd4, %r20;
	mul.wide.u32 	%rd5, %r22, %r31;
	cvt.u64.u32 	%rd6, %r3;
	cvt.s64.s32 	%rd7, %r1;
	add.s64 	%rd8, %rd5, %rd6;
	mad.lo.s64 	%rd2, %rd8, %rd4, %rd7;
	min.s32 	%r35, %r1, %r31;
	min.s32 	%r36, %r3, %r35;
	setp.ge.s32 	%p6, %r36, %r23;
	@%p6 bra 	$L__BB18_12;
	setp.lt.s32 	%p36, %r31, %r23;
	setp.lt.s32 	%p37, %r1, %r23;
	selp.b32 	%r76, %r31, %r3, %p36;
	selp.b32 	%r77, %r1, %r76, %p37;
	sub.s32 	%r78, %r23, %r77;
	cvt.rn.f64.s32 	%fd73, %r78;
	add.f64 	%fd1, %fd73, 0dBFF0000000000000;
	{
	.reg .b32 %temp; 
	mov.b64 	{%temp, %r4}, %fd1;
	}
	mov.f64 	%fd74, 0d4000000000000000;
	{
	.reg .b32 %temp; 
	mov.b64 	{%temp, %r79}, %fd74;
	}
	and.b32  	%r6, %r79, 2146435072;
	setp.eq.s32 	%p38, %r6, 1062207488;
	abs.f64 	%fd2, %fd1;
	{ // callseq 6, 0
	.param .b64 param0;
	st.param.f64 	[param0], %fd2;
	.param .b64 retval0;
	call.uni (retval0), 
	__internal_accurate_pow, 
	(
	param0
	);
	ld.param.f64 	%fd75, [retval0];
	} // callseq 6
	setp.lt.s32 	%p39, %r4, 0;
	neg.f64 	%fd77, %fd75;
	selp.f64 	%fd78, %fd77, %fd75, %p38;
	selp.f64 	%fd112, %fd78, %fd75, %p39;
	setp.neu.f64 	%p40, %fd1, 0d0000000000000000;
	@%p40 bra 	$L__BB18_4;
	setp.eq.s32 	%p41, %r6, 1062207488;
	selp.b32 	%r80, %r4, 0, %p41;
	setp.lt.s32 	%p42, %r79, 0;
	or.b32  	%r81, %r80, 2146435072;
	selp.b32 	%r82, %r81, %r80, %p42;
	mov.b32 	%r83, 0;
	mov.b64 	%fd112, {%r83, %r82};
$L__BB18_4:
	add.f64 	%fd79, %fd1, 0d4000000000000000;
	{
	.reg .b32 %temp; 
	mov.b64 	{%temp, %r84}, %fd79;
	}
	and.b32  	%r85, %r84, 2146435072;
	setp.ne.s32 	%p43, %r85, 2146435072;
	setp.neu.f64 	%p44, %fd2, 0d7FF0000000000000;
	or.pred  	%p45, %p44, %p43;
	@%p45 bra 	$L__BB18_6;
	setp.lt.s32 	%p46, %r4, 0;
	setp.eq.s32 	%p47, %r6, 1062207488;
	setp.lt.s32 	%p48, %r79, 0;
	selp.b32 	%r87, 0, 2146435072, %p48;
	and.b32  	%r88, %r79, 2147483647;
	setp.ne.s32 	%p49, %r88, 1071644672;
	or.b32  	%r89, %r87, -2147483648;
	selp.b32 	%r90, %r89, %r87, %p49;
	selp.b32 	%r91, %r90, %r87, %p47;
	selp.b32 	%r92, %r91, %r87, %p46;
	mov.b32 	%r93, 0;
	mov.b64 	%fd112, {%r93, %r92};
$L__BB18_6:
	setp.eq.s32 	%p50, %r6, 1062207488;
	setp.eq.f64 	%p51, %fd1, 0d3FF0000000000000;
	mul.f64 	%fd80, %fd112, 0dBFBAF8E8A0000000;
	selp.f64 	%fd8, 0dBFBAF8E8A0000000, %fd80, %p51;
	cvt.rn.f64.s32 	%fd81, %r23;
	{
	.reg .b32 %temp; 
	mov.b64 	{%temp, %r7}, %fd81;
	}
	abs.f64 	%fd82, %fd81;
	{ // callseq 7, 0
	.param .b64 param0;
	st.param.f64 	[param0], %fd82;
	.param .b64 retval0;
	call.uni (retval0), 
	__internal_accurate_pow, 
	(
	param0
	);
	ld.param.f64 	%fd83, [retval0];
	} // callseq 7
	setp.lt.s32 	%p52, %r7, 0;
	neg.f64 	%fd85, %fd83;
	selp.f64 	%fd86, %fd85, %fd83, %p50;
	selp.f64 	%fd113, %fd86, %fd83, %p52;
	setp.ne.s32 	%p53, %r23, 0;
	@%p53 bra 	$L__BB18_8;
	setp.eq.s32 	%p54, %r6, 1062207488;
	selp.b32 	%r95, %r7, 0, %p54;
	setp.lt.s32 	%p55, %r79, 0;
	or.b32  	%r96, %r95, 2146435072;
	selp.b32 	%r97, %r96, %r95, %p55;
	mov.b32 	%r98, 0;
	mov.b64 	%fd113, {%r98, %r97};
$L__BB18_8:
	setp.eq.s32 	%p56, %r23, 1;
	selp.f64 	%fd87, 0d3FF0000000000000, %fd113, %p56;
	div.rn.f64 	%fd12, %fd8, %fd87;
	abs.f64 	%fd13, %fd12;
	neg.f64 	%fd88, %fd13;
	fma.rn.f64 	%fd89, %fd13, 0dBFF71547652B82FE, 0d4338000000000000;
	{
	.reg .b32 %temp; 
	mov.b64 	{%r8, %temp}, %fd89;
	}
	mov.f64 	%fd90, 0dC338000000000000;
	add.rn.f64 	%fd91, %fd89, %fd90;
	fma.rn.f64 	%fd92, %fd91, 0dBFE62E42FEFA39EF, %fd88;
	fma.rn.f64 	%fd93, %fd91, 0dBC7ABC9E3B39803F, %fd92;
	fma.rn.f64 	%fd94, %fd93, 0d3E5ADE1569CE2BDF, 0d3E928AF3FCA213EA;
	fma.rn.f64 	%fd95, %fd94, %fd93, 0d3EC71DEE62401315;
	fma.rn.f64 	%fd96, %fd95, %fd93, 0d3EFA01997C89EB71;
	fma.rn.f64 	%fd97, %fd96, %fd93, 0d3F2A01A014761F65;
	fma.rn.f64 	%fd98, %fd97, %fd93, 0d3F56C16C1852B7AF;
	fma.rn.f64 	%fd99, %fd98, %fd93, 0d3F81111111122322;
	fma.rn.f64 	%fd100, %fd99, %fd93, 0d3FA55555555502A1;
	fma.rn.f64 	%fd101, %fd100, %fd93, 0d3FC5555555555511;
	fma.rn.f64 	%fd102, %fd101, %fd93, 0d3FE000000000000B;
	fma.rn.f64 	%fd103, %fd102, %fd93, 0d3FF0000000000000;
	fma.rn.f64 	%fd104, %fd103, %fd93, 0d3FF0000000000000;
	{
	.reg .b32 %temp; 
	mov.b64 	{%r9, %temp}, %fd104;
	}
	{
	.reg .b32 %temp; 
	mov.b64 	{%temp, %r10}, %fd104;
	}
	shl.b32 	%r99, %r8, 20;
	add.s32 	%r100, %r99, %r10;
	mov.b64 	%fd114, {%r9, %r100};
	{
	.reg .b32 %temp; 
	mov.b64 	{%temp, %r101}, %fd88;
	}
	mov.b32 	%f6, %r101;
	abs.f32 	%f1, %f6;
	setp.lt.f32 	%p57, %f1, 0f4086232B;
	@%p57 bra 	$L__BB18_11;
	setp.ne.f64 	%p58, %fd12, 0d0000000000000000;
	mov.f64 	%fd105, 0d7FF0000000000000;
	sub.f64 	%fd106, %fd105, %fd13;
	selp.f64 	%fd114, 0d0000000000000000, %fd106, %p58;
	setp.geu.f32 	%p59, %f1, 0f40874800;
	@%p59 bra 	$L__BB18_11;
	shr.u32 	%r102, %r8, 31;
	add.s32 	%r103, %r8, %r102;
	shr.s32 	%r104, %r103, 1;
	shl.b32 	%r105, %r104, 20;
	add.s32 	%r106, %r10, %r105;
	mov.b64 	%fd107, {%r9, %r106};
	sub.s32 	%r107, %r8, %r104;
	shl.b32 	%r108, %r107, 20;
	add.s32 	%r109, %r108, 1072693248;
	mov.b32 	%r110, 0;
	mov.b64 	%fd108, {%r110, %r109};
	mul.f64 	%fd114, %fd108, %fd107;
$L__BB18_11:
	shl.b64 	%rd11, %rd2, 2;
	add.s64 	%rd12, %rd1, %rd11;
	ld.global.f32 	%f7, [%rd12];
	cvt.f64.f32 	%fd109, %f7;
	mul.f64 	%fd110, %fd114, %fd109;
	cvt.rn.f32.f64 	%f8, %fd110;
	st.global.f32 	[%rd12], %f8;
	bra.uni 	$L__BB18_23;
$L__BB18_12:
	sub.s32 	%r11, %r20, %r23;
	setp.le.s32 	%p7, %r1, %r11;
	sub.s32 	%r12, %r24, %r23;
	setp.le.s32 	%p8, %r31, %r12;
	and.pred  	%p9, %p7, %p8;
	sub.s32 	%r37, %r22, %r23;
	setp.le.s32 	%p10, %r3, %r37;
	and.pred  	%p11, %p9, %p10;
	@%p11 bra 	$L__BB18_23;
	setp.gt.s32 	%p12, %r31, %r12;
	setp.gt.s32 	%p13, %r1, %r11;
	sub.s32 	%r38, %r1, %r20;
	sub.s32 	%r39, %r31, %r24;
	sub.s32 	%r40, %r3, %r22;
	selp.b32 	%r41, %r39, %r40, %p12;
	selp.b32 	%r42, %r38, %r41, %p13;
	add.s32 	%r43, %r42, %r23;
	cvt.rn.f64.s32 	%fd35, %r43;
	add.f64 	%fd18, %fd35, 0dBFF0000000000000;
	{
	.reg .b32 %temp; 
	mov.b64 	{%temp, %r13}, %fd18;
	}
	mov.f64 	%fd36, 0d4000000000000000;
	{
	.reg .b32 %temp; 
	mov.b64 	{%temp, %r44}, %fd36;
	}
	and.b32  	%r15, %r44, 2146435072;
	setp.eq.s32 	%p14, %r15, 1062207488;
	abs.f64 	%fd19, %fd18;
	{ // callseq 4, 0
	.param .b64 param0;
	st.param.f64 	[param0], %fd19;
	.param .b64 retval0;
	call.uni (retval0), 
	__internal_accurate_pow, 
	(
	param0
	);
	ld.param.f64 	%fd37, [retval0];
	} // callseq 4
	setp.lt.s32 	%p15, %r13, 0;
	neg.f64 	%fd39, %fd37;
	selp.f64 	%fd40, %fd39, %fd37, %p14;
	selp.f64 	%fd116, %fd40, %fd37, %p15;
	setp.neu.f64 	%p16, %fd18, 0d0000000000000000;
	@%p16 bra 	$L__BB18_15;
	setp.eq.s32 	%p17, %r15, 1062207488;
	selp.b32 	%r45, %r13, 0, %p17;
	setp.lt.s32 	%p18, %r44, 0;
	or.b32  	%r46, %r45, 2146435072;
	selp.b32 	%r47, %r46, %r45, %p18;
	mov.b32 	%r48, 0;
	mov.b64 	%fd116, {%r48, %r47};
$L__BB18_15:
	add.f64 	%fd41, %fd18, 0d4000000000000000;
	{
	.reg .b32 %temp; 
	mov.b64 	{%temp, %r49}, %fd41;
	}
	and.b32  	%r50, %r49, 2146435072;
	setp.ne.s32 	%p19, %r50, 2146435072;
	setp.neu.f64 	%p20, %fd19, 0d7FF0000000000000;
	or.pred  	%p21, %p20, %p19;
	@%p21 bra 	$L__BB18_17;
	setp.lt.s32 	%p22, %r13, 0;
	setp.eq.s32 	%p23, %r15, 1062207488;
	setp.lt.s32 	%p24, %r44, 0;
	selp.b32 	%r52, 0, 2146435072, %p24;
	and.b32  	%r53, %r44, 2147483647;
	setp.ne.s32 	%p25, %r53, 1071644672;
	or.b32  	%r54, %r52, -2147483648;
	selp.b32 	%r55, %r54, %r52, %p25;
	selp.b32 	%r56, %r55, %r52, %p23;
	selp.b32 	%r57, %r56, %r52, %p22;
	mov.b32 	%r58, 0;
	mov.b64 	%fd116, {%r58, %r57};
$L__BB18_17:
	setp.eq.s32 	%p26, %r15, 1062207488;
	setp.eq.f64 	%p27, %fd18, 0d3FF0000000000000;
	mul.f64 	%fd42, %fd116, 0dBFBAF8E8A0000000;
	selp.f64 	%fd25, 0dBFBAF8E8A0000000, %fd42, %p27;
	cvt.rn.f64.s32 	%fd43, %r23;
	{
	.reg .b32 %temp; 
	mov.b64 	{%temp, %r16}, %fd43;
	}
	abs.f64 	%fd44, %fd43;
	{ // callseq 5, 0
	.param .b64 param0;
	st.param.f64 	[param0], %fd44;
	.param .b64 retval0;
	call.uni (retval0), 
	__internal_accurate_pow, 
	(
	param0
	);
	ld.param.f64 	%fd45, [retval0];
	} // callseq 5
	setp.lt.s32 	%p28, %r16, 0;
	neg.f64 	%fd47, %fd45;
	selp.f64 	%fd48, %fd47, %fd45, %p26;
	selp.f64 	%fd117, %fd48, %fd45, %p28;
	setp.ne.s32 	%p29, %r23, 0;
	@%p29 bra 	$L__BB18_19;
	setp.eq.s32 	%p30, %r15, 1062207488;
	selp.b32 	%r60, %r16, 0, %p30;
	setp.lt.s32 	%p31, %r44, 0;
	or.b32  	%r61, %r60, 2146435072;
	selp.b32 	%r62, %r61, %r60, %p31;
	mov.b32 	%r63, 0;
	mov.b64 	%fd117, {%r63, %r62};
$L__BB18_19:
	setp.eq.s32 	%p32, %r23, 1;
	selp.f64 	%fd49, 0d3FF0000000000000, %fd117, %p32;
	div.rn.f64 	%fd29, %fd25, %fd49;
	abs.f64 	%fd30, %fd29;
	neg.f64 	%fd50, %fd30;
	fma.rn.f64 	%fd51, %fd30, 0dBFF71547652B82FE, 0d4338000000000000;
	{
	.reg .b32 %temp; 
	mov.b64 	{%r17, %temp}, %fd51;
	}
	mov.f64 	%fd52, 0dC338000000000000;
	add.rn.f64 	%fd53, %fd51, %fd52;
	fma.rn.f64 	%fd54, %fd53, 0dBFE62E42FEFA39EF, %fd50;
	fma.rn.f64 	%fd55, %fd53, 0dBC7ABC9E3B39803F, %fd54;
	fma.rn.f64 	%fd56, %fd55, 0d3E5ADE1569CE2BDF, 0d3E928AF3FCA213EA;
	fma.rn.f64 	%fd57, %fd56, %fd55, 0d3EC71DEE62401315;
	fma.rn.f64 	%fd58, %fd57, %fd55, 0d3EFA01997C89EB71;
	fma.rn.f64 	%fd59, %fd58, %fd55, 0d3F2A01A014761F65;
	fma.rn.f64 	%fd60, %fd59, %fd55, 0d3F56C16C1852B7AF;
	fma.rn.f64 	%fd61, %fd60, %fd55, 0d3F81111111122322;
	fma.rn.f64 	%fd62, %fd61, %fd55, 0d3FA55555555502A1;
	fma.rn.f64 	%fd63, %fd62, %fd55, 0d3FC5555555555511;
	fma.rn.f64 	%fd64, %fd63, %fd55, 0d3FE000000000000B;
	fma.rn.f64 	%fd65, %fd64, %fd55, 0d3FF0000000000000;
	fma.rn.f64 	%fd66, %fd65, %fd55, 0d3FF0000000000000;
	{
	.reg .b32 %temp; 
	mov.b64 	{%r18, %temp}, %fd66;
	}
	{
	.reg .b32 %temp; 
	mov.b64 	{%temp, %r19}, %fd66;
	}
	shl.b32 	%r64, %r17, 20;
	add.s32 	%r65, %r64, %r19;
	mov.b64 	%fd118, {%r18, %r65};
	{
	.reg .b32 %temp; 
	mov.b64 	{%temp, %r66}, %fd50;
	}
	mov.b32 	%f3, %r66;
	abs.f32 	%f2, %f3;
	setp.lt.f32 	%p33, %f2, 0f4086232B;
	@%p33 bra 	$L__BB18_22;
	setp.ne.f64 	%p34, %fd29, 0d0000000000000000;
	mov.f64 	%fd67, 0d7FF0000000000000;
	sub.f64 	%fd68, %fd67, %fd30;
	selp.f64 	%fd118, 0d0000000000000000, %fd68, %p34;
	setp.geu.f32 	%p35, %f2, 0f40874800;
	@%p35 bra 	$L__BB18_22;
	shr.u32 	%r67, %r17, 31;
	add.s32 	%r68, %r17, %r67;
	shr.s32 	%r69, %r68, 1;
	shl.b32 	%r70, %r69, 20;
	add.s32 	%r71, %r19, %r70;
	mov.b64 	%fd69, {%r18, %r71};
	sub.s32 	%r72, %r17, %r69;
	shl.b32 	%r73, %r72, 20;
	add.s32 	%r74, %r73, 1072693248;
	mov.b32 	%r75, 0;
	mov.b64 	%fd70, {%r75, %r74};
	mul.f64 	%fd118, %fd70, %fd69;
$L__BB18_22:
	shl.b64 	%rd9, %rd2, 2;
	add.s64 	%rd10, %rd1, %rd9;
	ld.global.f32 	%f4, [%rd10];
	cvt.f64.f32 	%fd71, %f4;
	mul.f64 	%fd72, %fd118, %fd71;
	cvt.rn.f32.f64 	%f5, %fd72;
	st.global.f32 	[%rd10], %f5;
$L__BB18_23:
	ret;

}
	// .globl	_Z18spongeKernelOLD_3DPfiiii
.visible .entry _Z18spongeKernelOLD_3DPfiiii(
	.param .u64 .ptr .align 1 _Z18spongeKernelOLD_3DPfiiii_param_0,
	.param .u32 _Z18spongeKernelOLD_3DPfiiii_param_1,
	.param .u32 _Z18spongeKernelOLD_3DPfiiii_param_2,
	.param .u32 _Z18spongeKernelOLD_3DPfiiii_param_3,
	.param .u32 _Z18spongeKernelOLD_3DPfiiii_param_4
)
{
	.reg .pred 	%p<57>;
	.reg .b32 	%r<112>;
	.reg .b32 	%f<9>;
	.reg .b64 	%rd<5>;
	.reg .b64 	%fd<119>;

	ld.param.u64 	%rd2, [_Z18spongeKernelOLD_3DPfiiii_param_0];
	ld.param.u32 	%r22, [_Z18spongeKernelOLD_3DPfiiii_param_1];
	ld.param.u32 	%r26, [_Z18spongeKernelOLD_3DPfiiii_param_2];
	ld.param.u32 	%r24, [_Z18spongeKernelOLD_3DPfiiii_param_3];
	ld.param.u32 	%r25, [_Z18spongeKernelOLD_3DPfiiii_param_4];
	mov.u32 	%r27, %tid.x;
	mov.u32 	%r28, %ctaid.x;
	mov.u32 	%r29, %ntid.x;
	mad.lo.s32 	%r1, %r28, %r29, %r27;
	mov.u32 	%r30, %tid.y;
	mov.u32 	%r31, %ctaid.y;
	mov.u32 	%r32, %ntid.y;
	mad.lo.s32 	%r33, %r31, %r32, %r30;
	mov.u32 	%r34, %tid.z;
	mov.u32 	%r35, %ctaid.z;
	mov.u32 	%r36, %ntid.z;
	mad.lo.s32 	%r3, %r35, %r36, %r34;
	setp.ge.s32 	%p1, %r1, %r22;
	setp.ge.s32 	%p2, %r33, %r26;
	or.pred  	%p3, %p1, %p2;
	setp.ge.s32 	%p4, %r3, %r24;
	or.pred  	%p5, %p3, %p4;
	@%p5 bra 	$L__BB19_26;
	cvta.to.global.u64 	%rd3, %rd2;
	mad.lo.s32 	%r37, %r24, %r33, %r3;
	mad.lo.s32 	%r38, %r37, %r22, %r1;
	min.s32 	%r39, %r1, %r33;
	mul.wide.s32 	%rd4, %r38, 4;
	add.s64 	%rd1, %rd3, %rd4;
	min.s32 	%r40, %r3, %r39;
	setp.ge.s32 	%p6, %r40, %r25;
	@%p6 bra 	$L__BB19_15;
	setp.le.s32 	%p7, %r25, %r1;
	@%p7 bra 	$L__BB19_4;
	sub.s32 	%r111, %r25, %r1;
	bra.uni 	$L__BB19_5;
$L__BB19_4:
	setp.gt.s32 	%p8, %r25, %r33;
	selp.b32 	%r41, %r33, %r3, %p8;
	sub.s32 	%r111, %r25, %r41;
$L__BB19_5:
	cvt.rn.f64.s32 	%fd35, %r111;
	add.f64 	%fd1, %fd35, 0dBFF0000000000000;
	{
	.reg .b32 %temp; 
	mov.b64 	{%temp, %r7}, %fd1;
	}
	mov.f64 	%fd36, 0d4000000000000000;
	{
	.reg .b32 %temp; 
	mov.b64 	{%temp, %r42}, %fd36;
	}
	and.b32  	%r9, %r42, 2146435072;
	setp.eq.s32 	%p9, %r9, 1062207488;
	abs.f64 	%fd2, %fd1;
	{ // callseq 8, 0
	.param .b64 param0;
	st.param.f64 	[param0], %fd2;
	.param .b64 retval0;
	call.uni (retval0), 
	__internal_accurate_pow, 
	(
	param0
	);
	ld.param.f64 	%fd37, [retval0];
	} // callseq 8
	setp.lt.s32 	%p10, %r7, 0;
	neg.f64 	%fd39, %fd37;
	selp.f64 	%fd40, %fd39, %fd37, %p9;
	selp.f64 	%fd112, %fd40, %fd37, %p10;
	setp.neu.f64 	%p11, %fd1, 0d0000000000000000;
	@%p11 bra 	$L__BB19_7;
	setp.eq.s32 	%p12, %r9, 1062207488;
	selp.b32 	%r43, %r7, 0, %p12;
	setp.lt.s32 	%p13, %r42, 0;
	or.b32  	%r44, %r43, 2146435072;
	selp.b32 	%r45, %r44, %r43, %p13;
	mov.b32 	%r46, 0;
	mov.b64 	%fd112, {%r46, %r45};
$L__BB19_7:
	add.f64 	%fd41, %fd1, 0d4000000000000000;
	{
	.reg .b32 %temp; 
	mov.b64 	{%temp, %r47}, %fd41;
	}
	and.b32  	%r48, %r47, 2146435072;
	setp.ne.s32 	%p14, %r48, 2146435072;
	setp.neu.f64 	%p15, %fd2, 0d7FF0000000000000;
	or.pred  	%p16, %p15, %p14;
	@%p16 bra 	$L__BB19_9;
	setp.lt.s32 	%p17, %r7, 0;
	setp.eq.s32 	%p18, %r9, 1062207488;
	setp.lt.s32 	%p19, %r42, 0;
	selp.b32 	%r50, 0, 2146435072, %p19;
	and.b32  	%r51, %r42, 2147483647;
	setp.ne.s32 	%p20, %r51, 1071644672;
	or.b32  	%r52, %r50, -2147483648;
	selp.b32 	%r53, %r52, %r50, %p20;
	selp.b32 	%r54, %r53, %r50, %p18;
	selp.b32 	%r55, %r54, %r50, %p17;
	mov.b32 	%r56, 0;
	mov.b64 	%fd112, {%r56, %r55};
$L__BB19_9:
	setp.eq.s32 	%p21, %r9, 1062207488;
	setp.eq.f64 	%p22, %fd1, 0d3FF0000000000000;
	mul.f64 	%fd42, %fd112, 0dBFBAF8E8A0000000;
	selp.f64 	%fd8, 0dBFBAF8E8A0000000, %fd42, %p22;
	cvt.rn.f64.s32 	%fd43, %r25;
	{
	.reg .b32 %temp; 
	mov.b64 	{%temp, %r10}, %fd43;
	}
	abs.f64 	%fd44, %fd43;
	{ // callseq 9, 0
	.param .b64 param0;
	st.param.f64 	[param0], %fd44;
	.param .b64 retval0;
	call.uni (retval0), 
	__internal_accurate_pow, 
	(
	param0
	);
	ld.param.f64 	%fd45, [retval0];
	} // callseq 9
	setp.lt.s32 	%p23, %r10, 0;
	neg.f64 	%fd47, %fd45;
	selp.f64 	%fd48, %fd47, %fd45, %p21;
	selp.f64 	%fd113, %fd48, %fd45, %p23;
	setp.ne.s32 	%p24, %r25, 0;
	@%p24 bra 	$L__BB19_11;
	setp.eq.s32 	%p25, %r9, 1062207488;
	selp.b32 	%r58, %r10, 0, %p25;
	setp.lt.s32 	%p26, %r42, 0;
	or.b32  	%r59, %r58, 2146435072;
	selp.b32 	%r60, %r59, %r58, %p26;
	mov.b32 	%r61, 0;
	mov.b64 	%fd113, {%r61, %r60};
$L__BB19_11:
	setp.eq.s32 	%p27, %r25, 1;
	selp.f64 	%fd49, 0d3FF0000000000000, %fd113, %p27;
	div.rn.f64 	%fd12, %fd8, %fd49;
	abs.f64 	%fd13, %fd12;
	neg.f64 	%fd50, %fd13;
	fma.rn.f64 	%fd51, %fd13, 0dBFF71547652B82FE, 0d4338000000000000;
	{
	.reg .b32 %temp; 
	mov.b64 	{%r11, %temp}, %fd51;
	}
	mov.f64 	%fd52, 0dC338000000000000;
	add.rn.f64 	%fd53, %fd51, %fd52;
	fma.rn.f64 	%fd54, %fd53, 0dBFE62E42FEFA39EF, %fd50;
	fma.rn.f64 	%fd55, %fd53, 0dBC7ABC9E3B39803F, %fd54;
	fma.rn.f64 	%fd56, %fd55, 0d3E5ADE1569CE2BDF, 0d3E928AF3FCA213EA;
	fma.rn.f64 	%fd57, %fd56, %fd55, 0d3EC71DEE62401315;
	fma.rn.f64 	%fd58, %fd57, %fd55, 0d3EFA01997C89EB71;
	fma.rn.f64 	%fd59, %fd58, %fd55, 0d3F2A01A014761F65;
	fma.rn.f64 	%fd60, %fd59, %fd55, 0d3F56C16C1852B7AF;
	fma.rn.f64 	%fd61, %fd60, %fd55, 0d3F81111111122322;
	fma.rn.f64 	%fd62, %fd61, %fd55, 0d3FA55555555502A1;
	fma.rn.f64 	%fd63, %fd62, %fd55, 0d3FC5555555555511;
	fma.rn.f64 	%fd64, %fd63, %fd55, 0d3FE000000000000B;
	fma.rn.f64 	%fd65, %fd64, %fd55, 0d3FF0000000000000;
	fma.rn.f64 	%fd66, %fd65, %fd55, 0d3FF0000000000000;
	{
	.reg .b32 %temp; 
	mov.b64 	{%r12, %temp}, %fd66;
	}
	{
	.reg .b32 %temp; 
	mov.b64 	{%temp, %r13}, %fd66;
	}
	shl.b32 	%r62, %r11, 20;
	add.s32 	%r63, %r62, %r13;
	mov.b64 	%fd114, {%r12, %r63};
	{
	.reg .b32 %temp; 
	mov.b64 	{%temp, %r64}, %fd50;
	}
	mov.b32 	%f3, %r64;
	abs.f32 	%f1, %f3;
	setp.lt.f32 	%p28, %f1, 0f4086232B;
	@%p28 bra 	$L__BB19_14;
	setp.ne.f64 	%p29, %fd12, 0d0000000000000000;
	mov.f64 	%fd67, 0d7FF0000000000000;
	sub.f64 	%fd68, %fd67, %fd13;
	selp.f64 	%fd114, 0d0000000000000000, %fd68, %p29;
	setp.geu.f32 	%p30, %f1, 0f40874800;
	@%p30 bra 	$L__BB19_14;
	shr.u32 	%r65, %r11, 31;
	add.s32 	%r66, %r11, %r65;
	shr.s32 	%r67, %r66, 1;
	shl.b32 	%r68, %r67, 20;
	add.s32 	%r69, %r13, %r68;
	mov.b64 	%fd69, {%r12, %r69};
	sub.s32 	%r70, %r11, %r67;
	shl.b32 	%r71, %r70, 20;
	add.s32 	%r72, %r71, 1072693248;
	mov.b32 	%r73, 0;
	mov.b64 	%fd70, {%r73, %r72};
	mul.f64 	%fd114, %fd70, %fd69;
$L__BB19_14:
	ld.global.f32 	%f4, [%rd1];
	cvt.f64.f32 	%fd71, %f4;
	mul.f64 	%fd72, %fd114, %fd71;
	cvt.rn.f32.f64 	%f5, %fd72;
	st.global.f32 	[%rd1], %f5;
$L__BB19_15:
	sub.s32 	%r74, %r24, %r25;
	setp.le.s32 	%p31, %r3, %r74;
	sub.s32 	%r14, %r26, %r25;
	setp.le.s32 	%p32, %r33, %r14;
	and.pred  	%p33, %p31, %p32;
	@%p33 bra 	$L__BB19_26;
	setp.gt.s32 	%p34, %r33, %r14;
	sub.s32 	%r75, %r33, %r26;
	sub.s32 	%r76, %r3, %r24;
	selp.b32 	%r77, %r75, %r76, %p34;
	add.s32 	%r78, %r77, %r25;
	cvt.rn.f64.s32 	%fd73, %r78;
	add.f64 	%fd18, %fd73, 0dBFF0000000000000;
	{
	.reg .b32 %temp; 
	mov.b64 	{%temp, %r15}, %fd18;
	}
	mov.f64 	%fd74, 0d4000000000000000;
	{
	.reg .b32 %temp; 
	mov.b64 	{%temp, %r79}, %fd74;
	}
	and.b32  	%r17, %r79, 2146435072;
	setp.eq.s32 	%p35, %r17, 1062207488;
	abs.f64 	%fd19, %fd18;
	{ // callseq 10, 0
	.param .b64 param0;
	st.param.f64 	[param0], %fd19;
	.param .b64 retval0;
	call.uni (retval0), 
	__internal_accurate_pow, 
	(
	param0
	);
	ld.param.f64 	%fd75, [retval0];
	} // callseq 10
	setp.lt.s32 	%p36, %r15, 0;
	neg.f64 	%fd77, %fd75;
	selp.f64 	%fd78, %fd77, %fd75, %p35;
	selp.f64 	%fd116, %fd78, %fd75, %p36;
	setp.neu.f64 	%p37, %fd18, 0d0000000000000000;
	@%p37 bra 	$L__BB19_18;
	setp.eq.s32 	%p38, %r17, 1062207488;
	selp.b32 	%r80, %r15, 0, %p38;
	setp.lt.s32 	%p39, %r79, 0;
	or.b32  	%r81, %r80, 2146435072;
	selp.b32 	%r82, %r81, %r80, %p39;
	mov.b32 	%r83, 0;
	mov.b64 	%fd116, {%r83, %r82};
$L__BB19_18:
	add.f64 	%fd79, %fd18, 0d4000000000000000;
	{
	.reg .b32 %temp; 
	mov.b64 	{%temp, %r84}, %fd79;
	}
	and.b32  	%r85, %r84, 2146435072;
	setp.ne.s32 	%p40, %r85, 2146435072;
	setp.neu.f64 	%p41, %fd19, 0d7FF0000000000000;
	or.pred  	%p42, %p41, %p40;
	@%p42 bra 	$L__BB19_20;
	setp.lt.s32 	%p43, %r15, 0;
	setp.eq.s32 	%p44, %r17, 1062207488;
	setp.lt.s32 	%p45, %r79, 0;
	selp.b32 	%r87, 0, 2146435072, %p45;
	and.b32  	%r88, %r79, 2147483647;
	setp.ne.s32 	%p46, %r88, 1071644672;
	or.b32  	%r89, %r87, -2147483648;
	selp.b32 	%r90, %r89, %r87, %p46;
	selp.b32 	%r91, %r90, %r87, %p44;
	selp.b32 	%r92, %r91, %r87, %p43;
	mov.b32 	%r93, 0;
	mov.b64 	%fd116, {%r93, %r92};
$L__BB19_20:
	setp.eq.s32 	%p47, %r17, 1062207488;
	setp.eq.f64 	%p48, %fd18, 0d3FF0000000000000;
	mul.f64 	%fd80, %fd116, 0dBFBAF8E8A0000000;
	selp.f64 	%fd25, 0dBFBAF8E8A0000000, %fd80, %p48;
	cvt.rn.f64.s32 	%fd81, %r25;
	{
	.reg .b32 %temp; 
	mov.b64 	{%temp, %r18}, %fd81;
	}
	abs.f64 	%fd82, %fd81;
	{ // callseq 11, 0
	.param .b64 param0;
	st.param.f64 	[param0], %fd82;
	.param .b64 retval0;
	call.uni (retval0), 
	__internal_accurate_pow, 
	(
	param0
	);
	ld.param.f64 	%fd83, [retval0];
	} // callseq 11
	setp.lt.s32 	%p49, %r18, 0;
	neg.f64 	%fd85, %fd83;
	selp.f64 	%fd86, %fd85, %fd83, %p47;
	selp.f64 	%fd117, %fd86, %fd83, %p49;
	setp.ne.s32 	%p50, %r25, 0;
	@%p50 bra 	$L__BB19_22;
	setp.eq.s32 	%p51, %r17, 1062207488;
	selp.b32 	%r95, %r18, 0, %p51;
	setp.lt.s32 	%p52, %r79, 0;
	or.b32  	%r96, %r95, 2146435072;
	selp.b32 	%r97, %r96, %r95, %p52;
	mov.b32 	%r98, 0;
	mov.b64 	%fd117, {%r98, %r97};
$L__BB19_22:
	setp.eq.s32 	%p53, %r25, 1;
	selp.f64 	%fd87, 0d3FF0000000000000, %fd117, %p53;
	div.rn.f64 	%fd29, %fd25, %fd87;
	abs.f64 	%fd30, %fd29;
	neg.f64 	%fd88, %fd30;
	fma.rn.f64 	%fd89, %fd30, 0dBFF71547652B82FE, 0d4338000000000000;
	{
	.reg .b32 %temp; 
	mov.b64 	{%r19, %temp}, %fd89;
	}
	mov.f64 	%fd90, 0dC338000000000000;
	add.rn.f64 	%fd91, %fd89, %fd90;
	fma.rn.f64 	%fd92, %fd91, 0dBFE62E42FEFA39EF, %fd88;
	fma.rn.f64 	%fd93, %fd91, 0dBC7ABC9E3B39803F, %fd92;
	fma.rn.f64 	%fd94, %fd93, 0d3E5ADE1569CE2BDF, 0d3E928AF3FCA213EA;
	fma.rn.f64 	%fd95, %fd94, %fd93, 0d3EC71DEE62401315;
	fma.rn.f64 	%fd96, %fd95, %fd93, 0d3EFA01997C89EB71;
	fma.rn.f64 	%fd97, %fd96, %fd93, 0d3F2A01A014761F65;
	fma.rn.f64 	%fd98, %fd97, %fd93, 0d3F56C16C1852B7AF;
	fma.rn.f64 	%fd99, %fd98, %fd93, 0d3F81111111122322;
	fma.rn.f64 	%fd100, %fd99, %fd93, 0d3FA55555555502A1;
	fma.rn.f64 	%fd101, %fd100, %fd93, 0d3FC5555555555511;
	fma.rn.f64 	%fd102, %fd101, %fd93, 0d3FE000000000000B;
	fma.rn.f64 	%fd103, %fd102, %fd93, 0d3FF0000000000000;
	fma.rn.f64 	%fd104, %fd103, %fd93, 0d3FF0000000000000;
	{
	.reg .b32 %temp; 
	mov.b64 	{%r20, %temp}, %fd104;
	}
	{
	.reg .b32 %temp; 
	mov.b64 	{%temp, %r21}, %fd104;
	}
	shl.b32 	%r99, %r19, 20;
	add.s32 	%r100, %r99, %r21;
	mov.b64 	%fd118, {%r20, %r100};
	{
	.reg .b32 %temp; 
	mov.b64 	{%temp, %r101}, %fd88;
	}
	mov.b32 	%f6, %r101;
	abs.f32 	%f2, %f6;
	setp.lt.f32 	%p54, %f2, 0f4086232B;
	@%p54 bra 	$L__BB19_25;
	setp.ne.f64 	%p55, %fd29, 0d0000000000000000;
	mov.f64 	%fd105, 0d7FF0000000000000;
	sub.f64 	%fd106, %fd105, %fd30;
	selp.f64 	%fd118, 0d0000000000000000, %fd106, %p55;
	setp.geu.f32 	%p56, %f2, 0f40874800;
	@%p56 bra 	$L__BB19_25;
	shr.u32 	%r102, %r19, 31;
	add.s32 	%r103, %r19, %r102;
	shr.s32 	%r104, %r103, 1;
	shl.b32 	%r105, %r104, 20;
	add.s32 	%r106, %r21, %r105;
	mov.b64 	%fd107, {%r20, %r106};
	sub.s32 	%r107, %r19, %r104;
	shl.b32 	%r108, %r107, 20;
	add.s32 	%r109, %r108, 1072693248;
	mov.b32 	%r110, 0;
	mov.b64 	%fd108, {%r110, %r109};
	mul.f64 	%fd118, %fd108, %fd107;
$L__BB19_25:
	ld.global.f32 	%f7, [%rd1];
	cvt.f64.f32 	%fd109, %f7;
	mul.f64 	%fd110, %fd118, %fd109;
	cvt.rn.f32.f64 	%f8, %fd110;
	st.global.f32 	[%rd1], %f8;
$L__BB19_26:
	ret;

}
.func  (.param .b64 func_retval0) __internal_accurate_pow(
	.param .b64 __internal_accurate_pow_param_0
)
{
	.reg .pred 	%p<8>;
	.reg .b32 	%r<49>;
	.reg .b32 	%f<3>;
	.reg .b64 	%fd<109>;

	ld.param.f64 	%fd10, [__internal_accurate_pow_param_0];
	{
	.reg .b32 %temp; 
	mov.b64 	{%temp, %r46}, %fd10;
	}
	{
	.reg .b32 %temp; 
	mov.b64 	{%r45, %temp}, %fd10;
	}
	shr.u32 	%r47, %r46, 20;
	setp.gt.u32 	%p1, %r46, 1048575;
	@%p1 bra 	$L__BB20_2;
	mul.f64 	%fd11, %fd10, 0d4350000000000000;
	{
	.reg .b32 %temp; 
	mov.b64 	{%temp, %r46}, %fd11;
	}
	{
	.reg .b32 %temp; 
	mov.b64 	{%r45, %temp}, %fd11;
	}
	shr.u32 	%r16, %r46, 20;
	add.s32 	%r47, %r16, -54;
$L__BB20_2:
	add.s32 	%r48, %r47, -1023;
	and.b32  	%r17, %r46, -2146435073;
	or.b32  	%r18, %r17, 1072693248;
	mov.b64 	%fd107, {%r45, %r18};
	setp.lt.u32 	%p2, %r18, 1073127583;
	@%p2 bra 	$L__BB20_4;
	{
	.reg .b32 %temp; 
	mov.b64 	{%r19, %temp}, %fd107;
	}
	{
	.reg .b32 %temp; 
	mov.b64 	{%temp, %r20}, %fd107;
	}
	add.s32 	%r21, %r20, -1048576;
	mov.b64 	%fd107, {%r19, %r21};
	add.s32 	%r48, %r47, -1022;
$L__BB20_4:
	add.f64 	%fd12, %fd107, 0dBFF0000000000000;
	add.f64 	%fd13, %fd107, 0d3FF0000000000000;
	rcp.approx.ftz.f64 	%fd14, %fd13;
	neg.f64 	%fd15, %fd13;
	fma.rn.f64 	%fd16, %fd15, %fd14, 0d3FF0000000000000;
	fma.rn.f64 	%fd17, %fd16, %fd16, %fd16;
	fma.rn.f64 	%fd18, %fd17, %fd14, %fd14;
	mul.f64 	%fd19, %fd12, %fd18;
	fma.rn.f64 	%fd20, %fd12, %fd18, %fd19;
	mul.f64 	%fd21, %fd20, %fd20;
	fma.rn.f64 	%fd22, %fd21, 0d3EB0F5FF7D2CAFE2, 0d3ED0F5D241AD3B5A;
	fma.rn.f64 	%fd23, %fd22, %fd21, 0d3EF3B20A75488A3F;
	fma.rn.f64 	%fd24, %fd23, %fd21, 0d3F1745CDE4FAECD5;
	fma.rn.f64 	%fd25, %fd24, %fd21, 0d3F3C71C7258A578B;
	fma.rn.f64 	%fd26, %fd25, %fd21, 0d3F6249249242B910;
	fma.rn.f64 	%fd27, %fd26, %fd21, 0d3F89999999999DFB;
	sub.f64 	%fd28, %fd12, %fd20;
	add.f64 	%fd29, %fd28, %fd28;
	neg.f64 	%fd30, %fd20;
	fma.rn.f64 	%fd31, %fd30, %fd12, %fd29;
	mul.f64 	%fd32, %fd18, %fd31;
	fma.rn.f64 	%fd33, %fd21, %fd27, 0d3FB5555555555555;
	mov.f64 	%fd34, 0d3FB5555555555555;
	sub.f64 	%fd35, %fd34, %fd33;
	fma.rn.f64 	%fd36, %fd21, %fd27, %fd35;
	add.f64 	%fd37, %fd36, 0dBC46A4CB00B9E7B0;
	add.f64 	%fd38, %fd33, %fd37;
	sub.f64 	%fd39, %fd33, %fd38;
	add.f64 	%fd40, %fd37, %fd39;
	mul.rn.f64 	%fd41, %fd20, %fd20;
	neg.f64 	%fd42, %fd41;
	fma.rn.f64 	%fd43, %fd20, %fd20, %fd42;
	{
	.reg .b32 %temp; 
	mov.b64 	{%r22, %temp}, %fd32;
	}
	{
	.reg .b32 %temp; 
	mov.b64 	{%temp, %r23}, %fd32;
	}
	add.s32 	%r24, %r23, 1048576;
	mov.b64 	%fd44, {%r22, %r24};
	fma.rn.f64 	%fd45, %fd20, %fd44, %fd43;
	mul.rn.f64 	%fd46, %fd41, %fd20;
	neg.f64 	%fd47, %fd46;
	fma.rn.f64 	%fd48, %fd41, %fd20, %fd47;
	fma.rn.f64 	%fd49, %fd41, %fd32, %fd48;
	fma.rn.f64 	%fd50, %fd45, %fd20, %fd49;
	mul.rn.f64 	%fd51, %fd38, %fd46;
	neg.f64 	%fd52, %fd51;
	fma.rn.f64 	%fd53, %fd38, %fd46, %fd52;
	fma.rn.f64 	%fd54, %fd38, %fd50, %fd53;
	fma.rn.f64 	%fd55, %fd40, %fd46, %fd54;
	add.f64 	%fd56, %fd51, %fd55;
	sub.f64 	%fd57, %fd51, %fd56;
	add.f64 	%fd58, %fd55, %fd57;
	add.f64 	%fd59, %fd20, %fd56;
	sub.f64 	%fd60, %fd20, %fd59;
	add.f64 	%fd61, %fd56, %fd60;
	add.f64 	%fd62, %fd58, %fd61;
	add.f64 	%fd63, %fd32, %fd62;
	add.f64 	%fd64, %fd59, %fd63;
	sub.f64 	%fd65, %fd59, %fd64;
	add.f64 	%fd66, %fd63, %fd65;
	xor.b32  	%r25, %r48, -2147483648;
	mov.b32 	%r26, 1127219200;
	mov.b64 	%fd67, {%r25, %r26};
	mov.b32 	%r27, -2147483648;
	mov.b64 	%fd68, {%r27, %r26};
	sub.f64 	%fd69, %fd67, %fd68;
	fma.rn.f64 	%fd70, %fd69, 0d3FE62E42FEFA39EF, %fd64;
	fma.rn.f64 	%fd71, %fd69, 0dBFE62E42FEFA39EF, %fd70;
	sub.f64 	%fd72, %fd71, %fd64;
	sub.f64 	%fd73, %fd66, %fd72;
	fma.rn.f64 	%fd74, %fd69, 0d3C7ABC9E3B39803F, %fd73;
	add.f64 	%fd75, %fd70, %fd74;
	sub.f64 	%fd76, %fd70, %fd75;
	add.f64 	%fd77, %fd74, %fd76;
	mov.f64 	%fd78, 0d4000000000000000;
	{
	.reg .b32 %temp; 
	mov.b64 	{%temp, %r28}, %fd78;
	}
	{
	.reg .b32 %temp; 
	mov.b64 	{%r29, %temp}, %fd78;
	}
	shl.b32 	%r30, %r28, 1;
	setp.gt.u32 	%p3, %r30, -33554433;
	and.b32  	%r31, %r28, -15728641;
	selp.b32 	%r32, %r31, %r28, %p3;
	mov.b64 	%fd79, {%r29, %r32};
	mul.rn.f64 	%fd80, %fd75, %fd79;
	neg.f64 	%fd81, %fd80;
	fma.rn.f64 	%fd82, %fd75, %fd79, %fd81;
	fma.rn.f64 	%fd83, %fd77, %fd79, %fd82;
	add.f64 	%fd4, %fd80, %fd83;
	sub.f64 	%fd84, %fd80, %fd4;
	add.f64 	%fd5, %fd83, %fd84;
	fma.rn.f64 	%fd85, %fd4, 0d3FF71547652B82FE, 0d4338000000000000;
	{
	.reg .b32 %temp; 
	mov.b64 	{%r13, %temp}, %fd85;
	}
	mov.f64 	%fd86, 0dC338000000000000;
	add.rn.f64 	%fd87, %fd85, %fd86;
	fma.rn.f64 	%fd88, %fd87, 0dBFE62E42FEFA39EF, %fd4;
	fma.rn.f64 	%fd89, %fd87, 0dBC7ABC9E3B39803F, %fd88;
	fma.rn.f64 	%fd90, %fd89, 0d3E5ADE1569CE2BDF, 0d3E928AF3FCA213EA;
	fma.rn.f64 	%fd91, %fd90, %fd89, 0d3EC71DEE62401315;
	fma.rn.f64 	%fd92, %fd91, %fd89, 0d3EFA01997C89EB71;
	fma.rn.f64 	%fd93, %fd92, %fd89, 0d3F2A01A014761F65;
	fma.rn.f64 	%fd94, %fd93, %fd89, 0d3F56C16C1852B7AF;
	fma.rn.f64 	%fd95, %fd94, %fd89, 0d3F81111111122322;
	fma.rn.f64 	%fd96, %fd95, %fd89, 0d3FA55555555502A1;
	fma.rn.f64 	%fd97, %fd96, %fd89, 0d3FC5555555555511;
	fma.rn.f64 	%fd98, %fd97, %fd89, 0d3FE000000000000B;
	fma.rn.f64 	%fd99, %fd98, %fd89, 0d3FF0000000000000;
	fma.rn.f64 	%fd100, %fd99, %fd89, 0d3FF0000000000000;
	{
	.reg .b32 %temp; 
	mov.b64 	{%r14, %temp}, %fd100;
	}
	{
	.reg .b32 %temp; 
	mov.b64 	{%temp, %r15}, %fd100;
	}
	shl.b32 	%r33, %r13, 20;
	add.s32 	%r34, %r33, %r15;
	mov.b64 	%fd108, {%r14, %r34};
	{
	.reg .b32 %temp; 
	mov.b64 	{%temp, %r35}, %fd4;
	}
	mov.b32 	%f2, %r35;
	abs.f32 	%f1, %f2;
	setp.lt.f32 	%p4, %f1, 0f4086232B;
	@%p4 bra 	$L__BB20_7;
	setp.lt.f64 	%p5, %fd4, 0d0000000000000000;
	add.f64 	%fd101, %fd4, 0d7FF0000000000000;
	selp.f64 	%fd108, 0d0000000000000000, %fd101, %p5;
	setp.geu.f32 	%p6, %f1, 0f40874800;
	@%p6 bra 	$L__BB20_7;
	shr.u32 	%r36, %r13, 31;
	add.s32 	%r37, %r13, %r36;
	shr.s32 	%r38, %r37, 1;
	shl.b32 	%r39, %r38, 20;
	add.s32 	%r40, %r15, %r39;
	mov.b64 	%fd102, {%r14, %r40};
	sub.s32 	%r41, %r13, %r38;
	shl.b32 	%r42, %r41, 20;
	add.s32 	%r43, %r42, 1072693248;
	mov.b32 	%r44, 0;
	mov.b64 	%fd103, {%r44, %r43};
	mul.f64 	%fd108, %fd103, %fd102;
$L__BB20_7:
	abs.f64 	%fd104, %fd108;
	setp.eq.f64 	%p7, %fd104, 0d7FF0000000000000;
	fma.rn.f64 	%fd105, %fd108, %fd5, %fd108;
	selp.f64 	%fd106, %fd108, %fd105, %p7;
	st.param.f64 	[func_retval0], %fd106;
	ret;

}


// ===== COMPILED SASS (sm_100) =====

	.target	sm_100

	.elftype	@"ET_EXEC"


//--------------------- .note.nv.tkinfo           --------------------------
	.section	.note.nv.tkinfo,"",@"SHT_NOTE"
	.sectionflags	@"SHF_NOTE_NV_TKINFO"
	.tkinfo
        /*0018*/ 	.word	0x00000002
        /*0030*/ 	.string	""
        /*0030*/ 	.string	"ptxas"
        /*0030*/ 	.string	"Cuda compilation tools, release 13.0, V13.0.88"
        /*0030*/ 	.string	"Build cuda_13.0.r13.0/compiler.36424714_0"
        /*0030*/ 	.string	"-arch sm_100 -m 64 "



//--------------------- .note.nv.cuinfo           --------------------------
	.section	.note.nv.cuinfo,"",@"SHT_NOTE"
	.sectionflags	@"SHF_NOTE_NV_CUINFO"
        /*0018*/ 	.short	0x0002
        /*001a*/ 	.short	0x0064
        /*001c*/ 	.short	0x0082
	.zero		2


//--------------------- .nv.info                  --------------------------
	.section	.nv.info,"",@"SHT_CUDA_INFO"
	.align	4


	//----- nvinfo : EIATTR_REGCOUNT
	.align		4
        /*0000*/ 	.byte	0x04, 0x2f
        /*0002*/ 	.short	(.L_2 - .L_1)
	.align		4
.L_1:
        /*0004*/ 	.word	index@(_Z15lint2d_bell_gpuPfS_S_S_S_S_S_PiS0_iiiiii)
        /*0008*/ 	.word	0x0000001a


	//----- nvinfo : EIATTR_FRAME_SIZE
	.align		4
.L_2:
        /*000c*/ 	.byte	0x04, 0x11
        /*000e*/ 	.short	(.L_4 - .L_3)
	.align		4
.L_3:
        /*0010*/ 	.word	index@(_Z15lint2d_bell_gpuPfS_S_S_S_S_S_PiS0_iiiiii)
        /*0014*/ 	.word	0x00000000


	//----- nvinfo : EIATTR_REGCOUNT
	.align		4
.L_4:
        /*0018*/ 	.byte	0x04, 0x2f
        /*001a*/ 	.short	(.L_6 - .L_5)
	.align		4
.L_5:
        /*001c*/ 	.word	index@(_Z15lint3D_bell_gpuPfS_S_S_S_S_S_S_S_S_S_PiS0_S0_iiiiiii)
        /*0020*/ 	.word	0x00000020


	//----- nvinfo : EIATTR_FRAME_SIZE
	.align		4
.L_6:
        /*0024*/ 	.byte	0x04, 0x11
        /*0026*/ 	.short	(.L_8 - .L_7)
	.align		4
.L_7:
        /*0028*/ 	.word	index@(_Z15lint3D_bell_gpuPfS_S_S_S_S_S_S_S_S_S_PiS0_S0_iiiiiii)
        /*002c*/ 	.word	0x00000000


	//----- nvinfo : EIATTR_REGCOUNT
	.align		4
.L_8:
        /*0030*/ 	.byte	0x04, 0x2f
        /*0032*/ 	.short	(.L_10 - .L_9)
	.align		4
.L_9:
        /*0034*/ 	.word	index@(_Z23inject_single_source_3DPfS_S_S_S_S_S_S_S_S_PiS0_S0_iiii)
        /*0038*/ 	.word	0x0000001a


	//----- nvinfo : EIATTR_FRAME_SIZE
	.align		4
.L_10:
        /*003c*/ 	.byte	0x04, 0x11
        /*003e*/ 	.short	(.L_12 - .L_11)
	.align		4
.L_11:
        /*0040*/ 	.word	index@(_Z23inject_single_source_3DPfS_S_S_S_S_S_S_S_S_PiS0_S0_iiii)
        /*0044*/ 	.word	0x00000000


	//----- nvinfo : EIATTR_REGCOUNT
	.align		4
.L_12:
        /*0048*/ 	.byte	0x04, 0x2f
        /*004a*/ 	.short	(.L_14 - .L_13)
	.align		4
.L_13:
        /*004c*/ 	.word	index@(_Z17inject_sources_2DPfS_S_S_S_S_PiS0_iiii)
        /*0050*/ 	.word	0x00000014


	//----- nvinfo : EIATTR_FRAME_SIZE
	.align		4
.L_14:
        /*0054*/ 	.byte	0x04, 0x11
        /*0056*/ 	.short	(.L_16 - .L_15)
	.align		4
.L_15:
        /*0058*/ 	.word	index@(_Z17inject_sources_2DPfS_S_S_S_S_PiS0_iiii)
        /*005c*/ 	.word	0x00000000


	//----- nvinfo : EIATTR_REGCOUNT
	.align		4
.L_16:
        /*0060*/ 	.byte	0x04, 0x2f
        /*0062*/ 	.short	(.L_18 - .L_17)
	.align		4
.L_17:
        /*0064*/ 	.word	index@(_Z17inject_sources_3DPfS_S_S_S_S_S_S_S_S_PiS0_S0_iiiii)
        /*0068*/ 	.word	0x0000001e


	//----- nvinfo : EIATTR_FRAME_SIZE
	.align		4
.L_18:
        /*006c*/ 	.byte	0x04, 0x11
        /*006e*/ 	.short	(.L_20 - .L_19)
	.align		4
.L_19:
        /*0070*/ 	.word	index@(_Z17inject_sources_3DPfS_S_S_S_S_S_S_S_S_PiS0_S0_iiiii)
        /*0074*/ 	.word	0x00000000


	//----- nvinfo : EIATTR_REGCOUNT
	.align		4
.L_20:
        /*0078*/ 	.byte	0x04, 0x2f
        /*007a*/ 	.short	(.L_22 - .L_21)
	.align		4
.L_21:
        /*007c*/ 	.word	index@(_Z21inject_sources_3D_adjPfS_S_S_S_S_S_S_S_S_PiS0_S0_iiiii)
        /*0080*/ 	.word	0x0000001e


	//----- nvinfo : EIATTR_FRAME_SIZE
	.align		4
.L_22:
        /*0084*/ 	.byte	0x04, 0x11
        /*0086*/ 	.short	(.L_24 - .L_23)
	.align		4
.L_23:
        /*0088*/ 	.word	index@(_Z21inject_sources_3D_adjPfS_S_S_S_S_S_S_S_S_PiS0_S0_iiiii)
        /*008c*/ 	.word	0x00000000


	//----- nvinfo : EIATTR_REGCOUNT
	.align		4
.L_24:
        /*0090*/ 	.byte	0x04, 0x2f
        /*0092*/ 	.short	(.L_26 - .L_25)
	.align		4
.L_25:
        /*0094*/ 	.word	index@(_Z8solve_2DPfS_S_S_fffffii)
        /*0098*/ 	.word	0x0000001a


	//----- nvinfo : EIATTR_FRAME_SIZE
	.align		4
.L_26:
        /*009c*/ 	.byte	0x04, 0x11
        /*009e*/ 	.short	(.L_28 - .L_27)
	.align		4
.L_27:
        /*00a0*/ 	.word	index@($__internal_6_$__cuda_sm3x_div_rn_noftz_f32_slowpath)
        /*00a4*/ 	.word	0x00000000


	//----- nvinfo : EIATTR_FRAME_SIZE
	.align		4
.L_28:
        /*00a8*/ 	.byte	0x04, 0x11
        /*00aa*/ 	.short	(.L_30 - .L_29)
	.align		4
.L_29:
        /*00ac*/ 	.word	index@($__internal_5_$__cuda_sm20_rcp_rn_f32_slowpath)
        /*00b0*/ 	.word	0x00000000


	//----- nvinfo : EIATTR_FRAME_SIZE
	.align		4
.L_30:
        /*00b4*/ 	.byte	0x04, 0x11
        /*00b6*/ 	.short	(.L_32 - .L_31)
	.align		4
.L_31:
        /*00b8*/ 	.word	index@(_Z8solve_2DPfS_S_S_fffffii)
        /*00bc*/ 	.word	0x00000000


	//----- nvinfo : EIATTR_REGCOUNT
	.align		4
.L_32:
        /*00c0*/ 	.byte	0x04, 0x2f
        /*00c2*/ 	.short	(.L_34 - .L_33)
	.align		4
.L_33:
        /*00c4*/ 	.word	index@(_Z8solve_3DPfS_S_S_fffffffiii)
        /*00c8*/ 	.word	0x00000024


	//----- nvinfo : EIATTR_FRAME_SIZE
	.align		4
.L_34:
        /*00cc*/ 	.byte	0x04, 0x11
        /*00ce*/ 	.short	(.L_36 - .L_35)
	.align		4
.L_35:
        /*00d0*/ 	.word	index@($__internal_4_$__cuda_sm3x_div_rn_noftz_f32_slowpath)
        /*00d4*/ 	.word	0x00000000


	//----- nvinfo : EIATTR_FRAME_SIZE
	.align		4
.L_36:
        /*00d8*/ 	.byte	0x04, 0x11
        /*00da*/ 	.short	(.L_38 - .L_37)
	.align		4
.L_37:
        /*00dc*/ 	.word	index@($__internal_3_$__cuda_sm20_rcp_rn_f32_slowpath)
        /*00e0*/ 	.word	0x00000000


	//----- nvinfo : EIATTR_FRAME_SIZE
	.align		4
.L_38:
        /*00e4*/ 	.byte	0x04, 0x11
        /*00e6*/ 	.short	(.L_40 - .L_39)
	.align		4
.L_39:
        /*00e8*/ 	.word	index@(_Z8solve_3DPfS_S_S_fffffffiii)
        /*00ec*/ 	.word	0x00000000


	//----- nvinfo : EIATTR_REGCOUNT
	.align		4
.L_40:
        /*00f0*/ 	.byte	0x04, 0x2f
        /*00f2*/ 	.short	(.L_42 - .L_41)
	.align		4
.L_41:
        /*00f4*/ 	.word	index@(_Z8shift_2DPfS_S_ii)
        /*00f8*/ 	.word	0x0000000e


	//----- nvinfo : EIATTR_FRAME_SIZE
	.align		4
.L_42:
        /*00fc*/ 	.byte	0x04, 0x11
        /*00fe*/ 	.short	(.L_44 - .L_43)
	.align		4
.L_43:
        /*0100*/ 	.word	index@(_Z8shift_2DPfS_S_ii)
        /*0104*/ 	.word	0x00000000


	//----- nvinfo : EIATTR_REGCOUNT
	.align		4
.L_44:
        /*0108*/ 	.byte	0x04, 0x2f
        /*010a*/ 	.short	(.L_46 - .L_45)
	.align		4
.L_45:
        /*010c*/ 	.word	index@(_Z8shift_3DPfS_S_iii)
        /*0110*/ 	.word	0x0000000c


	//----- nvinfo : EIATTR_FRAME_SIZE
	.align		4
.L_46:
        /*0114*/ 	.byte	0x04, 0x11
        /*0116*/ 	.short	(.L_48 - .L_47)
	.align		4
.L_47:
        /*0118*/ 	.word	index@(_Z8shift_3DPfS_S_iii)
        /*011c*/ 	.word	0x00000000


	//----- nvinfo : EIATTR_REGCOUNT
	.align		4
.L_48:
        /*0120*/ 	.byte	0x04, 0x2f
        /*0122*/ 	.short	(.L_50 - .L_49)
	.align		4
.L_49:
        /*0124*/ 	.word	index@(_Z20wavefield_extract_3DPPPfS_iii)
        /*0128*/ 	.word	0x0000000c


	//----- nvinfo : EIATTR_FRAME_SIZE
	.align		4
.L_50:
        /*012c*/ 	.byte	0x04, 0x11
        /*012e*/ 	.short	(.L_52 - .L_51)
	.align		4
.L_51:
        /*0130*/ 	.word	index@(_Z20wavefield_extract_3DPPPfS_iii)
        /*0134*/ 	.word	0x00000000


	//----- nvinfo : EIATTR_REGCOUNT
	.align		4
.L_52:
        /*0138*/ 	.byte	0x04, 0x2f
        /*013a*/ 	.short	(.L_54 - .L_53)
	.align		4
.L_53:
        /*013c*/ 	.word	index@(_Z10extract_2DPfiiiiS_PiS0_S_S_S_S_)
        /*0140*/ 	.word	0x00000018


	//----- nvinfo : EIATTR_FRAME_SIZE
	.align		4
.L_54:
        /*0144*/ 	.byte	0x04, 0x11
        /*0146*/ 	.short	(.L_56 - .L_55)
	.align		4
.L_55:
        /*0148*/ 	.word	index@(_Z10extract_2DPfiiiiS_PiS0_S_S_S_S_)
        /*014c*/ 	.word	0x00000000


	//----- nvinfo : EIATTR_REGCOUNT
	.align		4
.L_56:
        /*0150*/ 	.byte	0x04, 0x2f
        /*0152*/ 	.short	(.L_58 - .L_57)
	.align		4
.L_57:
        /*0154*/ 	.word	index@(_Z10extract_3DPfiiiiiS_PiS0_S0_S_S_S_S_S_S_S_S_)
        /*0158*/ 	.word	0x00000020


	//----- nvinfo : EIATTR_FRAME_SIZE
	.align		4
.L_58:
        /*015c*/ 	.byte	0x04, 0x11
        /*015e*/ 	.short	(.L_60 - .L_59)
	.align		4
.L_59:
        /*0160*/ 	.word	index@(_Z10extract_3DPfiiiiiS_PiS0_S0_S_S_S_S_S_S_S_S_)
        /*0164*/ 	.word	0x00000000


	//----- nvinfo : EIATTR_REGCOUNT
	.align		4
.L_60:
        /*0168*/ 	.byte	0x04, 0x2f
        /*016a*/ 	.short	(.L_62 - .L_61)
	.align		4
.L_61:
        /*016c*/ 	.word	index@(_Z11freeSurf_2DPfiii)
        /*0170*/ 	.word	0x00000008


	//----- nvinfo : EIATTR_FRAME_SIZE
	.align		4
.L_62:
        /*0174*/ 	.byte	0x04, 0x11
        /*0176*/ 	.short	(.L_64 - .L_63)
	.align		4
.L_63:
        /*0178*/ 	.word	index@(_Z11freeSurf_2DPfiii)
        /*017c*/ 	.word	0x00000000


	//----- nvinfo : EIATTR_REGCOUNT
	.align		4
.L_64:
        /*0180*/ 	.byte	0x04, 0x2f
        /*0182*/ 	.short	(.L_66 - .L_65)
	.align		4
.L_65:
        /*0184*/ 	.word	index@(_Z11freeSurf_3DPfiiii)
        /*0188*/ 	.word	0x0000000a


	//----- nvinfo : EIATTR_FRAME_SIZE
	.align		4
.L_66:
        /*018c*/ 	.byte	0x04, 0x11
        /*018e*/ 	.short	(.L_68 - .L_67)
	.align		4
.L_67:
        /*0190*/ 	.word	index@(_Z11freeSurf_3DPfiiii)
        /*0194*/ 	.word	0x00000000


	//----- nvinfo : EIATTR_REGCOUNT
	.align		4
.L_68:
        /*0198*/ 	.byte	0x04, 0x2f
        /*019a*/ 	.short	(.L_70 - .L_69)
	.align		4
.L_69:
        /*019c*/ 	.word	index@(_Z11onewayBC_2DPfS_S_S_S_S_ii)
        /*01a0*/ 	.word	0x00000020


	//----- nvinfo : EIATTR_FRAME_SIZE
	.align		4
.L_70:
        /*01a4*/ 	.byte	0x04, 0x11
        /*01a6*/ 	.short	(.L_72 - .L_71)
	.align		4
.L_71:
        /*01a8*/ 	.word	index@(_Z11onewayBC_2DPfS_S_S_S_S_ii)
        /*01ac*/ 	.word	0x00000000


	//----- nvinfo : EIATTR_REGCOUNT
	.align		4
.L_72:
        /*01b0*/ 	.byte	0x04, 0x2f
        /*01b2*/ 	.short	(.L_74 - .L_73)
	.align		4
.L_73:
        /*01b4*/ 	.word	index@(_Z11onewayBC_3DPfS_S_S_S_S_S_S_iii)
        /*01b8*/ 	.word	0x0000001e


	//----- nvinfo : EIATTR_FRAME_SIZE
	.align		4
.L_74:
        /*01bc*/ 	.byte	0x04, 0x11
        /*01be*/ 	.short	(.L_76 - .L_75)
	.align		4
.L_75:
        /*01c0*/ 	.word	index@(_Z11onewayBC_3DPfS_S_S_S_S_S_S_iii)
        /*01c4*/ 	.word	0x00000000


	//----- nvinfo : EIATTR_REGCOUNT
	.align		4
.L_76:
        /*01c8*/ 	.byte	0x04, 0x2f
        /*01ca*/ 	.short	(.L_78 - .L_77)
	.align		4
.L_77:
        /*01cc*/ 	.word	index@(_Z15spongeKernel_2DPfiii)
        /*01d0*/ 	.word	0x0000001e


	//----- nvinfo : EIATTR_FRAME_SIZE
	.align		4
.L_78:
        /*01d4*/ 	.byte	0x04, 0x11
        /*01d6*/ 	.short	(.L_80 - .L_79)
	.align		4
.L_79:
        /*01d8*/ 	.word	index@($_Z15spongeKernel_2DPfiii$__internal_accurate_pow)
        /*01dc*/ 	.word	0x00000000


	//----- nvinfo : EIATTR_FRAME_SIZE
	.align		4
.L_80:
        /*01e0*/ 	.byte	0x04, 0x11
        /*01e2*/ 	.short	(.L_82 - .L_81)
	.align		4
.L_81:
        /*01e4*/ 	.word	index@($__internal_2_$__cuda_sm20_div_rn_f64_full)
        /*01e8*/ 	.word	0x00000000


	//----- nvinfo : EIATTR_FRAME_SIZE
	.align		4
.L_82:
        /*01ec*/ 	.byte	0x04, 0x11
        /*01ee*/ 	.short	(.L_84 - .L_83)
	.align		4
.L_83:
        /*01f0*/ 	.word	index@(_Z15spongeKernel_2DPfiii)
        /*01f4*/ 	.word	0x00000000


	//----- nvinfo : EIATTR_REGCOUNT
	.align		4
.L_84:
        /*01f8*/ 	.byte	0x04, 0x2f
        /*01fa*/ 	.short	(.L_86 - .L_85)
	.align		4
.L_85:
        /*01fc*/ 	.word	index@(_Z15spongeKernel_3DPfiiii)
        /*0200*/ 	.word	0x0000001e


	//----- nvinfo : EIATTR_FRAME_SIZE
	.align		4
.L_86:
        /*0204*/ 	.byte	0x04, 0x11
        /*0206*/ 	.short	(.L_88 - .L_87)
	.align		4
.L_87:
        /*0208*/ 	.word	index@($_Z15spongeKernel_3DPfiiii$__internal_accurate_pow)
        /*020c*/ 	.word	0x00000000


	//----- nvinfo : EIATTR_FRAME_SIZE
	.align		4
.L_88:
        /*0210*/ 	.byte	0x04, 0x11
        /*0212*/ 	.short	(.L_90 - .L_89)
	.align		4
.L_89:
        /*0214*/ 	.word	index@($__internal_1_$__cuda_sm20_div_rn_f64_full)
        /*0218*/ 	.word	0x00000000


	//----- nvinfo : EIATTR_FRAME_SIZE
	.align		4
.L_90:
        /*021c*/ 	.byte	0x04, 0x11
        /*021e*/ 	.short	(.L_92 - .L_91)
	.align		4
.L_91:
        /*0220*/ 	.word	index@(_Z15spongeKernel_3DPfiiii)
        /*0224*/ 	.word	0x00000000


	//----- nvinfo : EIATTR_REGCOUNT
	.align		4
.L_92:
        /*0228*/ 	.byte	0x04, 0x2f
        /*022a*/ 	.short	(.L_94 - .L_93)
	.align		4
.L_93:
        /*022c*/ 	.word	index@(_Z18spongeKernelOLD_3DPfiiii)
        /*0230*/ 	.word	0x0000001e


	//----- nvinfo : EIATTR_FRAME_SIZE
	.align		4
.L_94:
        /*0234*/ 	.byte	0x04, 0x11
        /*0236*/ 	.short	(.L_96 - .L_95)
	.align		4
.L_95:
        /*0238*/ 	.word	index@($_Z18spongeKernelOLD_3DPfiiii$__internal_accurate_pow)
        /*023c*/ 	.word	0x00000000


	//----- nvinfo : EIATTR_FRAME_SIZE
	.align		4
.L_96:
        /*0240*/ 	.byte	0x04, 0x11
        /*0242*/ 	.short	(.L_98 - .L_97)
	.align		4
.L_97:
        /*0244*/ 	.word	index@($__internal_0_$__cuda_sm20_div_rn_f64_full)
        /*0248*/ 	.word	0x00000000


	//----- nvinfo : EIATTR_FRAME_SIZE
	.align		4
.L_98:
        /*024c*/ 	.byte	0x04, 0x11
        /*024e*/ 	.short	(.L_100 - .L_99)
	.align		4
.L_99:
        /*0250*/ 	.word	index@(_Z18spongeKernelOLD_3DPfiiii)
        /*0254*/ 	.word	0x00000000


	//----- nvinfo : EIATTR_MIN_STACK_SIZE
	.align		4
.L_100:
        /*0258*/ 	.byte	0x04, 0x12
        /*025a*/ 	.short	(.L_102 - .L_101)
	.align		4
.L_101:
        /*025c*/ 	.word	index@(_Z18spongeKernelOLD_3DPfiiii)
        /*0260*/ 	.word	0x00000000


	//----- nvinfo : EIATTR_MIN_STACK_SIZE
	.align		4
.L_102:
        /*0264*/ 	.byte	0x04, 0x12
        /*0266*/ 	.short	(.L_104 - .L_103)
	.align		4
.L_103:
        /*0268*/ 	.word	index@(_Z15spongeKernel_3DPfiiii)
        /*026c*/ 	.word	0x00000000


	//----- nvinfo : EIATTR_MIN_STACK_SIZE
	.align		4
.L_104:
        /*0270*/ 	.byte	0x04, 0x12
        /*0272*/ 	.short	(.L_106 - .L_105)
	.align		4
.L_105:
        /*0274*/ 	.word	index@(_Z15spongeKernel_2DPfiii)
        /*0278*/ 	.word	0x00000000


	//----- nvinfo : EIATTR_MIN_STACK_SIZE
	.align		4
.L_106:
        /*027c*/ 	.byte	0x04, 0x12
        /*027e*/ 	.short	(.L_108 - .L_107)
	.align		4
.L_107:
        /*0280*/ 	.word	index@(_Z11onewayBC_3DPfS_S_S_S_S_S_S_iii)
        /*0284*/ 	.word	0x00000000


	//----- nvinfo : EIATTR_MIN_STACK_SIZE
	.align		4
.L_108:
        /*0288*/ 	.byte	0x04, 0x12
        /*028a*/ 	.short	(.L_110 - .L_109)
	.align		4
.L_109:
        /*028c*/ 	.word	index@(_Z11onewayBC_2DPfS_S_S_S_S_ii)
        /*0290*/ 	.word	0x00000000


	//----- nvinfo : EIATTR_MIN_STACK_SIZE
	.align		4
.L_110:
        /*0294*/ 	.byte	0x04, 0x12
        /*0296*/ 	.short	(.L_112 - .L_111)
	.align		4
.L_111:
        /*0298*/ 	.word	index@(_Z11freeSurf_3DPfiiii)
        /*029c*/ 	.word	0x00000000


	//----- nvinfo : EIATTR_MIN_STACK_SIZE
	.align		4
.L_112:
        /*02a0*/ 	.byte	0x04, 0x12
        /*02a2*/ 	.short	(.L_114 - .L_113)
	.align		4
.L_113:
        /*02a4*/ 	.word	index@(_Z11freeSurf_2DPfiii)
        /*02a8*/ 	.word	0x00000000


	//----- nvinfo : EIATTR_MIN_STACK_SIZE
	.align		4
.L_114:
        /*02ac*/ 	.byte	0x04, 0x12
        /*02ae*/ 	.short	(.L_116 - .L_115)
	.align		4
.L_115:
        /*02b0*/ 	.word	index@(_Z10extract_3DPfiiiiiS_PiS0_S0_S_S_S_S_S_S_S_S_)
        /*02b4*/ 	.word	0x00000000


	//----- nvinfo : EIATTR_MIN_STACK_SIZE
	.align		4
.L_116:
        /*02b8*/ 	.byte	0x04, 0x12
        /*02ba*/ 	.short	(.L_118 - .L_117)
	.align		4
.L_117:
        /*02bc*/ 	.word	index@(_Z10extract_2DPfiiiiS_PiS0_S_S_S_S_)
        /*02c0*/ 	.word	0x00000000


	//----- nvinfo : EIATTR_MIN_STACK_SIZE
	.align		4
.L_118:
        /*02c4*/ 	.byte	0x04, 0x12
        /*02c6*/ 	.short	(.L_120 - .L_119)
	.align		4
.L_119:
        /*02c8*/ 	.word	index@(_Z20wavefield_extract_3DPPPfS_iii)
        /*02cc*/ 	.word	0x00000000


	//----- nvinfo : EIATTR_MIN_STACK_SIZE
	.align		4
.L_120:
        /*02d0*/ 	.byte	0x04, 0x12
        /*02d2*/ 	.short	(.L_122 - .L_121)
	.align		4
.L_121:
        /*02d4*/ 	.word	index@(_Z8shift_3DPfS_S_iii)
        /*02d8*/ 	.word	0x00000000


	//----- nvinfo : EIATTR_MIN_STACK_SIZE
	.align		4
.L_122:
        /*02dc*/ 	.byte	0x04, 0x12
        /*02de*/ 	.short	(.L_124 - .L_123)
	.align		4
.L_123:
        /*02e0*/ 	.word	index@(_Z8shift_2DPfS_S_ii)
        /*02e4*/ 	.word	0x00000000


	//----- nvinfo : EIATTR_MIN_STACK_SIZE
	.align		4
.L_124:
        /*02e8*/ 	.byte	0x04, 0x12
        /*02ea*/ 	.short	(.L_126 - .L_125)
	.align		4
.L_125:
        /*02ec*/ 	.word	index@(_Z8solve_3DPfS_S_S_fffffffiii)
        /*02f0*/ 	.word	0x00000000


	//----- nvinfo : EIATTR_MIN_STACK_SIZE
	.align		4
.L_126:
        /*02f4*/ 	.byte	0x04, 0x12
        /*02f6*/ 	.short	(.L_128 - .L_127)
	.align		4
.L_127:
        /*02f8*/ 	.word	index@(_Z8solve_2DPfS_S_S_fffffii)
        /*02fc*/ 	.word	0x00000000


	//----- nvinfo : EIATTR_MIN_STACK_SIZE
	.align		4
.L_128:
        /*0300*/ 	.byte	0x04, 0x12
        /*0302*/ 	.short	(.L_130 - .L_129)
	.align		4
.L_129:
        /*0304*/ 	.word	index@(_Z21inject_sources_3D_adjPfS_S_S_S_S_S_S_S_S_PiS0_S0_iiiii)
        /*0308*/ 	.word	0x00000000


	//----- nvinfo : EIATTR_MIN_STACK_SIZE
	.align		4
.L_130:
        /*030c*/ 	.byte	0x04, 0x12
        /*030e*/ 	.short	(.L_132 - .L_131)
	.align		4
.L_131:
        /*0310*/ 	.word	index@(_Z17inject_sources_3DPfS_S_S_S_S_S_S_S_S_PiS0_S0_iiiii)
        /*0314*/ 	.word	0x00000000


	//----- nvinfo : EIATTR_MIN_STACK_SIZE
	.align		4
.L_132:
        /*0318*/ 	.byte	0x04, 0x12
        /*031a*/ 	.short	(.L_134 - .L_133)
	.align		4
.L_133:
        /*031c*/ 	.word	index@(_Z17inject_sources_2DPfS_S_S_S_S_PiS0_iiii)
        /*0320*/ 	.word	0x00000000


	//----- nvinfo : EIATTR_MIN_STACK_SIZE
	.align		4
.L_134:
        /*0324*/ 	.byte	0x04, 0x12
        /*0326*/ 	.short	(.L_136 - .L_135)
	.align		4
.L_135:
        /*0328*/ 	.word	index@(_Z23inject_single_source_3DPfS_S_S_S_S_S_S_S_S_PiS0_S0_iiii)
        /*032c*/ 	.word	0x00000000


	//----- nvinfo : EIATTR_MIN_STACK_SIZE
	.align		4
.L_136:
        /*0330*/ 	.byte	0x04, 0x12
        /*0332*/ 	.short	(.L_138 - .L_137)
	.align		4
.L_137:
        /*0334*/ 	.word	index@(_Z15lint3D_bell_gpuPfS_S_S_S_S_S_S_S_S_S_PiS0_S0_iiiiiii)
        /*0338*/ 	.word	0x00000000


	//----- nvinfo : EIATTR_MIN_STACK_SIZE
	.align		4
.L_138:
        /*033c*/ 	.byte	0x04, 0x12
        /*033e*/ 	.short	(.L_140 - .L_139)
	.align		4
.L_139:
        /*0340*/ 	.word	index@(_Z15lint2d_bell_gpuPfS_S_S_S_S_S_PiS0_iiiiii)
        /*0344*/ 	.word	0x00000000
.L_140:


//--------------------- .nv.compat                --------------------------
	.section	.nv.compat,"",@"SHT_CUDA_COMPAT_INFO"
	.align	4
        /*0000*/ 	.byte	0x02, 0x09, 0x00, 0x00, 0x02, 0x02, 0x01, 0x00, 0x02, 0x05, 0x05, 0x00, 0x03, 0x07, 0x01, 0x01
        /*0010*/ 	.byte	0x02, 0x03, 0x00, 0x00, 0x02, 0x06, 0x01, 0x00, 0x04, 0x0b, 0x08, 0x00, 0x01, 0x00, 0x00, 0x00
        /*0020*/ 	.byte	0x00, 0x00, 0x00, 0x00


//--------------------- .nv.info._Z18spongeKernelOLD_3DPfiiii --------------------------
	.section	.nv.info._Z18spongeKernelOLD_3DPfiiii,"",@"SHT_CUDA_INFO"
	.sectionflags	@""
	.align	4


	//----- nvinfo : EIATTR_CUDA_API_VERSION
	.align		4
        /*0000*/ 	.byte	0x04, 0x37
        /*0002*/ 	.short	(.L_142 - .L_141)
.L_141:
        /*0004*/ 	.word	0x00000082


	//----- nvinfo : EIATTR_KPARAM_INFO
	.align		4
.L_142:
        /*0008*/ 	.byte	0x04, 0x17
        /*000a*/ 	.short	(.L_144 - .L_143)
.L_143:
        /*000c*/ 	.word	0x00000000
        /*0010*/ 	.short	0x0004
        /*0012*/ 	.short	0x0014
        /*0014*/ 	.byte	0x00, 0xf0, 0x11, 0x00


	//----- nvinfo : EIATTR_KPARAM_INFO
	.align		4
.L_144:
        /*0018*/ 	.byte	0x04, 0x17
        /*001a*/ 	.short	(.L_146 - .L_145)
.L_145:
        /*001c*/ 	.word	0x00000000
        /*0020*/ 	.short	0x0003
        /*0022*/ 	.short	0x0010
        /*0024*/ 	.byte	0x00, 0xf0, 0x11, 0x00


	//----- nvinfo : EIATTR_KPARAM_INFO
	.align		4
.L_146:
        /*0028*/ 	.byte	0x04, 0x17
        /*002a*/ 	.short	(.L_148 - .L_147)
.L_147:
        /*002c*/ 	.word	0x00000000
        /*0030*/ 	.short	0x0002
        /*0032*/ 	.short	0x000c
        /*0034*/ 	.byte	0x00, 0xf0, 0x11, 0x00


	//----- nvinfo : EIATTR_KPARAM_INFO
	.align		4
.L_148:
        /*0038*/ 	.byte	0x04, 0x17
        /*003a*/ 	.short	(.L_150 - .L_149)
.L_149:
        /*003c*/ 	.word	0x00000000
        /*0040*/ 	.short	0x0001
        /*0042*/ 	.short	0x0008
        /*0044*/ 	.byte	0x00, 0xf0, 0x11, 0x00


	//----- nvinfo : EIATTR_KPARAM_INFO
	.align		4
.L_150:
        /*0048*/ 	.byte	0x04, 0x17
        /*004a*/ 	.short	(.L_152 - .L_151)
.L_151:
        /*004c*/ 	.word	0x00000000
        /*0050*/ 	.short	0x0000
        /*0052*/ 	.short	0x0000
        /*0054*/ 	.byte	0x00, 0xf5, 0x21, 0x00


	//----- nvinfo : EIATTR_SPARSE_MMA_MASK
	.align		4
.L_152:
        /*0058*/ 	.byte	0x03, 0x50
        /*005a*/ 	.short	0x0000


	//----- nvinfo : EIATTR_MAXREG_COUNT
	.align		4
        /*005c*/ 	.byte	0x03, 0x1b
        /*005e*/ 	.short	0x00ff


	//----- nvinfo : EIATTR_MERCURY_ISA_VERSION
	.align		4
        /*0060*/ 	.byte	0x03, 0x5f
        /*0062*/ 	.short	0x0101


	//----- nvinfo : EIATTR_VRC_CTA_INIT_COUNT
	.align		4
        /*0064*/ 	.byte	0x02, 0x4a
	.zero		1
	.zero		1


	//----- nvinfo : EIATTR_EXIT_INSTR_OFFSETS
	.align		4
        /*0068*/ 	.byte	0x04, 0x1c
        /*006a*/ 	.short	(.L_154 - .L_153)


	//   ....[0]....
.L_153:
        /*006c*/ 	.word	0x00000120


	//   ....[1]....
        /*0070*/ 	.word	0x00000a20


	//   ....[2]....
        /*0074*/ 	.word	0x00001220


	//----- nvinfo : EIATTR_CRS_STACK_SIZE
	.align		4
.L_154:
        /*0078*/ 	.byte	0x04, 0x1e
        /*007a*/ 	.short	(.L_156 - .L_155)
.L_155:
        /*007c*/ 	.word	0x00000000


	//----- nvinfo : EIATTR_CBANK_PARAM_SIZE
	.align		4
.L_156:
        /*0080*/ 	.byte	0x03, 0x19
        /*0082*/ 	.short	0x0018


	//----- nvinfo : EIATTR_PARAM_CBANK
	.align		4
        /*0084*/ 	.byte	0x04, 0x0a
        /*0086*/ 	.short	(.L_158 - .L_157)
	.align		4
.L_157:
        /*0088*/ 	.word	index@(.nv.constant0._Z18spongeKernelOLD_3DPfiiii)
        /*008c*/ 	.short	0x0380
        /*008e*/ 	.short	0x0018


	//----- nvinfo : EIATTR_SW_WAR
	.align		4
.L_158:
        /*0090*/ 	.byte	0x04, 0x36
        /*0092*/ 	.short	(.L_160 - .L_159)
.L_159:
        /*0094*/ 	.word	0x00000008
.L_160:


//--------------------- .nv.info._Z15spongeKernel_3DPfiiii --------------------------
	.section	.nv.info._Z15spongeKernel_3DPfiiii,"",@"SHT_CUDA_INFO"
	.sectionflags	@""
	.align	4


	//----- nvinfo : EIATTR_CUDA_API_VERSION
	.align		4
        /*0000*/ 	.byte	0x04, 0x37
        /*0002*/ 	.short	(.L_162 - .L_161)
.L_161:
        /*0004*/ 	.word	0x00000082


	//----- nvinfo : EIATTR_KPARAM_INFO
	.align		4
.L_162:
        /*0008*/ 	.byte	0x04, 0x17
        /*000a*/ 	.short	(.L_164 - .L_163)
.L_163:
        /*000c*/ 	.word	0x00000000
        /*0010*/ 	.short	0x0004
        /*0012*/ 	.short	0x0014
        /*0014*/ 	.byte	0x00, 0xf0, 0x11, 0x00


	//----- nvinfo : EIATTR_KPARAM_INFO
	.align		4
.L_164:
        /*0018*/ 	.byte	0x04, 0x17
        /*001a*/ 	.short	(.L_166 - .L_165)
.L_165:
        /*001c*/ 	.word	0x00000000
        /*0020*/ 	.short	0x0003
        /*0022*/ 	.short	0x0010
        /*0024*/ 	.byte	0x00, 0xf0, 0x11, 0x00


	//----- nvinfo : EIATTR_KPARAM_INFO
	.align		4
.L_166:
        /*0028*/ 	.byte	0x04, 0x17
        /*002a*/ 	.short	(.L_168 - .L_167)
.L_167:
        /*002c*/ 	.word	0x00000000
        /*0030*/ 	.short	0x0002
        /*0032*/ 	.short	0x000c
        /*0034*/ 	.byte	0x00, 0xf0, 0x11, 0x00


	//----- nvinfo : EIATTR_KPARAM_INFO
	.align		4
.L_168:
        /*0038*/ 	.byte	0x04, 0x17
        /*003a*/ 	.short	(.L_170 - .L_169)
.L_169:
        /*003c*/ 	.word	0x00000000
        /*0040*/ 	.short	0x0001
        /*0042*/ 	.short	0x0008
        /*0044*/ 	.byte	0x00, 0xf0, 0x11, 0x00


	//----- nvinfo : EIATTR_KPARAM_INFO
	.align		4
.L_170:
        /*0048*/ 	.byte	0x04, 0x17
        /*004a*/ 	.short	(.L_172 - .L_171)
.L_171:
        /*004c*/ 	.word	0x00000000
        /*0050*/ 	.short	0x0000
        /*0052*/ 	.short	0x0000
        /*0054*/ 	.byte	0x00, 0xf5, 0x21, 0x00


	//----- nvinfo : EIATTR_SPARSE_MMA_MASK
	.align		4
.L_172:
        /*0058*/ 	.byte	0x03, 0x50
        /*005a*/ 	.short	0x0000


	//----- nvinfo : EIATTR_MAXREG_COUNT
	.align		4
        /*005c*/ 	.byte	0x03, 0x1b
        /*005e*/ 	.short	0x00ff


	//----- nvinfo : EIATTR_MERCURY_ISA_VERSION
	.align		4
        /*0060*/ 	.byte	0x03, 0x5f
        /*0062*/ 	.short	0x0101


	//----- nvinfo : EIATTR_VRC_CTA_INIT_COUNT
	.align		4
        /*0064*/ 	.byte	0x02, 0x4a
	.zero		1
	.zero		1


	//----- nvinfo : EIATTR_EXIT_INSTR_OFFSETS
	.align		4
        /*0068*/ 	.byte	0x04, 0x1c
        /*006a*/ 	.short	(.L_174 - .L_173)


	//   ....[0]....
.L_173:
        /*006c*/ 	.word	0x00000120


	//   ....[1]....
        /*0070*/ 	.word	0x00000a40


	//   ....[2]....
        /*0074*/ 	.word	0x00000ab0


	//   ....[3]....
        /*0078*/ 	.word	0x00001310


	//----- nvinfo : EIATTR_CRS_STACK_SIZE
	.align		4
.L_174:
        /*007c*/ 	.byte	0x04, 0x1e
        /*007e*/ 	.short	(.L_176 - .L_175)
.L_175:
        /*0080*/ 	.word	0x00000000


	//----- nvinfo : EIATTR_CBANK_PARAM_SIZE
	.align		4
.L_176:
        /*0084*/ 	.byte	0x03, 0x19
        /*0086*/ 	.short	0x0018


	//----- nvinfo : EIATTR_PARAM_CBANK
	.align		4
        /*0088*/ 	.byte	0x04, 0x0a
        /*008a*/ 	.short	(.L_178 - .L_177)
	.align		4
.L_177:
        /*008c*/ 	.word	index@(.nv.constant0._Z15spongeKernel_3DPfiiii)
        /*0090*/ 	.short	0x0380
        /*0092*/ 	.short	0x0018


	//----- nvinfo : EIATTR_SW_WAR
	.align		4
.L_178:
        /*0094*/ 	.byte	0x04, 0x36
        /*0096*/ 	.short	(.L_180 - .L_179)
.L_179:
        /*0098*/ 	.word	0x00000008
.L_180:


//--------------------- .nv.info._Z15spongeKernel_2DPfiii --------------------------
	.section	.nv.info._Z15spongeKernel_2DPfiii,"",@"SHT_CUDA_INFO"
	.sectionflags	@""
	.align	4


	//----- nvinfo : EIATTR_CUDA_API_VERSION
	.align		4
        /*0000*/ 	.byte	0x04, 0x37
        /*0002*/ 	.short	(.L_182 - .L_181)
.L_181:
        /*0004*/ 	.word	0x00000082


	//----- nvinfo : EIATTR_KPARAM_INFO
	.align		4
.L_182:
        /*0008*/ 	.byte	0x04, 0x17
        /*000a*/ 	.short	(.L_184 - .L_183)
.L_183:
        /*000c*/ 	.word	0x00000000
        /*0010*/ 	.short	0x0003
        /*0012*/ 	.short	0x0010
        /*0014*/ 	.byte	0x00, 0xf0, 0x11, 0x00


	//----- nvinfo : EIATTR_KPARAM_INFO
	.align		4
.L_184:
        /*0018*/ 	.byte	0x04, 0x17
        /*001a*/ 	.short	(.L_186 - .L_185)
.L_185:
        /*001c*/ 	.word	0x00000000
        /*0020*/ 	.short	0x0002
        /*0022*/ 	.short	0x000c
        /*0024*/ 	.byte	0x00, 0xf0, 0x11, 0x00


	//----- nvinfo : EIATTR_KPARAM_INFO
	.align		4
.L_186:
        /*0028*/ 	.byte	0x04, 0x17
        /*002a*/ 	.short	(.L_188 - .L_187)
.L_187:
        /*002c*/ 	.word	0x00000000
        /*0030*/ 	.short	0x0001
        /*0032*/ 	.short	0x0008
        /*0034*/ 	.byte	0x00, 0xf0, 0x11, 0x00


	//----- nvinfo : EIATTR_KPARAM_INFO
	.align		4
.L_188:
        /*0038*/ 	.byte	0x04, 0x17
        /*003a*/ 	.short	(.L_190 - .L_189)
.L_189:
        /*003c*/ 	.word	0x00000000
        /*0040*/ 	.short	0x0000
        /*0042*/ 	.short	0x0000
        /*0044*/ 	.byte	0x00, 0xf5, 0x21, 0x00


	//----- nvinfo : EIATTR_SPARSE_MMA_MASK
	.align		4
.L_190:
        /*0048*/ 	.byte	0x03, 0x50
        /*004a*/ 	.short	0x0000


	//----- nvinfo : EIATTR_MAXREG_COUNT
	.align		4
        /*004c*/ 	.byte	0x03, 0x1b
        /*004e*/ 	.short	0x00ff


	//----- nvinfo : EIATTR_MERCURY_ISA_VERSION
	.align		4
        /*0050*/ 	.byte	0x03, 0x5f
        /*0052*/ 	.short	0x0101


	//----- nvinfo : EIATTR_VRC_CTA_INIT_COUNT
	.align		4
        /*0054*/ 	.byte	0x02, 0x4a
	.zero		1
	.zero		1


	//----- nvinfo : EIATTR_EXIT_INSTR_OFFSETS
	.align		4
        /*0058*/ 	.byte	0x04, 0x1c
        /*005a*/ 	.short	(.L_192 - .L_191)


	//   ....[0]....
.L_191:
        /*005c*/ 	.word	0x000000c0


	//   ....[1]....
        /*0060*/ 	.word	0x00000920


	//   ....[2]....
        /*0064*/ 	.word	0x00000970


	//   ....[3]....
        /*0068*/ 	.word	0x00001180


	//----- nvinfo : EIATTR_CRS_STACK_SIZE
	.align		4
.L_192:
        /*006c*/ 	.byte	0x04, 0x1e
        /*006e*/ 	.short	(.L_194 - .L_193)
.L_193:
        /*0070*/ 	.word	0x00000000


	//----- nvinfo : EIATTR_CBANK_PARAM_SIZE
	.align		4
.L_194:
        /*0074*/ 	.byte	0x03, 0x19
        /*0076*/ 	.short	0x0014


	//----- nvinfo : EIATTR_PARAM_CBANK
	.align		4
        /*0078*/ 	.byte	0x04, 0x0a
        /*007a*/ 	.short	(.L_196 - .L_195)
	.align		4
.L_195:
        /*007c*/ 	.word	index@(.nv.constant0._Z15spongeKernel_2DPfiii)
        /*0080*/ 	.short	0x0380
        /*0082*/ 	.short	0x0014


	//----- nvinfo : EIATTR_SW_WAR
	.align		4
.L_196:
        /*0084*/ 	.byte	0x04, 0x36
        /*0086*/ 	.short	(.L_198 - .L_197)
.L_197:
        /*0088*/ 	.word	0x00000008
.L_198:


//--------------------- .nv.info._Z11onewayBC_3DPfS_S_S_S_S_S_S_iii --------------------------
	.section	.nv.info._Z11onewayBC_3DPfS_S_S_S_S_S_S_iii,"",@"SHT_CUDA_INFO"
	.sectionflags	@""
	.align	4


	//----- nvinfo : EIATTR_CUDA_API_VERSION
	.align		4
        /*0000*/ 	.byte	0x04, 0x37
        /*0002*/ 	.short	(.L_200 - .L_199)
.L_199:
        /*0004*/ 	.word	0x00000082


	//----- nvinfo : EIATTR_KPARAM_INFO
	.align		4
.L_200:
        /*0008*/ 	.byte	0x04, 0x17
        /*000a*/ 	.short	(.L_202 - .L_201)
.L_201:
        /*000c*/ 	.word	0x00000000
        /*0010*/ 	.short	0x000a
        /*0012*/ 	.short	0x0048
        /*0014*/ 	.byte	0x00, 0xf0, 0x11, 0x00


	//----- nvinfo : EIATTR_KPARAM_INFO
	.align		4
.L_202:
        /*0018*/ 	.byte	0x04, 0x17
        /*001a*/ 	.short	(.L_204 - .L_203)
.L_203:
        /*001c*/ 	.word	0x00000000
        /*0020*/ 	.short	0x0009
        /*0022*/ 	.short	0x0044
        /*0024*/ 	.byte	0x00, 0xf0, 0x11, 0x00


	//----- nvinfo : EIATTR_KPARAM_INFO
	.align		4
.L_204:
        /*0028*/ 	.byte	0x04, 0x17
        /*002a*/ 	.short	(.L_206 - .L_205)
.L_205:
        /*002c*/ 	.word	0x00000000
        /*0030*/ 	.short	0x0008
        /*0032*/ 	.short	0x0040
        /*0034*/ 	.byte	0x00, 0xf0, 0x11, 0x00


	//----- nvinfo : EIATTR_KPARAM_INFO
	.align		4
.L_206:
        /*0038*/ 	.byte	0x04, 0x17
        /*003a*/ 	.short	(.L_208 - .L_207)
.L_207:
        /*003c*/ 	.word	0x00000000
        /*0040*/ 	.short	0x0007
        /*0042*/ 	.short	0x0038
        /*0044*/ 	.byte	0x00, 0xf5, 0x21, 0x00


	//----- nvinfo : EIATTR_KPARAM_INFO
	.align		4
.L_208:
        /*0048*/ 	.byte	0x04, 0x17
        /*004a*/ 	.short	(.L_210 - .L_209)
.L_209:
        /*004c*/ 	.word	0x00000000
        /*0050*/ 	.short	0x0006
        /*0052*/ 	.short	0x0030
        /*0054*/ 	.byte	0x00, 0xf5, 0x21, 0x00


	//----- nvinfo : EIATTR_KPARAM_INFO
	.align		4
.L_210:
        /*0058*/ 	.byte	0x04, 0x17
        /*005a*/ 	.short	(.L_212 - .L_211)
.L_211:
        /*005c*/ 	.word	0x00000000
        /*0060*/ 	.short	0x0005
        /*0062*/ 	.short	0x0028
        /*0064*/ 	.byte	0x00, 0xf5, 0x21, 0x00


	//----- nvinfo : EIATTR_KPARAM_INFO
	.align		4
.L_212:
        /*0068*/ 	.byte	0x04, 0x17
        /*006a*/ 	.short	(.L_214 - .L_213)
.L_213:
        /*006c*/ 	.word	0x00000000
        /*0070*/ 	.short	0x0004
        /*0072*/ 	.short	0x0020
        /*0074*/ 	.byte	0x00, 0xf5, 0x21, 0x00


	//----- nvinfo : EIATTR_KPARAM_INFO
	.align		4
.L_214:
        /*0078*/ 	.byte	0x04, 0x17
        /*007a*/ 	.short	(.L_216 - .L_215)
.L_215:
        /*007c*/ 	.word	0x00000000
        /*0080*/ 	.short	0x0003
        /*0082*/ 	.short	0x0018
        /*0084*/ 	.byte	0x00, 0xf5, 0x21, 0x00


	//----- nvinfo : EIATTR_KPARAM_INFO
	.align		4
.L_216:
        /*0088*/ 	.byte	0x04, 0x17
        /*008a*/ 	.short	(.L_218 - .L_217)
.L_217:
        /*008c*/ 	.word	0x00000000
        /*0090*/ 	.short	0x0002
        /*0092*/ 	.short	0x0010
        /*0094*/ 	.byte	0x00, 0xf5, 0x21, 0x00


	//----- nvinfo : EIATTR_KPARAM_INFO
	.align		4
.L_218:
        /*0098*/ 	.byte	0x04, 0x17
        /*009a*/ 	.short	(.L_220 - .L_219)
.L_219:
        /*009c*/ 	.word	0x00000000
        /*00a0*/ 	.short	0x0001
        /*00a2*/ 	.short	0x0008
        /*00a4*/ 	.byte	0x00, 0xf5, 0x21, 0x00


	//----- nvinfo : EIATTR_KPARAM_INFO
	.align		4
.L_220:
        /*00a8*/ 	.byte	0x04, 0x17
        /*00aa*/ 	.short	(.L_222 - .L_221)
.L_221:
        /*00ac*/ 	.word	0x00000000
        /*00b0*/ 	.short	0x0000
        /*00b2*/ 	.short	0x0000
        /*00b4*/ 	.byte	0x00, 0xf5, 0x21, 0x00


	//----- nvinfo : EIATTR_SPARSE_MMA_MASK
	.align		4
.L_222:
        /*00b8*/ 	.byte	0x03, 0x50
        /*00ba*/ 	.short	0x0000


	//----- nvinfo : EIATTR_MAXREG_COUNT
	.align		4
        /*00bc*/ 	.byte	0x03, 0x1b
        /*00be*/ 	.short	0x00ff


	//----- nvinfo : EIATTR_MERCURY_ISA_VERSION
	.align		4
        /*00c0*/ 	.byte	0x03, 0x5f
        /*00c2*/ 	.short	0x0101


	//----- nvinfo : EIATTR_VRC_CTA_INIT_COUNT
	.align		4
        /*00c4*/ 	.byte	0x02, 0x4a
	.zero		1
	.zero		1


	//----- nvinfo : EIATTR_EXIT_INSTR_OFFSETS
	.align		4
        /*00c8*/ 	.byte	0x04, 0x1c
        /*00ca*/ 	.short	(.L_224 - .L_223)


	//   ....[0]....
.L_223:
        /*00cc*/ 	.word	0x00000120


	//   ....[1]....
        /*00d0*/ 	.word	0x00000c60


	//   ....[2]....
        /*00d4*/ 	.word	0x00000e30


	//----- nvinfo : EIATTR_CRS_STACK_SIZE
	.align		4
.L_224:
        /*00d8*/ 	.byte	0x04, 0x1e
        /*00da*/ 	.short	(.L_226 - .L_225)
.L_225:
        /*00dc*/ 	.word	0x00000000


	//----- nvinfo : EIATTR_CBANK_PARAM_SIZE
	.align		4
.L_226:
        /*00e0*/ 	.byte	0x03, 0x19
        /*00e2*/ 	.short	0x004c


	//----- nvinfo : EIATTR_PARAM_CBANK
	.align		4
        /*00e4*/ 	.byte	0x04, 0x0a
        /*00e6*/ 	.short	(.L_228 - .L_227)
	.align		4
.L_227:
        /*00e8*/ 	.word	index@(.nv.constant0._Z11onewayBC_3DPfS_S_S_S_S_S_S_iii)
        /*00ec*/ 	.short	0x0380
        /*00ee*/ 	.short	0x004c


	//----- nvinfo : EIATTR_SW_WAR
	.align		4
.L_228:
        /*00f0*/ 	.byte	0x04, 0x36
        /*00f2*/ 	.short	(.L_230 - .L_229)
.L_229:
        /*00f4*/ 	.word	0x00000008
.L_230:


//--------------------- .nv.info._Z11onewayBC_2DPfS_S_S_S_S_ii --------------------------
	.section	.nv.info._Z11onewayBC_2DPfS_S_S_S_S_ii,"",@"SHT_CUDA_INFO"
	.sectionflags	@""
	.align	4


	//----- nvinfo : EIATTR_CUDA_API_VERSION
	.align		4
        /*0000*/ 	.byte	0x04, 0x37
        /*0002*/ 	.short	(.L_232 - .L_231)
.L_231:
        /*0004*/ 	.word	0x00000082


	//----- nvinfo : EIATTR_KPARAM_INFO
	.align		4
.L_232:
        /*0008*/ 	.byte	0x04, 0x17
        /*000a*/ 	.short	(.L_234 - .L_233)
.L_233:
        /*000c*/ 	.word	0x00000000
        /*0010*/ 	.short	0x0007
        /*0012*/ 	.short	0x0034
        /*0014*/ 	.byte	0x00, 0xf0, 0x11, 0x00


	//----- nvinfo : EIATTR_KPARAM_INFO
	.align		4
.L_234:
        /*0018*/ 	.byte	0x04, 0x17
        /*001a*/ 	.short	(.L_236 - .L_235)
.L_235:
        /*001c*/ 	.word	0x00000000
        /*0020*/ 	.short	0x0006
        /*0022*/ 	.short	0x0030
        /*0024*/ 	.byte	0x00, 0xf0, 0x11, 0x00


	//----- nvinfo : EIATTR_KPARAM_INFO
	.align		4
.L_236:
        /*0028*/ 	.byte	0x04, 0x17
        /*002a*/ 	.short	(.L_238 - .L_237)
.L_237:
        /*002c*/ 	.word	0x00000000
        /*0030*/ 	.short	0x0005
        /*0032*/ 	.short	0x0028
        /*0034*/ 	.byte	0x00, 0xf5, 0x21, 0x00


	//----- nvinfo : EIATTR_KPARAM_INFO
	.align		4
.L_238:
        /*0038*/ 	.byte	0x04, 0x17
        /*003a*/ 	.short	(.L_240 - .L_239)
.L_239:
        /*003c*/ 	.word	0x00000000
        /*0040*/ 	.short	0x0004
        /*0042*/ 	.short	0x0020
        /*0044*/ 	.byte	0x00, 0xf5, 0x21, 0x00


	//----- nvinfo : EIATTR_KPARAM_INFO
	.align		4
.L_240:
        /*0048*/ 	.byte	0x04, 0x17
        /*004a*/ 	.short	(.L_242 - .L_241)
.L_241:
        /*004c*/ 	.word	0x00000000
        /*0050*/ 	.short	0x0003
        /*0052*/ 	.short	0x0018
        /*0054*/ 	.byte	0x00, 0xf5, 0x21, 0x00


	//----- nvinfo : EIATTR_KPARAM_INFO
	.align		4
.L_242:
        /*0058*/ 	.byte	0x04, 0x17
        /*005a*/ 	.short	(.L_244 - .L_243)
.L_243:
        /*005c*/ 	.word	0x00000000
        /*0060*/ 	.short	0x0002
        /*0062*/ 	.short	0x0010
        /*0064*/ 	.byte	0x00, 0xf5, 0x21, 0x00


	//----- nvinfo : EIATTR_KPARAM_INFO
	.align		4
.L_244:
        /*0068*/ 	.byte	0x04, 0x17
        /*006a*/ 	.short	(.L_246 - .L_245)
.L_245:
        /*006c*/ 	.word	0x00000000
        /*0070*/ 	.short	0x0001
        /*0072*/ 	.short	0x0008
        /*0074*/ 	.byte	0x00, 0xf5, 0x21, 0x00


	//----- nvinfo : EIATTR_KPARAM_INFO
	.align		4
.L_246:
        /*0078*/ 	.byte	0x04, 0x17
        /*007a*/ 	.short	(.L_248 - .L_247)
.L_247:
        /*007c*/ 	.word	0x00000000
        /*0080*/ 	.short	0x0000
        /*0082*/ 	.short	0x0000
        /*0084*/ 	.byte	0x00, 0xf5, 0x21, 0x00


	//----- nvinfo : EIATTR_SPARSE_MMA_MASK
	.align		4
.L_248:
        /*0088*/ 	.byte	0x03, 0x50
        /*008a*/ 	.short	0x0000


	//----- nvinfo : EIATTR_MAXREG_COUNT
	.align		4
        /*008c*/ 	.byte	0x03, 0x1b
        /*008e*/ 	.short	0x00ff


	//----- nvinfo : EIATTR_MERCURY_ISA_VERSION
	.align		4
        /*0090*/ 	.byte	0x03, 0x5f
        /*0092*/ 	.short	0x0101


	//----- nvinfo : EIATTR_VRC_CTA_INIT_COUNT
	.align		4
        /*0094*/ 	.byte	0x02, 0x4a
	.zero		1
	.zero		1


	//----- nvinfo : EIATTR_EXIT_INSTR_OFFSETS
	.align		4
        /*0098*/ 	.byte	0x04, 0x1c
        /*009a*/ 	.short	(.L_250 - .L_249)


	//   ....[0]....
.L_249:
        /*009c*/ 	.word	0x000000c0


	//   ....[1]....
        /*00a0*/ 	.word	0x00000eb0


	//   ....[2]....
        /*00a4*/ 	.word	0x00001530


	//----- nvinfo : EIATTR_CRS_STACK_SIZE
	.align		4
.L_250:
        /*00a8*/ 	.byte	0x04, 0x1e
        /*00aa*/ 	.short	(.L_252 - .L_251)
.L_251:
        /*00ac*/ 	.word	0x00000000


	//----- nvinfo : EIATTR_CBANK_PARAM_SIZE
	.align		4
.L_252:
        /*00b0*/ 	.byte	0x03, 0x19
        /*00b2*/ 	.short	0x0038


	//----- nvinfo : EIATTR_PARAM_CBANK
	.align		4
        /*00b4*/ 	.byte	0x04, 0x0a
        /*00b6*/ 	.short	(.L_254 - .L_253)
	.align		4
.L_253:
        /*00b8*/ 	.word	index@(.nv.constant0._Z11onewayBC_2DPfS_S_S_S_S_ii)
        /*00bc*/ 	.short	0x0380
        /*00be*/ 	.short	0x0038


	//----- nvinfo : EIATTR_SW_WAR
	.align		4
.L_254:
        /*00c0*/ 	.byte	0x04, 0x36
        /*00c2*/ 	.short	(.L_256 - .L_255)
.L_255:
        /*00c4*/ 	.word	0x00000008
.L_256:


//--------------------- .nv.info._Z11freeSurf_3DPfiiii --------------------------
	.section	.nv.info._Z11freeSurf_3DPfiiii,"",@"SHT_CUDA_INFO"
	.sectionflags	@""
	.align	4


	//----- nvinfo : EIATTR_CUDA_API_VERSION
	.align		4
        /*0000*/ 	.byte	0x04, 0x37
        /*0002*/ 	.short	(.L_258 - .L_257)
.L_257:
        /*0004*/ 	.word	0x00000082


	//----- nvinfo : EIATTR_KPARAM_INFO
	.align		4
.L_258:
        /*0008*/ 	.byte	0x04, 0x17
        /*000a*/ 	.short	(.L_260 - .L_259)
.L_259:
        /*000c*/ 	.word	0x00000000
        /*0010*/ 	.short	0x0004
        /*0012*/ 	.short	0x0014
        /*0014*/ 	.byte	0x00, 0xf0, 0x11, 0x00


	//----- nvinfo : EIATTR_KPARAM_INFO
	.align		4
.L_260:
        /*0018*/ 	.byte	0x04, 0x17
        /*001a*/ 	.short	(.L_262 - .L_261)
.L_261:
        /*001c*/ 	.word	0x00000000
        /*0020*/ 	.short	0x0003
        /*0022*/ 	.short	0x0010
        /*0024*/ 	.byte	0x00, 0xf0, 0x11, 0x00


	//----- nvinfo : EIATTR_KPARAM_INFO
	.align		4
.L_262:
        /*0028*/ 	.byte	0x04, 0x17
        /*002a*/ 	.short	(.L_264 - .L_263)
.L_263:
        /*002c*/ 	.word	0x00000000
        /*0030*/ 	.short	0x0002
        /*0032*/ 	.short	0x000c
        /*0034*/ 	.byte	0x00, 0xf0, 0x11, 0x00


	//----- nvinfo : EIATTR_KPARAM_INFO
	.align		4
.L_264:
        /*0038*/ 	.byte	0x04, 0x17
        /*003a*/ 	.short	(.L_266 - .L_265)
.L_265:
        /*003c*/ 	.word	0x00000000
        /*0040*/ 	.short	0x0001
        /*0042*/ 	.short	0x0008
        /*0044*/ 	.byte	0x00, 0xf0, 0x11, 0x00


	//----- nvinfo : EIATTR_KPARAM_INFO
	.align		4
.L_266:
        /*0048*/ 	.byte	0x04, 0x17
        /*004a*/ 	.short	(.L_268 - .L_267)
.L_267:
        /*004c*/ 	.word	0x00000000
        /*0050*/ 	.short	0x0000
        /*0052*/ 	.short	0x0000
        /*0054*/ 	.byte	0x00, 0xf5, 0x21, 0x00


	//----- nvinfo : EIATTR_SPARSE_MMA_MASK
	.align		4
.L_268:
        /*0058*/ 	.byte	0x03, 0x50
        /*005a*/ 	.short	0x0000


	//----- nvinfo : EIATTR_MAXREG_COUNT
	.align		4
        /*005c*/ 	.byte	0x03, 0x1b
        /*005e*/ 	.short	0x00ff


	//----- nvinfo : EIATTR_MERCURY_ISA_VERSION
	.align		4
        /*0060*/ 	.byte	0x03, 0x5f
        /*0062*/ 	.short	0x0101


	//----- nvinfo : EIATTR_VRC_CTA_INIT_COUNT
	.align		4
        /*0064*/ 	.byte	0x02, 0x4a
	.zero		1
	.zero		1


	//----- nvinfo : EIATTR_EXIT_INSTR_OFFSETS
	.align		4
        /*0068*/ 	.byte	0x04, 0x1c
        /*006a*/ 	.short	(.L_270 - .L_269)


	//   ....[0]....
.L_269:
        /*006c*/ 	.word	0x00000130


	//   ....[1]....
        /*0070*/ 	.word	0x000001a0


	//----- nvinfo : EIATTR_CBANK_PARAM_SIZE
	.align		4
.L_270:
        /*0074*/ 	.byte	0x03, 0x19
        /*0076*/ 	.short	0x0018


	//----- nvinfo : EIATTR_PARAM_CBANK
	.align		4
        /*0078*/ 	.byte	0x04, 0x0a
        /*007a*/ 	.short	(.L_272 - .L_271)
	.align		4
.L_271:
        /*007c*/ 	.word	index@(.nv.constant0._Z11freeSurf_3DPfiiii)
        /*0080*/ 	.short	0x0380
        /*0082*/ 	.short	0x0018


	//----- nvinfo : EIATTR_SW_WAR
	.align		4
.L_272:
        /*0084*/ 	.byte	0x04, 0x36
        /*0086*/ 	.short	(.L_274 - .L_273)
.L_273:
        /*0088*/ 	.word	0x00000008
.L_274:


//--------------------- .nv.info._Z11freeSurf_2DPfiii --------------------------
	.section	.nv.info._Z11freeSurf_2DPfiii,"",@"SHT_CUDA_INFO"
	.sectionflags	@""
	.align	4


	//----- nvinfo : EIATTR_CUDA_API_VERSION
	.align		4
        /*0000*/ 	.byte	0x04, 0x37
        /*0002*/ 	.short	(.L_276 - .L_275)
.L_275:
        /*0004*/ 	.word	0x00000082


	//----- nvinfo : EIATTR_KPARAM_INFO
	.align		4
.L_276:
        /*0008*/ 	.byte	0x04, 0x17
        /*000a*/ 	.short	(.L_278 - .L_277)
.L_277:
        /*000c*/ 	.word	0x00000000
        /*0010*/ 	.short	0x0003
        /*0012*/ 	.short	0x0010
        /*0014*/ 	.byte	0x00, 0xf0, 0x11, 0x00


	//----- nvinfo : EIATTR_KPARAM_INFO
	.align		4
.L_278:
        /*0018*/ 	.byte	0x04, 0x17
        /*001a*/ 	.short	(.L_280 - .L_279)
.L_279:
        /*001c*/ 	.word	0x00000000
        /*0020*/ 	.short	0x0002
        /*0022*/ 	.short	0x000c
        /*0024*/ 	.byte	0x00, 0xf0, 0x11, 0x00


	//----- nvinfo : EIATTR_KPARAM_INFO
	.align		4
.L_280:
        /*0028*/ 	.byte	0x04, 0x17
        /*002a*/ 	.short	(.L_282 - .L_281)
.L_281:
        /*002c*/ 	.word	0x00000000
        /*0030*/ 	.short	0x0001
        /*0032*/ 	.short	0x0008
        /*0034*/ 	.byte	0x00, 0xf0, 0x11, 0x00


	//----- nvinfo : EIATTR_KPARAM_INFO
	.align		4
.L_282:
        /*0038*/ 	.byte	0x04, 0x17
        /*003a*/ 	.short	(.L_284 - .L_283)
.L_283:
        /*003c*/ 	.word	0x00000000
        /*0040*/ 	.short	0x0000
        /*0042*/ 	.short	0x0000
        /*0044*/ 	.byte	0x00, 0xf5, 0x21, 0x00


	//----- nvinfo : EIATTR_SPARSE_MMA_MASK
	.align		4
.L_284:
        /*0048*/ 	.byte	0x03, 0x50
        /*004a*/ 	.short	0x0000


	//----- nvinfo : EIATTR_MAXREG_COUNT
	.align		4
        /*004c*/ 	.byte	0x03, 0x1b
        /*004e*/ 	.short	0x00ff


	//----- nvinfo : EIATTR_MERCURY_ISA_VERSION
	.align		4
        /*0050*/ 	.byte	0x03, 0x5f
        /*0052*/ 	.short	0x0101


	//----- nvinfo : EIATTR_VRC_CTA_INIT_COUNT
	.align		4
        /*0054*/ 	.byte	0x02, 0x4a
	.zero		1
	.zero		1


	//----- nvinfo : EIATTR_EXIT_INSTR_OFFSETS
	.align		4
        /*0058*/ 	.byte	0x04, 0x1c
        /*005a*/ 	.short	(.L_286 - .L_285)


	//   ....[0]....
.L_285:
        /*005c*/ 	.word	0x000000e0


	//   ....[1]....
        /*0060*/ 	.word	0x00000140


	//----- nvinfo : EIATTR_CBANK_PARAM_SIZE
	.align		4
.L_286:
        /*0064*/ 	.byte	0x03, 0x19
        /*0066*/ 	.short	0x0014


	//----- nvinfo : EIATTR_PARAM_CBANK
	.align		4
        /*0068*/ 	.byte	0x04, 0x0a
        /*006a*/ 	.short	(.L_288 - .L_287)
	.align		4
.L_287:
        /*006c*/ 	.word	index@(.nv.constant0._Z11freeSurf_2DPfiii)
        /*0070*/ 	.short	0x0380
        /*0072*/ 	.short	0x0014


	//----- nvinfo : EIATTR_SW_WAR
	.align		4
.L_288:
        /*0074*/ 	.byte	0x04, 0x36
        /*0076*/ 	.short	(.L_290 - .L_289)
.L_289:
        /*0078*/ 	.word	0x00000008
.L_290:


//--------------------- .nv.info._Z10extract_3DPfiiiiiS_PiS0_S0_S_S_S_S_S_S_S_S_ --------------------------
	.section	.nv.info._Z10extract_3DPfiiiiiS_PiS0_S0_S_S_S_S_S_S_S_S_,"",@"SHT_CUDA_INFO"
	.sectionflags	@""
	.align	4


	//----- nvinfo : EIATTR_CUDA_API_VERSION
	.align		4
        /*0000*/ 	.byte	0x04, 0x37
        /*0002*/ 	.short	(.L_292 - .L_291)
.L_291:
        /*0004*/ 	.word	0x00000082


	//----- nvinfo : EIATTR_KPARAM_INFO
	.align		4
.L_292:
        /*0008*/ 	.byte	0x04, 0x17
        /*000a*/ 	.short	(.L_294 - .L_293)
.L_293:
        /*000c*/ 	.word	0x00000000
        /*0010*/ 	.short	0x0011
        /*0012*/ 	.short	0x0078
        /*0014*/ 	.byte	0x00, 0xf5, 0x21, 0x00


	//----- nvinfo : EIATTR_KPARAM_INFO
	.align		4
.L_294:
        /*0018*/ 	.byte	0x04, 0x17
        /*001a*/ 	.short	(.L_296 - .L_295)
.L_295:
        /*001c*/ 	.word	0x00000000
        /*0020*/ 	.short	0x0010
        /*0022*/ 	.short	0x0070
        /*0024*/ 	.byte	0x00, 0xf5, 0x21, 0x00


	//----- nvinfo : EIATTR_KPARAM_INFO
	.align		4
.L_296:
        /*0028*/ 	.byte	0x04, 0x17
        /*002a*/ 	.short	(.L_298 - .L_297)
.L_297:
        /*002c*/ 	.word	0x00000000
        /*0030*/ 	.short	0x000f
        /*0032*/ 	.short	0x0068
        /*0034*/ 	.byte	0x00, 0xf5, 0x21, 0x00


	//----- nvinfo : EIATTR_KPARAM_INFO
	.align		4
.L_298:
        /*0038*/ 	.byte	0x04, 0x17
        /*003a*/ 	.short	(.L_300 - .L_299)
.L_299:
        /*003c*/ 	.word	0x00000000
        /*0040*/ 	.short	0x000e
        /*0042*/ 	.short	0x0060
        /*0044*/ 	.byte	0x00, 0xf5, 0x21, 0x00


	//----- nvinfo : EIATTR_KPARAM_INFO
	.align		4
.L_300:
        /*0048*/ 	.byte	0x04, 0x17
        /*004a*/ 	.short	(.L_302 - .L_301)
.L_301:
        /*004c*/ 	.word	0x00000000
        /*0050*/ 	.short	0x000d
        /*0052*/ 	.short	0x0058
        /*0054*/ 	.byte	0x00, 0xf5, 0x21, 0x00


	//----- nvinfo : EIATTR_KPARAM_INFO
	.align		4
.L_302:
        /*0058*/ 	.byte	0x04, 0x17
        /*005a*/ 	.short	(.L_304 - .L_303)
.L_303:
        /*005c*/ 	.word	0x00000000
        /*0060*/ 	.short	0x000c
        /*0062*/ 	.short	0x0050
        /*0064*/ 	.byte	0x00, 0xf5, 0x21, 0x00


	//----- nvinfo : EIATTR_KPARAM_INFO
	.align		4
.L_304:
        /*0068*/ 	.byte	0x04, 0x17
        /*006a*/ 	.short	(.L_306 - .L_305)
.L_305:
        /*006c*/ 	.word	0x00000000
        /*0070*/ 	.short	0x000b
        /*0072*/ 	.short	0x0048
        /*0074*/ 	.byte	0x00, 0xf5, 0x21, 0x00


	//----- nvinfo : EIATTR_KPARAM_INFO
	.align		4
.L_306:
        /*0078*/ 	.byte	0x04, 0x17
        /*007a*/ 	.short	(.L_308 - .L_307)
.L_307:
        /*007c*/ 	.word	0x00000000
        /*0080*/ 	.short	0x000a
        /*0082*/ 	.short	0x0040
        /*0084*/ 	.byte	0x00, 0xf5, 0x21, 0x00


	//----- nvinfo : EIATTR_KPARAM_INFO
	.align		4
.L_308:
        /*0088*/ 	.byte	0x04, 0x17
        /*008a*/ 	.short	(.L_310 - .L_309)
.L_309:
        /*008c*/ 	.word	0x00000000
        /*0090*/ 	.short	0x0009
        /*0092*/ 	.short	0x0038
        /*0094*/ 	.byte	0x00, 0xf5, 0x21, 0x00


	//----- nvinfo : EIATTR_KPARAM_INFO
	.align		4
.L_310:
        /*0098*/ 	.byte	0x04, 0x17
        /*009a*/ 	.short	(.L_312 - .L_311)
.L_311:
        /*009c*/ 	.word	0x00000000
        /*00a0*/ 	.short	0x0008
        /*00a2*/ 	.short	0x0030
        /*00a4*/ 	.byte	0x00, 0xf5, 0x21, 0x00


	//----- nvinfo : EIATTR_KPARAM_INFO
	.align		4
.L_312:
        /*00a8*/ 	.byte	0x04, 0x17
        /*00aa*/ 	.short	(.L_314 - .L_313)
.L_313:
        /*00ac*/ 	.word	0x00000000
        /*00b0*/ 	.short	0x0007
        /*00b2*/ 	.short	0x0028
        /*00b4*/ 	.byte	0x00, 0xf5, 0x21, 0x00


	//----- nvinfo : EIATTR_KPARAM_INFO
	.align		4
.L_314:
        /*00b8*/ 	.byte	0x04, 0x17
        /*00ba*/ 	.short	(.L_316 - .L_315)
.L_315:
        /*00bc*/ 	.word	0x00000000
        /*00c0*/ 	.short	0x0006
        /*00c2*/ 	.short	0x0020
        /*00c4*/ 	.byte	0x00, 0xf5, 0x21, 0x00


	//----- nvinfo : EIATTR_KPARAM_INFO
	.align		4
.L_316:
        /*00c8*/ 	.byte	0x04, 0x17
        /*00ca*/ 	.short	(.L_318 - .L_317)
.L_317:
        /*00cc*/ 	.word	0x00000000
        /*00d0*/ 	.short	0x0005
        /*00d2*/ 	.short	0x0018
        /*00d4*/ 	.byte	0x00, 0xf0, 0x11, 0x00


	//----- nvinfo : EIATTR_KPARAM_INFO
	.align		4
.L_318:
        /*00d8*/ 	.byte	0x04, 0x17
        /*00da*/ 	.short	(.L_320 - .L_319)
.L_319:
        /*00dc*/ 	.word	0x00000000
        /*00e0*/ 	.short	0x0004
        /*00e2*/ 	.short	0x0014
        /*00e4*/ 	.byte	0x00, 0xf0, 0x11, 0x00


	//----- nvinfo : EIATTR_KPARAM_INFO
	.align		4
.L_320:
        /*00e8*/ 	.byte	0x04, 0x17
        /*00ea*/ 	.short	(.L_322 - .L_321)
.L_321:
        /*00ec*/ 	.word	0x00000000
        /*00f0*/ 	.short	0x0003
        /*00f2*/ 	.short	0x0010
        /*00f4*/ 	.byte	0x00, 0xf0, 0x11, 0x00


	//----- nvinfo : EIATTR_KPARAM_INFO
	.align		4
.L_322:
        /*00f8*/ 	.byte	0x04, 0x17
        /*00fa*/ 	.short	(.L_324 - .L_323)
.L_323:
        /*00fc*/ 	.word	0x00000000
        /*0100*/ 	.short	0x0002
        /*0102*/ 	.short	0x000c
        /*0104*/ 	.byte	0x00, 0xf0, 0x11, 0x00


	//----- nvinfo : EIATTR_KPARAM_INFO
	.align		4
.L_324:
        /*0108*/ 	.byte	0x04, 0x17
        /*010a*/ 	.short	(.L_326 - .L_325)
.L_325:
        /*010c*/ 	.word	0x00000000
        /*0110*/ 	.short	0x0001
        /*0112*/ 	.short	0x0008
        /*0114*/ 	.byte	0x00, 0xf0, 0x11, 0x00


	//----- nvinfo : EIATTR_KPARAM_INFO
	.align		4
.L_326:
        /*0118*/ 	.byte	0x04, 0x17
        /*011a*/ 	.short	(.L_328 - .L_327)
.L_327:
        /*011c*/ 	.word	0x00000000
        /*0120*/ 	.short	0x0000
        /*0122*/ 	.short	0x0000
        /*0124*/ 	.byte	0x00, 0xf5, 0x21, 0x00


	//----- nvinfo : EIATTR_SPARSE_MMA_MASK
	.align		4
.L_328:
        /*0128*/ 	.byte	0x03, 0x50
        /*012a*/ 	.short	0x0000


	//----- nvinfo : EIATTR_MAXREG_COUNT
	.align		4
        /*012c*/ 	.byte	0x03, 0x1b
        /*012e*/ 	.short	0x00ff


	//----- nvinfo : EIATTR_MERCURY_ISA_VERSION
	.align		4
        /*0130*/ 	.byte	0x03, 0x5f
        /*0132*/ 	.short	0x0101


	//----- nvinfo : EIATTR_VRC_CTA_INIT_COUNT
	.align		4
        /*0134*/ 	.byte	0x02, 0x4a
	.zero		1
	.zero		1


	//----- nvinfo : EIATTR_EXIT_INSTR_OFFSETS
	.align		4
        /*0138*/ 	.byte	0x04, 0x1c
        /*013a*/ 	.short	(.L_330 - .L_329)


	//   ....[0]....
.L_329:
        /*013c*/ 	.word	0x00000070


	//   ....[1]....
        /*0140*/ 	.word	0x00000470


	//----- nvinfo : EIATTR_CBANK_PARAM_SIZE
	.align		4
.L_330:
        /*0144*/ 	.byte	0x03, 0x19
        /*0146*/ 	.short	0x0080


	//----- nvinfo : EIATTR_PARAM_CBANK
	.align		4
        /*0148*/ 	.byte	0x04, 0x0a
        /*014a*/ 	.short	(.L_332 - .L_331)
	.align		4
.L_331:
        /*014c*/ 	.word	index@(.nv.constant0._Z10extract_3DPfiiiiiS_PiS0_S0_S_S_S_S_S_S_S_S_)
        /*0150*/ 	.short	0x0380
        /*0152*/ 	.short	0x0080


	//----- nvinfo : EIATTR_SW_WAR
	.align		4
.L_332:
        /*0154*/ 	.byte	0x04, 0x36
        /*0156*/ 	.short	(.L_334 - .L_333)
.L_333:
        /*0158*/ 	.word	0x00000008
.L_334:


//--------------------- .nv.info._Z10extract_2DPfiiiiS_PiS0_S_S_S_S_ --------------------------
	.section	.nv.info._Z10extract_2DPfiiiiS_PiS0_S_S_S_S_,"",@"SHT_CUDA_INFO"
	.sectionflags	@""
	.align	4


	//----- nvinfo : EIATTR_CUDA_API_VERSION
	.align		4
        /*0000*/ 	.byte	0x04, 0x37
        /*0002*/ 	.short	(.L_336 - .L_335)
.L_335:
        /*0004*/ 	.word	0x00000082


	//----- nvinfo : EIATTR_KPARAM_INFO
	.align		4
.L_336:
        /*0008*/ 	.byte	0x04, 0x17
        /*000a*/ 	.short	(.L_338 - .L_337)
.L_337:
        /*000c*/ 	.word	0x00000000
        /*0010*/ 	.short	0x000b
        /*0012*/ 	.short	0x0048
        /*0014*/ 	.byte	0x00, 0xf5, 0x21, 0x00


	//----- nvinfo : EIATTR_KPARAM_INFO
	.align		4
.L_338:
        /*0018*/ 	.byte	0x04, 0x17
        /*001a*/ 	.short	(.L_340 - .L_339)
.L_339:
        /*001c*/ 	.word	0x00000000
        /*0020*/ 	.short	0x000a
        /*0022*/ 	.short	0x0040
        /*0024*/ 	.byte	0x00, 0xf5, 0x21, 0x00


	//----- nvinfo : EIATTR_KPARAM_INFO
	.align		4
.L_340:
        /*0028*/ 	.byte	0x04, 0x17
        /*002a*/ 	.short	(.L_342 - .L_341)
.L_341:
        /*002c*/ 	.word	0x00000000
        /*0030*/ 	.short	0x0009
        /*0032*/ 	.short	0x0038
        /*0034*/ 	.byte	0x00, 0xf5, 0x21, 0x00


	//----- nvinfo : EIATTR_KPARAM_INFO
	.align		4
.L_342:
        /*0038*/ 	.byte	0x04, 0x17
        /*003a*/ 	.short	(.L_344 - .L_343)
.L_343:
        /*003c*/ 	.word	0x00000000
        /*0040*/ 	.short	0x0008
        /*0042*/ 	.short	0x0030
        /*0044*/ 	.byte	0x00, 0xf5, 0x21, 0x00


	//----- nvinfo : EIATTR_KPARAM_INFO
	.align		4
.L_344:
        /*0048*/ 	.byte	0x04, 0x17
        /*004a*/ 	.short	(.L_346 - .L_345)
.L_345:
        /*004c*/ 	.word	0x00000000
        /*0050*/ 	.short	0x0007
        /*0052*/ 	.short	0x0028
        /*0054*/ 	.byte	0x00, 0xf5, 0x21, 0x00


	//----- nvinfo : EIATTR_KPARAM_INFO
	.align		4
.L_346:
        /*0058*/ 	.byte	0x04, 0x17
        /*005a*/ 	.short	(.L_348 - .L_347)
.L_347:
        /*005c*/ 	.word	0x00000000
        /*0060*/ 	.short	0x0006
        /*0062*/ 	.short	0x0020
        /*0064*/ 	.byte	0x00, 0xf5, 0x21, 0x00


	//----- nvinfo : EIATTR_KPARAM_INFO
	.align		4
.L_348:
        /*0068*/ 	.byte	0x04, 0x17
        /*006a*/ 	.short	(.L_350 - .L_349)
.L_349:
        /*006c*/ 	.word	0x00000000
        /*0070*/ 	.short	0x0005
        /*0072*/ 	.short	0x0018
        /*0074*/ 	.byte	0x00, 0xf5, 0x21, 0x00


	//----- nvinfo : EIATTR_KPARAM_INFO
	.align		4
.L_350:
        /*0078*/ 	.byte	0x04, 0x17
        /*007a*/ 	.short	(.L_352 - .L_351)
.L_351:
        /*007c*/ 	.word	0x00000000
        /*0080*/ 	.short	0x0004
        /*0082*/ 	.short	0x0014
        /*0084*/ 	.byte	0x00, 0xf0, 0x11, 0x00


	//----- nvinfo : EIATTR_KPARAM_INFO
	.align		4
.L_352:
        /*0088*/ 	.byte	0x04, 0x17
        /*008a*/ 	.short	(.L_354 - .L_353)
.L_353:
        /*008c*/ 	.word	0x00000000
        /*0090*/ 	.short	0x0003
        /*0092*/ 	.short	0x0010
        /*0094*/ 	.byte	0x00, 0xf0, 0x11, 0x00


	//----- nvinfo : EIATTR_KPARAM_INFO
	.align		4
.L_354:
        /*0098*/ 	.byte	0x04, 0x17
        /*009a*/ 	.short	(.L_356 - .L_355)
.L_355:
        /*009c*/ 	.word	0x00000000
        /*00a0*/ 	.short	0x0002
        /*00a2*/ 	.short	0x000c
        /*00a4*/ 	.byte	0x00, 0xf0, 0x11, 0x00


	//----- nvinfo : EIATTR_KPARAM_INFO
	.align		4
.L_356:
        /*00a8*/ 	.byte	0x04, 0x17
        /*00aa*/ 	.short	(.L_358 - .L_357)
.L_357:
        /*00ac*/ 	.word	0x00000000
        /*00b0*/ 	.short	0x0001
        /*00b2*/ 	.short	0x0008
        /*00b4*/ 	.byte	0x00, 0xf0, 0x11, 0x00


	//----- nvinfo : EIATTR_KPARAM_INFO
	.align		4
.L_358:
        /*00b8*/ 	.byte	0x04, 0x17
        /*00ba*/ 	.short	(.L_360 - .L_359)
.L_359:
        /*00bc*/ 	.word	0x00000000
        /*00c0*/ 	.short	0x0000
        /*00c2*/ 	.short	0x0000
        /*00c4*/ 	.byte	0x00, 0xf5, 0x21, 0x00


	//----- nvinfo : EIATTR_SPARSE_MMA_MASK
	.align		4
.L_360:
        /*00c8*/ 	.byte	0x03, 0x50
        /*00ca*/ 	.short	0x0000


	//----- nvinfo : EIATTR_MAXREG_COUNT
	.align		4
        /*00cc*/ 	.byte	0x03, 0x1b
        /*00ce*/ 	.short	0x00ff


	//----- nvinfo : EIATTR_MERCURY_ISA_VERSION
	.align		4
        /*00d0*/ 	.byte	0x03, 0x5f
        /*00d2*/ 	.short	0x0101


	//----- nvinfo : EIATTR_VRC_CTA_INIT_COUNT
	.align		4
        /*00d4*/ 	.byte	0x02, 0x4a
	.zero		1
	.zero		1


	//----- nvinfo : EIATTR_EXIT_INSTR_OFFSETS
	.align		4
        /*00d8*/ 	.byte	0x04, 0x1c
        /*00da*/ 	.short	(.L_362 - .L_361)


	//   ....[0]....
.L_361:
        /*00dc*/ 	.word	0x00000070


	//   ....[1]....
        /*00e0*/ 	.word	0x000002f0


	//----- nvinfo : EIATTR_CBANK_PARAM_SIZE
	.align		4
.L_362:
        /*00e4*/ 	.byte	0x03, 0x19
        /*00e6*/ 	.short	0x0050


	//----- nvinfo : EIATTR_PARAM_CBANK
	.align		4
        /*00e8*/ 	.byte	0x04, 0x0a
        /*00ea*/ 	.short	(.L_364 - .L_363)
	.align		4
.L_363:
        /*00ec*/ 	.word	index@(.nv.constant0._Z10extract_2DPfiiiiS_PiS0_S_S_S_S_)
        /*00f0*/ 	.short	0x0380
        /*00f2*/ 	.short	0x0050


	//----- nvinfo : EIATTR_SW_WAR
	.align		4
.L_364:
        /*00f4*/ 	.byte	0x04, 0x36
        /*00f6*/ 	.short	(.L_366 - .L_365)
.L_365:
        /*00f8*/ 	.word	0x00000008
.L_366:


//--------------------- .nv.info._Z20wavefield_extract_3DPPPfS_iii --------------------------
	.section	.nv.info._Z20wavefield_extract_3DPPPfS_iii,"",@"SHT_CUDA_INFO"
	.sectionflags	@""
	.align	4


	//----- nvinfo : EIATTR_CUDA_API_VERSION
	.align		4
        /*0000*/ 	.byte	0x04, 0x37
        /*0002*/ 	.short	(.L_368 - .L_367)
.L_367:
        /*0004*/ 	.word	0x00000082


	//----- nvinfo : EIATTR_KPARAM_INFO
	.align		4
.L_368:
        /*0008*/ 	.byte	0x04, 0x17
        /*000a*/ 	.short	(.L_370 - .L_369)
.L_369:
        /*000c*/ 	.word	0x00000000
        /*0010*/ 	.short	0x0004
        /*0012*/ 	.short	0x0018
        /*0014*/ 	.byte	0x00, 0xf0, 0x11, 0x00


	//----- nvinfo : EIATTR_KPARAM_INFO
	.align		4
.L_370:
        /*0018*/ 	.byte	0x04, 0x17
        /*001a*/ 	.short	(.L_372 - .L_371)
.L_371:
        /*001c*/ 	.word	0x00000000
        /*0020*/ 	.short	0x0003
        /*0022*/ 	.short	0x0014
        /*0024*/ 	.byte	0x00, 0xf0, 0x11, 0x00


	//----- nvinfo : EIATTR_KPARAM_INFO
	.align		4
.L_372:
        /*0028*/ 	.byte	0x04, 0x17
        /*002a*/ 	.short	(.L_374 - .L_373)
.L_373:
        /*002c*/ 	.word	0x00000000
        /*0030*/ 	.short	0x0002
        /*0032*/ 	.short	0x0010
        /*0034*/ 	.byte	0x00, 0xf0, 0x11, 0x00


	//----- nvinfo : EIATTR_KPARAM_INFO
	.align		4
.L_374:
        /*0038*/ 	.byte	0x04, 0x17
        /*003a*/ 	.short	(.L_376 - .L_375)
.L_375:
        /*003c*/ 	.word	0x00000000
        /*0040*/ 	.short	0x0001
        /*0042*/ 	.short	0x0008
        /*0044*/ 	.byte	0x00, 0xf5, 0x21, 0x00


	//----- nvinfo : EIATTR_KPARAM_INFO
	.align		4
.L_376:
        /*0048*/ 	.byte	0x04, 0x17
        /*004a*/ 	.short	(.L_378 - .L_377)
.L_377:
        /*004c*/ 	.word	0x00000000
        /*0050*/ 	.short	0x0000
        /*0052*/ 	.short	0x0000
        /*0054*/ 	.byte	0x00, 0xf5, 0x21, 0x00


	//----- nvinfo : EIATTR_SPARSE_MMA_MASK
	.align		4
.L_378:
        /*0058*/ 	.byte	0x03, 0x50
        /*005a*/ 	.short	0x0000


	//----- nvinfo : EIATTR_MAXREG_COUNT
	.align		4
        /*005c*/ 	.byte	0x03, 0x1b
        /*005e*/ 	.short	0x00ff


	//----- nvinfo : EIATTR_MERCURY_ISA_VERSION
	.align		4
        /*0060*/ 	.byte	0x03, 0x5f
        /*0062*/ 	.short	0x0101


	//----- nvinfo : EIATTR_VRC_CTA_INIT_COUNT
	.align		4
        /*0064*/ 	.byte	0x02, 0x4a
	.zero		1
	.zero		1


	//----- nvinfo : EIATTR_EXIT_INSTR_OFFSETS
	.align		4
        /*0068*/ 	.byte	0x04, 0x1c
        /*006a*/ 	.short	(.L_380 - .L_379)


	//   ....[0]....
.L_379:
        /*006c*/ 	.word	0x00000120


	//   ....[1]....
        /*0070*/ 	.word	0x00000200


	//----- nvinfo : EIATTR_CBANK_PARAM_SIZE
	.align		4
.L_380:
        /*0074*/ 	.byte	0x03, 0x19
        /*0076*/ 	.short	0x001c


	//----- nvinfo : EIATTR_PARAM_CBANK
	.align		4
        /*0078*/ 	.byte	0x04, 0x0a
        /*007a*/ 	.short	(.L_382 - .L_381)
	.align		4
.L_381:
        /*007c*/ 	.word	index@(.nv.constant0._Z20wavefield_extract_3DPPPfS_iii)
        /*0080*/ 	.short	0x0380
        /*0082*/ 	.short	0x001c


	//----- nvinfo : EIATTR_SW_WAR
	.align		4
.L_382:
        /*0084*/ 	.byte	0x04, 0x36
        /*0086*/ 	.short	(.L_384 - .L_383)
.L_383:
        /*0088*/ 	.word	0x00000008
.L_384:


//--------------------- .nv.info._Z8shift_3DPfS_S_iii --------------------------
	.section	.nv.info._Z8shift_3DPfS_S_iii,"",@"SHT_CUDA_INFO"
	.sectionflags	@""
	.align	4


	//----- nvinfo : EIATTR_CUDA_API_VERSION
	.align		4
        /*0000*/ 	.byte	0x04, 0x37
        /*0002*/ 	.short	(.L_386 - .L_385)
.L_385:
        /*0004*/ 	.word	0x00000082


	//----- nvinfo : EIATTR_KPARAM_INFO
	.align		4
.L_386:
        /*0008*/ 	.byte	0x04, 0x17
        /*000a*/ 	.short	(.L_388 - .L_387)
.L_387:
        /*000c*/ 	.word	0x00000000
        /*0010*/ 	.short	0x0005
        /*0012*/ 	.short	0x0020
        /*0014*/ 	.byte	0x00, 0xf0, 0x11, 0x00


	//----- nvinfo : EIATTR_KPARAM_INFO
	.align		4
.L_388:
        /*0018*/ 	.byte	0x04, 0x17
        /*001a*/ 	.short	(.L_390 - .L_389)
.L_389:
        /*001c*/ 	.word	0x00000000
        /*0020*/ 	.short	0x0004
        /*0022*/ 	.short	0x001c
        /*0024*/ 	.byte	0x00, 0xf0, 0x11, 0x00


	//----- nvinfo : EIATTR_KPARAM_INFO
	.align		4
.L_390:
        /*0028*/ 	.byte	0x04, 0x17
        /*002a*/ 	.short	(.L_392 - .L_391)
.L_391:
        /*002c*/ 	.word	0x00000000
        /*0030*/ 	.short	0x0003
        /*0032*/ 	.short	0x0018
        /*0034*/ 	.byte	0x00, 0xf0, 0x11, 0x00


	//----- nvinfo : EIATTR_KPARAM_INFO
	.align		4
.L_392:
        /*0038*/ 	.byte	0x04, 0x17
        /*003a*/ 	.short	(.L_394 - .L_393)
.L_393:
        /*003c*/ 	.word	0x00000000
        /*0040*/ 	.short	0x0002
        /*0042*/ 	.short	0x0010
        /*0044*/ 	.byte	0x00, 0xf5, 0x21, 0x00


	//----- nvinfo : EIATTR_KPARAM_INFO
	.align		4
.L_394:
        /*0048*/ 	.byte	0x04, 0x17
        /*004a*/ 	.short	(.L_396 - .L_395)
.L_395:
        /*004c*/ 	.word	0x00000000
        /*0050*/ 	.short	0x0001
        /*0052*/ 	.short	0x0008
        /*0054*/ 	.byte	0x00, 0xf5, 0x21, 0x00


	//----- nvinfo : EIATTR_KPARAM_INFO
	.align		4
.L_396:
        /*0058*/ 	.byte	0x04, 0x17
        /*005a*/ 	.short	(.L_398 - .L_397)
.L_397:
        /*005c*/ 	.word	0x00000000
        /*0060*/ 	.short	0x0000
        /*0062*/ 	.short	0x0000
        /*0064*/ 	.byte	0x00, 0xf5, 0x21, 0x00


	//----- nvinfo : EIATTR_SPARSE_MMA_MASK
	.align		4
.L_398:
        /*0068*/ 	.byte	0x03, 0x50
        /*006a*/ 	.short	0x0000


	//----- nvinfo : EIATTR_MAXREG_COUNT
	.align		4
        /*006c*/ 	.byte	0x03, 0x1b
        /*006e*/ 	.short	0x00ff


	//----- nvinfo : EIATTR_MERCURY_ISA_VERSION
	.align		4
        /*0070*/ 	.byte	0x03, 0x5f
        /*0072*/ 	.short	0x0101


	//----- nvinfo : EIATTR_VRC_CTA_INIT_COUNT
	.align		4
        /*0074*/ 	.byte	0x02, 0x4a
	.zero		1
	.zero		1


	//----- nvinfo : EIATTR_EXIT_INSTR_OFFSETS
	.align		4
        /*0078*/ 	.byte	0x04, 0x1c
        /*007a*/ 	.short	(.L_400 - .L_399)


	//   ....[0]....
.L_399:
        /*007c*/ 	.word	0x00000120


	//   ....[1]....
        /*0080*/ 	.word	0x000002a0


	//----- nvinfo : EIATTR_CBANK_PARAM_SIZE
	.align		4
.L_400:
        /*0084*/ 	.byte	0x03, 0x19
        /*0086*/ 	.short	0x0024


	//----- nvinfo : EIATTR_PARAM_CBANK
	.align		4
        /*0088*/ 	.byte	0x04, 0x0a
        /*008a*/ 	.short	(.L_402 - .L_401)
	.align		4
.L_401:
        /*008c*/ 	.word	index@(.nv.constant0._Z8shift_3DPfS_S_iii)
        /*0090*/ 	.short	0x0380
        /*0092*/ 	.short	0x0024


	//----- nvinfo : EIATTR_SW_WAR
	.align		4
.L_402:
        /*0094*/ 	.byte	0x04, 0x36
        /*0096*/ 	.short	(.L_404 - .L_403)
.L_403:
        /*0098*/ 	.word	0x00000008
.L_404:


//--------------------- .nv.info._Z8shift_2DPfS_S_ii --------------------------
	.section	.nv.info._Z8shift_2DPfS_S_ii,"",@"SHT_CUDA_INFO"
	.sectionflags	@""
	.align	4


	//----- nvinfo : EIATTR_CUDA_API_VERSION
	.align		4
        /*0000*/ 	.byte	0x04, 0x37
        /*0002*/ 	.short	(.L_406 - .L_405)
.L_405:
        /*0004*/ 	.word	0x00000082


	//----- nvinfo : EIATTR_KPARAM_INFO
	.align		4
.L_406:
        /*0008*/ 	.byte	0x04, 0x17
        /*000a*/ 	.short	(.L_408 - .L_407)
.L_407:
        /*000c*/ 	.word	0x00000000
        /*0010*/ 	.short	0x0004
        /*0012*/ 	.short	0x001c
        /*0014*/ 	.byte	0x00, 0xf0, 0x11, 0x00


	//----- nvinfo : EIATTR_KPARAM_INFO
	.align		4
.L_408:
        /*0018*/ 	.byte	0x04, 0x17
        /*001a*/ 	.short	(.L_410 - .L_409)
.L_409:
        /*001c*/ 	.word	0x00000000
        /*0020*/ 	.short	0x0003
        /*0022*/ 	.short	0x0018
        /*0024*/ 	.byte	0x00, 0xf0, 0x11, 0x00


	//----- nvinfo : EIATTR_KPARAM_INFO
	.align		4
.L_410:
        /*0028*/ 	.byte	0x04, 0x17
        /*002a*/ 	.short	(.L_412 - .L_411)
.L_411:
        /*002c*/ 	.word	0x00000000
        /*0030*/ 	.short	0x0002
        /*0032*/ 	.short	0x0010
        /*0034*/ 	.byte	0x00, 0xf5, 0x21, 0x00


	//----- nvinfo : EIATTR_KPARAM_INFO
	.align		4
.L_412:
        /*0038*/ 	.byte	0x04, 0x17
        /*003a*/ 	.short	(.L_414 - .L_413)
.L_413:
        /*003c*/ 	.word	0x00000000
        /*0040*/ 	.short	0x0001
        /*0042*/ 	.short	0x0008
        /*0044*/ 	.byte	0x00, 0xf5, 0x21, 0x00


	//----- nvinfo : EIATTR_KPARAM_INFO
	.align		4
.L_414:
        /*0048*/ 	.byte	0x04, 0x17
        /*004a*/ 	.short	(.L_416 - .L_415)
.L_415:
        /*004c*/ 	.word	0x00000000
        /*0050*/ 	.short	0x0000
        /*0052*/ 	.short	0x0000
        /*0054*/ 	.byte	0x00, 0xf5, 0x21, 0x00


	//----- nvinfo : EIATTR_SPARSE_MMA_MASK
	.align		4
.L_416:
        /*0058*/ 	.byte	0x03, 0x50
        /*005a*/ 	.short	0x0000


	//----- nvinfo : EIATTR_MAXREG_COUNT
	.align		4
        /*005c*/ 	.byte	0x03, 0x1b
        /*005e*/ 	.short	0x00ff


	//----- nvinfo : EIATTR_MERCURY_ISA_VERSION
	.align		4
        /*0060*/ 	.byte	0x03, 0x5f
        /*0062*/ 	.short	0x0101


	//----- nvinfo : EIATTR_VRC_CTA_INIT_COUNT
	.align		4
        /*0064*/ 	.byte	0x02, 0x4a
	.zero		1
	.zero		1


	//----- nvinfo : EIATTR_EXIT_INSTR_OFFSETS
	.align		4
        /*0068*/ 	.byte	0x04, 0x1c
        /*006a*/ 	.short	(.L_418 - .L_417)


	//   ....[0]....
.L_417:
        /*006c*/ 	.word	0x000000c0


	//   ....[1]....
        /*0070*/ 	.word	0x00000190


	//----- nvinfo : EIATTR_CBANK_PARAM_SIZE
	.align		4
.L_418:
        /*0074*/ 	.byte	0x03, 0x19
        /*0076*/ 	.short	0x0020


	//----- nvinfo : EIATTR_PARAM_CBANK
	.align		4
        /*0078*/ 	.byte	0x04, 0x0a
        /*007a*/ 	.short	(.L_420 - .L_419)
	.align		4
.L_419:
        /*007c*/ 	.word	index@(.nv.constant0._Z8shift_2DPfS_S_ii)
        /*0080*/ 	.short	0x0380
        /*0082*/ 	.short	0x0020


	//----- nvinfo : EIATTR_SW_WAR
	.align		4
.L_420:
        /*0084*/ 	.byte	0x04, 0x36
        /*0086*/ 	.short	(.L_422 - .L_421)
.L_421:
        /*0088*/ 	.word	0x00000008
.L_422:


//--------------------- .nv.info._Z8solve_3DPfS_S_S_fffffffiii --------------------------
	.section	.nv.info._Z8solve_3DPfS_S_S_fffffffiii,"",@"SHT_CUDA_INFO"
	.sectionflags	@""
	.align	4


	//----- nvinfo : EIATTR_CUDA_API_VERSION
	.align		4
        /*0000*/ 	.byte	0x04, 0x37
        /*0002*/ 	.short	(.L_424 - .L_423)
.L_423:
        /*0004*/ 	.word	0x00000082


	//----- nvinfo : EIATTR_KPARAM_INFO
	.align		4
.L_424:
        /*0008*/ 	.byte	0x04, 0x17
        /*000a*/ 	.short	(.L_426 - .L_425)
.L_425:
        /*000c*/ 	.word	0x00000000
        /*0010*/ 	.short	0x000d
        /*0012*/ 	.short	0x0044
        /*0014*/ 	.byte	0x00, 0xf0, 0x11, 0x00


	//----- nvinfo : EIATTR_KPARAM_INFO
	.align		4
.L_426:
        /*0018*/ 	.byte	0x04, 0x17
        /*001a*/ 	.short	(.L_428 - .L_427)
.L_427:
        /*001c*/ 	.word	0x00000000
        /*0020*/ 	.short	0x000c
        /*0022*/ 	.short	0x0040
        /*0024*/ 	.byte	0x00, 0xf0, 0x11, 0x00


	//----- nvinfo : EIATTR_KPARAM_INFO
	.align		4
.L_428:
        /*0028*/ 	.byte	0x04, 0x17
        /*002a*/ 	.short	(.L_430 - .L_429)
.L_429:
        /*002c*/ 	.word	0x00000000
        /*0030*/ 	.short	0x000b
        /*0032*/ 	.short	0x003c
        /*0034*/ 	.byte	0x00, 0xf0, 0x11, 0x00


	//----- nvinfo : EIATTR_KPARAM_INFO
	.align		4
.L_430:
        /*0038*/ 	.byte	0x04, 0x17
        /*003a*/ 	.short	(.L_432 - .L_431)
.L_431:
        /*003c*/ 	.word	0x00000000
        /*0040*/ 	.short	0x000a
        /*0042*/ 	.short	0x0038
        /*0044*/ 	.byte	0x00, 0xf0, 0x11, 0x00


	//----- nvinfo : EIATTR_KPARAM_INFO
	.align		4
.L_432:
        /*0048*/ 	.byte	0x04, 0x17
        /*004a*/ 	.short	(.L_434 - .L_433)
.L_433:
        /*004c*/ 	.word	0x00000000
        /*0050*/ 	.short	0x0009
        /*0052*/ 	.short	0x0034
        /*0054*/ 	.byte	0x00, 0xf0, 0x11, 0x00


	//----- nvinfo : EIATTR_KPARAM_INFO
	.align		4
.L_434:
        /*0058*/ 	.byte	0x04, 0x17
        /*005a*/ 	.short	(.L_436 - .L_435)
.L_435:
        /*005c*/ 	.word	0x00000000
        /*0060*/ 	.short	0x0008
        /*0062*/ 	.short	0x0030
        /*0064*/ 	.byte	0x00, 0xf0, 0x11, 0x00


	//----- nvinfo : EIATTR_KPARAM_INFO
	.align		4
.L_436:
        /*0068*/ 	.byte	0x04, 0x17
        /*006a*/ 	.short	(.L_438 - .L_437)
.L_437:
        /*006c*/ 	.word	0x00000000
        /*0070*/ 	.short	0x0007
        /*0072*/ 	.short	0x002c
        /*0074*/ 	.byte	0x00, 0xf0, 0x11, 0x00


	//----- nvinfo : EIATTR_KPARAM_INFO
	.align		4
.L_438:
        /*0078*/ 	.byte	0x04, 0x17
        /*007a*/ 	.short	(.L_440 - .L_439)
.L_439:
        /*007c*/ 	.word	0x00000000
        /*0080*/ 	.short	0x0006
        /*0082*/ 	.short	0x0028
        /*0084*/ 	.byte	0x00, 0xf0, 0x11, 0x00


	//----- nvinfo : EIATTR_KPARAM_INFO
	.align		4
.L_440:
        /*0088*/ 	.byte	0x04, 0x17
        /*008a*/ 	.short	(.L_442 - .L_441)
.L_441:
        /*008c*/ 	.word	0x00000000
        /*0090*/ 	.short	0x0005
        /*0092*/ 	.short	0x0024
        /*0094*/ 	.byte	0x00, 0xf0, 0x11, 0x00


	//----- nvinfo : EIATTR_KPARAM_INFO
	.align		4
.L_442:
        /*0098*/ 	.byte	0x04, 0x17
        /*009a*/ 	.short	(.L_444 - .L_443)
.L_443:
        /*009c*/ 	.word	0x00000000
        /*00a0*/ 	.short	0x0004
        /*00a2*/ 	.short	0x0020
        /*00a4*/ 	.byte	0x00, 0xf0, 0x11, 0x00


	//----- nvinfo : EIATTR_KPARAM_INFO
	.align		4
.L_444:
        /*00a8*/ 	.byte	0x04, 0x17
        /*00aa*/ 	.short	(.L_446 - .L_445)
.L_445:
        /*00ac*/ 	.word	0x00000000
        /*00b0*/ 	.short	0x0003
        /*00b2*/ 	.short	0x0018
        /*00b4*/ 	.byte	0x00, 0xf5, 0x21, 0x00


	//----- nvinfo : EIATTR_KPARAM_INFO
	.align		4
.L_446:
        /*00b8*/ 	.byte	0x04, 0x17
        /*00ba*/ 	.short	(.L_448 - .L_447)
.L_447:
        /*00bc*/ 	.word	0x00000000
        /*00c0*/ 	.short	0x0002
        /*00c2*/ 	.short	0x0010
        /*00c4*/ 	.byte	0x00, 0xf5, 0x21, 0x00


	//----- nvinfo : EIATTR_KPARAM_INFO
	.align		4
.L_448:
        /*00c8*/ 	.byte	0x04, 0x17
        /*00ca*/ 	.short	(.L_450 - .L_449)
.L_449:
        /*00cc*/ 	.word	0x00000000
        /*00d0*/ 	.short	0x0001
        /*00d2*/ 	.short	0x0008
        /*00d4*/ 	.byte	0x00, 0xf5, 0x21, 0x00


	//----- nvinfo : EIATTR_KPARAM_INFO
	.align		4
.L_450:
        /*00d8*/ 	.byte	0x04, 0x17
        /*00da*/ 	.short	(.L_452 - .L_451)
.L_451:
        /*00dc*/ 	.word	0x00000000
        /*00e0*/ 	.short	0x0000
        /*00e2*/ 	.short	0x0000
        /*00e4*/ 	.byte	0x00, 0xf5, 0x21, 0x00


	//----- nvinfo : EIATTR_SPARSE_MMA_MASK
	.align		4
.L_452:
        /*00e8*/ 	.byte	0x03, 0x50
        /*00ea*/ 	.short	0x0000


	//----- nvinfo : EIATTR_MAXREG_COUNT
	.align		4
        /*00ec*/ 	.byte	0x03, 0x1b
        /*00ee*/ 	.short	0x00ff


	//----- nvinfo : EIATTR_MERCURY_ISA_VERSION
	.align		4
        /*00f0*/ 	.byte	0x03, 0x5f
        /*00f2*/ 	.short	0x0101


	//----- nvinfo : EIATTR_VRC_CTA_INIT_COUNT
	.align		4
        /*00f4*/ 	.byte	0x02, 0x4a
	.zero		1
	.zero		1


	//----- nvinfo : EIATTR_EXIT_INSTR_OFFSETS
	.align		4
        /*00f8*/ 	.byte	0x04, 0x1c
        /*00fa*/ 	.short	(.L_454 - .L_453)


	//   ....[0]....
.L_453:
        /*00fc*/ 	.word	0x00000120


	//   ....[1]....
        /*0100*/ 	.word	0x00002ed0


	//----- nvinfo : EIATTR_CRS_STACK_SIZE
	.align		4
.L_454:
        /*0104*/ 	.byte	0x04, 0x1e
        /*0106*/ 	.short	(.L_456 - .L_455)
.L_455:
        /*0108*/ 	.word	0x00000000


	//----- nvinfo : EIATTR_CBANK_PARAM_SIZE
	.align		4
.L_456:
        /*010c*/ 	.byte	0x03, 0x19
        /*010e*/ 	.short	0x0048


	//----- nvinfo : EIATTR_PARAM_CBANK
	.align		4
        /*0110*/ 	.byte	0x04, 0x0a
        /*0112*/ 	.short	(.L_458 - .L_457)
	.align		4
.L_457:
        /*0114*/ 	.word	index@(.nv.constant0._Z8solve_3DPfS_S_S_fffffffiii)
        /*0118*/ 	.short	0x0380
        /*011a*/ 	.short	0x0048


	//----- nvinfo : EIATTR_SW_WAR
	.align		4
.L_458:
        /*011c*/ 	.byte	0x04, 0x36
        /*011e*/ 	.short	(.L_460 - .L_459)
.L_459:
        /*0120*/ 	.word	0x00000008
.L_460:


//--------------------- .nv.info._Z8solve_2DPfS_S_S_fffffii --------------------------
	.section	.nv.info._Z8solve_2DPfS_S_S_fffffii,"",@"SHT_CUDA_INFO"
	.sectionflags	@""
	.align	4


	//----- nvinfo : EIATTR_CUDA_API_VERSION
	.align		4
        /*0000*/ 	.byte	0x04, 0x37
        /*0002*/ 	.short	(.L_462 - .L_461)
.L_461:
        /*0004*/ 	.word	0x00000082


	//----- nvinfo : EIATTR_KPARAM_INFO
	.align		4
.L_462:
        /*0008*/ 	.byte	0x04, 0x17
        /*000a*/ 	.short	(.L_464 - .L_463)
.L_463:
        /*000c*/ 	.word	0x00000000
        /*0010*/ 	.short	0x000a
        /*0012*/ 	.short	0x0038
        /*0014*/ 	.byte	0x00, 0xf0, 0x11, 0x00


	//----- nvinfo : EIATTR_KPARAM_INFO
	.align		4
.L_464:
        /*0018*/ 	.byte	0x04, 0x17
        /*001a*/ 	.short	(.L_466 - .L_465)
.L_465:
        /*001c*/ 	.word	0x00000000
        /*0020*/ 	.short	0x0009
        /*0022*/ 	.short	0x0034
        /*0024*/ 	.byte	0x00, 0xf0, 0x11, 0x00


	//----- nvinfo : EIATTR_KPARAM_INFO
	.align		4
.L_466:
        /*0028*/ 	.byte	0x04, 0x17
        /*002a*/ 	.short	(.L_468 - .L_467)
.L_467:
        /*002c*/ 	.word	0x00000000
        /*0030*/ 	.short	0x0008
        /*0032*/ 	.short	0x0030
        /*0034*/ 	.byte	0x00, 0xf0, 0x11, 0x00


	//----- nvinfo : EIATTR_KPARAM_INFO
	.align		4
.L_468:
        /*0038*/ 	.byte	0x04, 0x17
        /*003a*/ 	.short	(.L_470 - .L_469)
.L_469:
        /*003c*/ 	.word	0x00000000
        /*0040*/ 	.short	0x0007
        /*0042*/ 	.short	0x002c
        /*0044*/ 	.byte	0x00, 0xf0, 0x11, 0x00


	//----- nvinfo : EIATTR_KPARAM_INFO
	.align		4
.L_470:
        /*0048*/ 	.byte	0x04, 0x17
        /*004a*/ 	.short	(.L_472 - .L_471)
.L_471:
        /*004c*/ 	.word	0x00000000
        /*0050*/ 	.short	0x0006
        /*0052*/ 	.short	0x0028
        /*0054*/ 	.byte	0x00, 0xf0, 0x11, 0x00


	//----- nvinfo : EIATTR_KPARAM_INFO
	.align		4
.L_472:
        /*0058*/ 	.byte	0x04, 0x17
        /*005a*/ 	.short	(.L_474 - .L_473)
.L_473:
        /*005c*/ 	.word	0x00000000
        /*0060*/ 	.short	0x0005
        /*0062*/ 	.short	0x0024
        /*0064*/ 	.byte	0x00, 0xf0, 0x11, 0x00


	//----- nvinfo : EIATTR_KPARAM_INFO
	.align		4
.L_474:
        /*0068*/ 	.byte	0x04, 0x17
        /*006a*/ 	.short	(.L_476 - .L_475)
.L_475:
        /*006c*/ 	.word	0x00000000
        /*0070*/ 	.short	0x0004
        /*0072*/ 	.short	0x0020
        /*0074*/ 	.byte	0x00, 0xf0, 0x11, 0x00


	//----- nvinfo : EIATTR_KPARAM_INFO
	.align		4
.L_476:
        /*0078*/ 	.byte	0x04, 0x17
        /*007a*/ 	.short	(.L_478 - .L_477)
.L_477:
        /*007c*/ 	.word	0x00000000
        /*0080*/ 	.short	0x0003
        /*0082*/ 	.short	0x0018
        /*0084*/ 	.byte	0x00, 0xf5, 0x21, 0x00


	//----- nvinfo : EIATTR_KPARAM_INFO
	.align		4
.L_478:
        /*0088*/ 	.byte	0x04, 0x17
        /*008a*/ 	.short	(.L_480 - .L_479)
.L_479:
        /*008c*/ 	.word	0x00000000
        /*0090*/ 	.short	0x0002
        /*0092*/ 	.short	0x0010
        /*0094*/ 	.byte	0x00, 0xf5, 0x21, 0x00


	//----- nvinfo : EIATTR_KPARAM_INFO
	.align		4
.L_480:
        /*0098*/ 	.byte	0x04, 0x17
        /*009a*/ 	.short	(.L_482 - .L_481)
.L_481:
        /*009c*/ 	.word	0x00000000
        /*00a0*/ 	.short	0x0001
        /*00a2*/ 	.short	0x0008
        /*00a4*/ 	.byte	0x00, 0xf5, 0x21, 0x00


	//----- nvinfo : EIATTR_KPARAM_INFO
	.align		4
.L_482:
        /*00a8*/ 	.byte	0x04, 0x17
        /*00aa*/ 	.short	(.L_484 - .L_483)
.L_483:
        /*00ac*/ 	.word	0x00000000
        /*00b0*/ 	.short	0x0000
        /*00b2*/ 	.short	0x0000
        /*00b4*/ 	.byte	0x00, 0xf5, 0x21, 0x00


	//----- nvinfo : EIATTR_SPARSE_MMA_MASK
	.align		4
.L_484:
        /*00b8*/ 	.byte	0x03, 0x50
        /*00ba*/ 	.short	0x0000


	//----- nvinfo : EIATTR_MAXREG_COUNT
	.align		4
        /*00bc*/ 	.byte	0x03, 0x1b
        /*00be*/ 	.short	0x00ff


	//----- nvinfo : EIATTR_MERCURY_ISA_VERSION
	.align		4
        /*00c0*/ 	.byte	0x03, 0x5f
        /*00c2*/ 	.short	0x0101


	//----- nvinfo : EIATTR_VRC_CTA_INIT_COUNT
	.align		4
        /*00c4*/ 	.byte	0x02, 0x4a
	.zero		1
	.zero		1


	//----- nvinfo : EIATTR_EXIT_INSTR_OFFSETS
	.align		4
        /*00c8*/ 	.byte	0x04, 0x1c
        /*00ca*/ 	.short	(.L_486 - .L_485)


	//   ....[0]....
.L_485:
        /*00cc*/ 	.word	0x000000d0


	//   ....[1]....
        /*00d0*/ 	.word	0x00000910


	//----- nvinfo : EIATTR_CRS_STACK_SIZE
	.align		4
.L_486:
        /*00d4*/ 	.byte	0x04, 0x1e
        /*00d6*/ 	.short	(.L_488 - .L_487)
.L_487:
        /*00d8*/ 	.word	0x00000000


	//----- nvinfo : EIATTR_CBANK_PARAM_SIZE
	.align		4
.L_488:
        /*00dc*/ 	.byte	0x03, 0x19
        /*00de*/ 	.short	0x003c


	//----- nvinfo : EIATTR_PARAM_CBANK
	.align		4
        /*00e0*/ 	.byte	0x04, 0x0a
        /*00e2*/ 	.short	(.L_490 - .L_489)
	.align		4
.L_489:
        /*00e4*/ 	.word	index@(.nv.constant0._Z8solve_2DPfS_S_S_fffffii)
        /*00e8*/ 	.short	0x0380
        /*00ea*/ 	.short	0x003c


	//----- nvinfo : EIATTR_SW_WAR
	.align		4
.L_490:
        /*00ec*/ 	.byte	0x04, 0x36
        /*00ee*/ 	.short	(.L_492 - .L_491)
.L_491:
        /*00f0*/ 	.word	0x00000008
.L_492:


//--------------------- .nv.info._Z21inject_sources_3D_adjPfS_S_S_S_S_S_S_S_S_PiS0_S0_iiiii --------------------------
	.section	.nv.info._Z21inject_sources_3D_adjPfS_S_S_S_S_S_S_S_S_PiS0_S0_iiiii,"",@"SHT_CUDA_INFO"
	.sectionflags	@""
	.align	4


	//----- nvinfo : EIATTR_CUDA_API_VERSION
	.align		4
        /*0000*/ 	.byte	0x04, 0x37
        /*0002*/ 	.short	(.L_494 - .L_493)
.L_493:
        /*0004*/ 	.word	0x00000082


	//----- nvinfo : EIATTR_KPARAM_INFO
	.align		4
.L_494:
        /*0008*/ 	.byte	0x04, 0x17
        /*000a*/ 	.short	(.L_496 - .L_495)
.L_495:
        /*000c*/ 	.word	0x00000000
        /*0010*/ 	.short	0x0011
        /*0012*/ 	.short	0x0078
        /*0014*/ 	.byte	0x00, 0xf0, 0x11, 0x00


	//----- nvinfo : EIATTR_KPARAM_INFO
	.align		4
.L_496:
        /*0018*/ 	.byte	0x04, 0x17
        /*001a*/ 	.short	(.L_498 - .L_497)
.L_497:
        /*001c*/ 	.word	0x00000000
        /*0020*/ 	.short	0x0010
        /*0022*/ 	.short	0x0074
        /*0024*/ 	.byte	0x00, 0xf0, 0x11, 0x00


	//----- nvinfo : EIATTR_KPARAM_INFO
	.align		4
.L_498:
        /*0028*/ 	.byte	0x04, 0x17
        /*002a*/ 	.short	(.L_500 - .L_499)
.L_499:
        /*002c*/ 	.word	0x00000000
        /*0030*/ 	.short	0x000f
        /*0032*/ 	.short	0x0070
        /*0034*/ 	.byte	0x00, 0xf0, 0x11, 0x00


	//----- nvinfo : EIATTR_KPARAM_INFO
	.align		4
.L_500:
        /*0038*/ 	.byte	0x04, 0x17
        /*003a*/ 	.short	(.L_502 - .L_501)
.L_501:
        /*003c*/ 	.word	0x00000000
        /*0040*/ 	.short	0x000e
        /*0042*/ 	.short	0x006c
        /*0044*/ 	.byte	0x00, 0xf0, 0x11, 0x00


	//----- nvinfo : EIATTR_KPARAM_INFO
	.align		4
.L_502:
        /*0048*/ 	.byte	0x04, 0x17
        /*004a*/ 	.short	(.L_504 - .L_503)
.L_503:
        /*004c*/ 	.word	0x00000000
        /*0050*/ 	.short	0x000d
        /*0052*/ 	.short	0x0068
        /*0054*/ 	.byte	0x00, 0xf0, 0x11, 0x00


	//----- nvinfo : EIATTR_KPARAM_INFO
	.align		4
.L_504:
        /*0058*/ 	.byte	0x04, 0x17
        /*005a*/ 	.short	(.L_506 - .L_505)
.L_505:
        /*005c*/ 	.word	0x00000000
        /*0060*/ 	.short	0x000c
        /*0062*/ 	.short	0x0060
        /*0064*/ 	.byte	0x00, 0xf5, 0x21, 0x00


	//----- nvinfo : EIATTR_KPARAM_INFO
	.align		4
.L_506:
        /*0068*/ 	.byte	0x04, 0x17
        /*006a*/ 	.short	(.L_508 - .L_507)
.L_507:
        /*006c*/ 	.word	0x00000000
        /*0070*/ 	.short	0x000b
        /*0072*/ 	.short	0x0058
        /*0074*/ 	.byte	0x00, 0xf5, 0x21, 0x00


	//----- nvinfo : EIATTR_KPARAM_INFO
	.align		4
.L_508:
        /*0078*/ 	.byte	0x04, 0x17
        /*007a*/ 	.short	(.L_510 - .L_509)
.L_509:
        /*007c*/ 	.word	0x00000000
        /*0080*/ 	.short	0x000a
        /*0082*/ 	.short	0x0050
        /*0084*/ 	.byte	0x00, 0xf5, 0x21, 0x00


	//----- nvinfo : EIATTR_KPARAM_INFO
	.align		4
.L_510:
        /*0088*/ 	.byte	0x04, 0x17
        /*008a*/ 	.short	(.L_512 - .L_511)
.L_511:
        /*008c*/ 	.word	0x00000000
        /*0090*/ 	.short	0x0009
        /*0092*/ 	.short	0x0048
        /*0094*/ 	.byte	0x00, 0xf5, 0x21, 0x00


	//----- nvinfo : EIATTR_KPARAM_INFO
	.align		4
.L_512:
        /*0098*/ 	.byte	0x04, 0x17
        /*009a*/ 	.short	(.L_514 - .L_513)
.L_513:
        /*009c*/ 	.word	0x00000000
        /*00a0*/ 	.short	0x0008
        /*00a2*/ 	.short	0x0040
        /*00a4*/ 	.byte	0x00, 0xf5, 0x21, 0x00


	//----- nvinfo : EIATTR_KPARAM_INFO
	.align		4
.L_514:
        /*00a8*/ 	.byte	0x04, 0x17
        /*00aa*/ 	.short	(.L_516 - .L_515)
.L_515:
        /*00ac*/ 	.word	0x00000000
        /*00b0*/ 	.short	0x0007
        /*00b2*/ 	.short	0x0038
        /*00b4*/ 	.byte	0x00, 0xf5, 0x21, 0x00


	//----- nvinfo : EIATTR_KPARAM_INFO
	.align		4
.L_516:
        /*00b8*/ 	.byte	0x04, 0x17
        /*00ba*/ 	.short	(.L_518 - .L_517)
.L_517:
        /*00bc*/ 	.word	0x00000000
        /*00c0*/ 	.short	0x0006
        /*00c2*/ 	.short	0x0030
        /*00c4*/ 	.byte	0x00, 0xf5, 0x21, 0x00


	//----- nvinfo : EIATTR_KPARAM_INFO
	.align		4
.L_518:
        /*00c8*/ 	.byte	0x04, 0x17
        /*00ca*/ 	.short	(.L_520 - .L_519)
.L_519:
        /*00cc*/ 	.word	0x00000000
        /*00d0*/ 	.short	0x0005
        /*00d2*/ 	.short	0x0028
        /*00d4*/ 	.byte	0x00, 0xf5, 0x21, 0x00


	//----- nvinfo : EIATTR_KPARAM_INFO
	.align		4
.L_520:
        /*00d8*/ 	.byte	0x04, 0x17
        /*00da*/ 	.short	(.L_522 - .L_521)
.L_521:
        /*00dc*/ 	.word	0x00000000
        /*00e0*/ 	.short	0x0004
        /*00e2*/ 	.short	0x0020
        /*00e4*/ 	.byte	0x00, 0xf5, 0x21, 0x00


	//----- nvinfo : EIATTR_KPARAM_INFO
	.align		4
.L_522:
        /*00e8*/ 	.byte	0x04, 0x17
        /*00ea*/ 	.short	(.L_524 - .L_523)
.L_523:
        /*00ec*/ 	.word	0x00000000
        /*00f0*/ 	.short	0x0003
        /*00f2*/ 	.short	0x0018
        /*00f4*/ 	.byte	0x00, 0xf5, 0x21, 0x00


	//----- nvinfo : EIATTR_KPARAM_INFO
	.align		4
.L_524:
        /*00f8*/ 	.byte	0x04, 0x17
        /*00fa*/ 	.short	(.L_526 - .L_525)
.L_525:
        /*00fc*/ 	.word	0x00000000
        /*0100*/ 	.short	0x0002
        /*0102*/ 	.short	0x0010
        /*0104*/ 	.byte	0x00, 0xf5, 0x21, 0x00


	//----- nvinfo : EIATTR_KPARAM_INFO
	.align		4
.L_526:
        /*0108*/ 	.byte	0x04, 0x17
        /*010a*/ 	.short	(.L_528 - .L_527)
.L_527:
        /*010c*/ 	.word	0x00000000
        /*0110*/ 	.short	0x0001
        /*0112*/ 	.short	0x0008
        /*0114*/ 	.byte	0x00, 0xf5, 0x21, 0x00


	//----- nvinfo : EIATTR_KPARAM_INFO
	.align		4
.L_528:
        /*0118*/ 	.byte	0x04, 0x17
        /*011a*/ 	.short	(.L_530 - .L_529)
.L_529:
        /*011c*/ 	.word	0x00000000
        /*0120*/ 	.short	0x0000
        /*0122*/ 	.short	0x0000
        /*0124*/ 	.byte	0x00, 0xf5, 0x21, 0x00


	//----- nvinfo : EIATTR_SPARSE_MMA_MASK
	.align		4
.L_530:
        /*0128*/ 	.byte	0x03, 0x50
        /*012a*/ 	.short	0x0000


	//----- nvinfo : EIATTR_MAXREG_COUNT
	.align		4
        /*012c*/ 	.byte	0x03, 0x1b
        /*012e*/ 	.short	0x00ff


	//----- nvinfo : EIATTR_MERCURY_ISA_VERSION
	.align		4
        /*0130*/ 	.byte	0x03, 0x5f
        /*0132*/ 	.short	0x0101


	//----- nvinfo : EIATTR_VRC_CTA_INIT_COUNT
	.align		4
        /*0134*/ 	.byte	0x02, 0x4a
	.zero		1
	.zero		1


	//----- nvinfo : EIATTR_EXIT_INSTR_OFFSETS
	.align		4
        /*0138*/ 	.byte	0x04, 0x1c
        /*013a*/ 	.short	(.L_532 - .L_531)


	//   ....[0]....
.L_531:
        /*013c*/ 	.word	0x000000c0


	//   ....[1]....
        /*0140*/ 	.word	0x000006d0


	//----- nvinfo : EIATTR_CBANK_PARAM_SIZE
	.align		4
.L_532:
        /*0144*/ 	.byte	0x03, 0x19
        /*0146*/ 	.short	0x007c


	//----- nvinfo : EIATTR_PARAM_CBANK
	.align		4
        /*0148*/ 	.byte	0x04, 0x0a
        /*014a*/ 	.short	(.L_534 - .L_533)
	.align		4
.L_533:
        /*014c*/ 	.word	index@(.nv.constant0._Z21inject_sources_3D_adjPfS_S_S_S_S_S_S_S_S_PiS0_S0_iiiii)
        /*0150*/ 	.short	0x0380
        /*0152*/ 	.short	0x007c


	//----- nvinfo : EIATTR_SW_WAR
	.align		4
.L_534:
        /*0154*/ 	.byte	0x04, 0x36
        /*0156*/ 	.short	(.L_536 - .L_535)
.L_535:
        /*0158*/ 	.word	0x00000008
.L_536:


//--------------------- .nv.info._Z17inject_sources_3DPfS_S_S_S_S_S_S_S_S_PiS0_S0_iiiii --------------------------
	.section	.nv.info._Z17inject_sources_3DPfS_S_S_S_S_S_S_S_S_PiS0_S0_iiiii,"",@"SHT_CUDA_INFO"
	.sectionflags	@""
	.align	4


	//----- nvinfo : EIATTR_CUDA_API_VERSION
	.align		4
        /*0000*/ 	.byte	0x04, 0x37
        /*0002*/ 	.short	(.L_538 - .L_537)
.L_537:
        /*0004*/ 	.word	0x00000082


	//----- nvinfo : EIATTR_KPARAM_INFO
	.align		4
.L_538:
        /*0008*/ 	.byte	0x04, 0x17
        /*000a*/ 	.short	(.L_540 - .L_539)
.L_539:
        /*000c*/ 	.word	0x00000000
        /*0010*/ 	.short	0x0011
        /*0012*/ 	.short	0x0078
        /*0014*/ 	.byte	0x00, 0xf0, 0x11, 0x00


	//----- nvinfo : EIATTR_KPARAM_INFO
	.align		4
.L_540:
        /*0018*/ 	.byte	0x04, 0x17
        /*001a*/ 	.short	(.L_542 - .L_541)
.L_541:
        /*001c*/ 	.word	0x00000000
        /*0020*/ 	.short	0x0010
        /*0022*/ 	.short	0x0074
        /*0024*/ 	.byte	0x00, 0xf0, 0x11, 0x00


	//----- nvinfo : EIATTR_KPARAM_INFO
	.align		4
.L_542:
        /*0028*/ 	.byte	0x04, 0x17
        /*002a*/ 	.short	(.L_544 - .L_543)
.L_543:
        /*002c*/ 	.word	0x00000000
        /*0030*/ 	.short	0x000f
        /*0032*/ 	.short	0x0070
        /*0034*/ 	.byte	0x00, 0xf0, 0x11, 0x00


	//----- nvinfo : EIATTR_KPARAM_INFO
	.align		4
.L_544:
        /*0038*/ 	.byte	0x04, 0x17
        /*003a*/ 	.short	(.L_546 - .L_545)
.L_545:
        /*003c*/ 	.word	0x00000000
        /*0040*/ 	.short	0x000e
        /*0042*/ 	.short	0x006c
        /*0044*/ 	.byte	0x00, 0xf0, 0x11, 0x00


	//----- nvinfo : EIATTR_KPARAM_INFO
	.align		4
.L_546:
        /*0048*/ 	.byte	0x04, 0x17
        /*004a*/ 	.short	(.L_548 - .L_547)
.L_547:
        /*004c*/ 	.word	0x00000000
        /*0050*/ 	.short	0x000d
        /*0052*/ 	.short	0x0068
        /*0054*/ 	.byte	0x00, 0xf0, 0x11, 0x00


	//----- nvinfo : EIATTR_KPARAM_INFO
	.align		4
.L_548:
        /*0058*/ 	.byte	0x04, 0x17
        /*005a*/ 	.short	(.L_550 - .L_549)
.L_549:
        /*005c*/ 	.word	0x00000000
        /*0060*/ 	.short	0x000c
        /*0062*/ 	.short	0x0060
        /*0064*/ 	.byte	0x00, 0xf5, 0x21, 0x00


	//----- nvinfo : EIATTR_KPARAM_INFO
	.align		4
.L_550:
        /*0068*/ 	.byte	0x04, 0x17
        /*006a*/ 	.short	(.L_552 - .L_551)
.L_551:
        /*006c*/ 	.word	0x00000000
        /*0070*/ 	.short	0x000b
        /*0072*/ 	.short	0x0058
        /*0074*/ 	.byte	0x00, 0xf5, 0x21, 0x00


	//----- nvinfo : EIATTR_KPARAM_INFO
	.align		4
.L_552:
        /*0078*/ 	.byte	0x04, 0x17
        /*007a*/ 	.short	(.L_554 - .L_553)
.L_553:
        /*007c*/ 	.word	0x00000000
        /*0080*/ 	.short	0x000a
        /*0082*/ 	.short	0x0050
        /*0084*/ 	.byte	0x00, 0xf5, 0x21, 0x00


	//----- nvinfo : EIATTR_KPARAM_INFO
	.align		4
.L_554:
        /*0088*/ 	.byte	0x04, 0x17
        /*008a*/ 	.short	(.L_556 - .L_555)
.L_555:
        /*008c*/ 	.word	0x00000000
        /*0090*/ 	.short	0x0009
        /*0092*/ 	.short	0x0048
        /*0094*/ 	.byte	0x00, 0xf5, 0x21, 0x00


	//----- nvinfo : EIATTR_KPARAM_INFO
	.align		4
.L_556:
        /*0098*/ 	.byte	0x04, 0x17
        /*009a*/ 	.short	(.L_558 - .L_557)
.L_557:
        /*009c*/ 	.word	0x00000000
        /*00a0*/ 	.short	0x0008
        /*00a2*/ 	.short	0x0040
        /*00a4*/ 	.byte	0x00, 0xf5, 0x21, 0x00


	//----- nvinfo : EIATTR_KPARAM_INFO
	.align		4
.L_558:
        /*00a8*/ 	.byte	0x04, 0x17
        /*00aa*/ 	.short	(.L_560 - .L_559)
.L_559:
        /*00ac*/ 	.word	0x00000000
        /*00b0*/ 	.short	0x0007
        /*00b2*/ 	.short	0x0038
        /*00b4*/ 	.byte	0x00, 0xf5, 0x21, 0x00


	//----- nvinfo : EIATTR_KPARAM_INFO
	.align		4
.L_560:
        /*00b8*/ 	.byte	0x04, 0x17
        /*00ba*/ 	.short	(.L_562 - .L_561)
.L_561:
        /*00bc*/ 	.word	0x00000000
        /*00c0*/ 	.short	0x0006
        /*00c2*/ 	.short	0x0030
        /*00c4*/ 	.byte	0x00, 0xf5, 0x21, 0x00


	//----- nvinfo : EIATTR_KPARAM_INFO
	.align		4
.L_562:
        /*00c8*/ 	.byte	0x04, 0x17
        /*00ca*/ 	.short	(.L_564 - .L_563)
.L_563:
        /*00cc*/ 	.word	0x00000000
        /*00d0*/ 	.short	0x0005
        /*00d2*/ 	.short	0x0028
        /*00d4*/ 	.byte	0x00, 0xf5, 0x21, 0x00


	//----- nvinfo : EIATTR_KPARAM_INFO
	.align		4
.L_564:
        /*00d8*/ 	.byte	0x04, 0x17
        /*00da*/ 	.short	(.L_566 - .L_565)
.L_565:
        /*00dc*/ 	.word	0x00000000
        /*00e0*/ 	.short	0x0004
        /*00e2*/ 	.short	0x0020
        /*00e4*/ 	.byte	0x00, 0xf5, 0x21, 0x00


	//----- nvinfo : EIATTR_KPARAM_INFO
	.align		4
.L_566:
        /*00e8*/ 	.byte	0x04, 0x17
        /*00ea*/ 	.short	(.L_568 - .L_567)
.L_567:
        /*00ec*/ 	.word	0x00000000
        /*00f0*/ 	.short	0x0003
        /*00f2*/ 	.short	0x0018
        /*00f4*/ 	.byte	0x00, 0xf5, 0x21, 0x00


	//----- nvinfo : EIATTR_KPARAM_INFO
	.align		4
.L_568:
        /*00f8*/ 	.byte	0x04, 0x17
        /*00fa*/ 	.short	(.L_570 - .L_569)
.L_569:
        /*00fc*/ 	.word	0x00000000
        /*0100*/ 	.short	0x0002
        /*0102*/ 	.short	0x0010
        /*0104*/ 	.byte	0x00, 0xf5, 0x21, 0x00


	//----- nvinfo : EIATTR_KPARAM_INFO
	.align		4
.L_570:
        /*0108*/ 	.byte	0x04, 0x17
        /*010a*/ 	.short	(.L_572 - .L_571)
.L_571:
        /*010c*/ 	.word	0x00000000
        /*0110*/ 	.short	0x0001
        /*0112*/ 	.short	0x0008
        /*0114*/ 	.byte	0x00, 0xf5, 0x21, 0x00


	//----- nvinfo : EIATTR_KPARAM_INFO
	.align		4
.L_572:
        /*0118*/ 	.byte	0x04, 0x17
        /*011a*/ 	.short	(.L_574 - .L_573)
.L_573:
        /*011c*/ 	.word	0x00000000
        /*0120*/ 	.short	0x0000
        /*0122*/ 	.short	0x0000
        /*0124*/ 	.byte	0x00, 0xf5, 0x21, 0x00


	//----- nvinfo : EIATTR_SPARSE_MMA_MASK
	.align		4
.L_574:
        /*0128*/ 	.byte	0x03, 0x50
        /*012a*/ 	.short	0x0000


	//----- nvinfo : EIATTR_MAXREG_COUNT
	.align		4
        /*012c*/ 	.byte	0x03, 0x1b
        /*012e*/ 	.short	0x00ff


	//----- nvinfo : EIATTR_MERCURY_ISA_VERSION
	.align		4
        /*0130*/ 	.byte	0x03, 0x5f
        /*0132*/ 	.short	0x0101


	//----- nvinfo : EIATTR_VRC_CTA_INIT_COUNT
	.align		4
        /*0134*/ 	.byte	0x02, 0x4a
	.zero		1
	.zero		1


	//----- nvinfo : EIATTR_EXIT_INSTR_OFFSETS
	.align		4
        /*0138*/ 	.byte	0x04, 0x1c
        /*013a*/ 	.short	(.L_576 - .L_575)


	//   ....[0]....
.L_575:
        /*013c*/ 	.word	0x00000070


	//   ....[1]....
        /*0140*/ 	.word	0x00000620


	//----- nvinfo : EIATTR_CBANK_PARAM_SIZE
	.align		4
.L_576:
        /*0144*/ 	.byte	0x03, 0x19
        /*0146*/ 	.short	0x007c


	//----- nvinfo : EIATTR_PARAM_CBANK
	.align		4
        /*0148*/ 	.byte	0x04, 0x0a
        /*014a*/ 	.short	(.L_578 - .L_577)
	.align		4
.L_577:
        /*014c*/ 	.word	index@(.nv.constant0._Z17inject_sources_3DPfS_S_S_S_S_S_S_S_S_PiS0_S0_iiiii)
        /*0150*/ 	.short	0x0380
        /*0152*/ 	.short	0x007c


	//----- nvinfo : EIATTR_SW_WAR
	.align		4
.L_578:
        /*0154*/ 	.byte	0x04, 0x36
        /*0156*/ 	.short	(.L_580 - .L_579)
.L_579:
        /*0158*/ 	.word	0x00000008
.L_580:


//--------------------- .nv.info._Z17inject_sources_2DPfS_S_S_S_S_PiS0_iiii --------------------------
	.section	.nv.info._Z17inject_sources_2DPfS_S_S_S_S_PiS0_iiii,"",@"SHT_CUDA_INFO"
	.sectionflags	@""
	.align	4


	//----- nvinfo : EIATTR_CUDA_API_VERSION
	.align		4
        /*0000*/ 	.byte	0x04, 0x37
        /*0002*/ 	.short	(.L_582 - .L_581)
.L_581:
        /*0004*/ 	.word	0x00000082


	//----- nvinfo : EIATTR_KPARAM_INFO
	.align		4
.L_582:
        /*0008*/ 	.byte	0x04, 0x17
        /*000a*/ 	.short	(.L_584 - .L_583)
.L_583:
        /*000c*/ 	.word	0x00000000
        /*0010*/ 	.short	0x000b
        /*0012*/ 	.short	0x004c
        /*0014*/ 	.byte	0x00, 0xf0, 0x11, 0x00


	//----- nvinfo : EIATTR_KPARAM_INFO
	.align		4
.L_584:
        /*0018*/ 	.byte	0x04, 0x17
        /*001a*/ 	.short	(.L_586 - .L_585)
.L_585:
        /*001c*/ 	.word	0x00000000
        /*0020*/ 	.short	0x000a
        /*0022*/ 	.short	0x0048
        /*0024*/ 	.byte	0x00, 0xf0, 0x11, 0x00


	//----- nvinfo : EIATTR_KPARAM_INFO
	.align		4
.L_586:
        /*0028*/ 	.byte	0x04, 0x17
        /*002a*/ 	.short	(.L_588 - .L_587)
.L_587:
        /*002c*/ 	.word	0x00000000
        /*0030*/ 	.short	0x0009
        /*0032*/ 	.short	0x0044
        /*0034*/ 	.byte	0x00, 0xf0, 0x11, 0x00


	//----- nvinfo : EIATTR_KPARAM_INFO
	.align		4
.L_588:
        /*0038*/ 	.byte	0x04, 0x17
        /*003a*/ 	.short	(.L_590 - .L_589)
.L_589:
        /*003c*/ 	.word	0x00000000
        /*0040*/ 	.short	0x0008
        /*0042*/ 	.short	0x0040
        /*0044*/ 	.byte	0x00, 0xf0, 0x11, 0x00


	//----- nvinfo : EIATTR_KPARAM_INFO
	.align		4
.L_590:
        /*0048*/ 	.byte	0x04, 0x17
        /*004a*/ 	.short	(.L_592 - .L_591)
.L_591:
        /*004c*/ 	.word	0x00000000
        /*0050*/ 	.short	0x0007
        /*0052*/ 	.short	0x0038
        /*0054*/ 	.byte	0x00, 0xf5, 0x21, 0x00


	//----- nvinfo : EIATTR_KPARAM_INFO
	.align		4
.L_592:
        /*0058*/ 	.byte	0x04, 0x17
        /*005a*/ 	.short	(.L_594 - .L_593)
.L_593:
        /*005c*/ 	.word	0x00000000
        /*0060*/ 	.short	0x0006
        /*0062*/ 	.short	0x0030
        /*0064*/ 	.byte	0x00, 0xf5, 0x21, 0x00


	//----- nvinfo : EIATTR_KPARAM_INFO
	.align		4
.L_594:
        /*0068*/ 	.byte	0x04, 0x17
        /*006a*/ 	.short	(.L_596 - .L_595)
.L_595:
        /*006c*/ 	.word	0x00000000
        /*0070*/ 	.short	0x0005
        /*0072*/ 	.short	0x0028
        /*0074*/ 	.byte	0x00, 0xf5, 0x21, 0x00


	//----- nvinfo : EIATTR_KPARAM_INFO
	.align		4
.L_596:
        /*0078*/ 	.byte	0x04, 0x17
        /*007a*/ 	.short	(.L_598 - .L_597)
.L_597:
        /*007c*/ 	.word	0x00000000
        /*0080*/ 	.short	0x0004
        /*0082*/ 	.short	0x0020
        /*0084*/ 	.byte	0x00, 0xf5, 0x21, 0x00


	//----- nvinfo : EIATTR_KPARAM_INFO
	.align		4
.L_598:
        /*0088*/ 	.byte	0x04, 0x17
        /*008a*/ 	.short	(.L_600 - .L_599)
.L_599:
        /*008c*/ 	.word	0x00000000
        /*0090*/ 	.short	0x0003
        /*0092*/ 	.short	0x0018
        /*0094*/ 	.byte	0x00, 0xf5, 0x21, 0x00


	//----- nvinfo : EIATTR_KPARAM_INFO
	.align		4
.L_600:
        /*0098*/ 	.byte	0x04, 0x17
        /*009a*/ 	.short	(.L_602 - .L_601)
.L_601:
        /*009c*/ 	.word	0x00000000
        /*00a0*/ 	.short	0x0002
        /*00a2*/ 	.short	0x0010
        /*00a4*/ 	.byte	0x00, 0xf5, 0x21, 0x00


	//----- nvinfo : EIATTR_KPARAM_INFO
	.align		4
.L_602:
        /*00a8*/ 	.byte	0x04, 0x17
        /*00aa*/ 	.short	(.L_604 - .L_603)
.L_603:
        /*00ac*/ 	.word	0x00000000
        /*00b0*/ 	.short	0x0001
        /*00b2*/ 	.short	0x0008
        /*00b4*/ 	.byte	0x00, 0xf5, 0x21, 0x00


	//----- nvinfo : EIATTR_KPARAM_INFO
	.align		4
.L_604:
        /*00b8*/ 	.byte	0x04, 0x17
        /*00ba*/ 	.short	(.L_606 - .L_605)
.L_605:
        /*00bc*/ 	.word	0x00000000
        /*00c0*/ 	.short	0x0000
        /*00c2*/ 	.short	0x0000
        /*00c4*/ 	.byte	0x00, 0xf5, 0x21, 0x00


	//----- nvinfo : EIATTR_SPARSE_MMA_MASK
	.align		4
.L_606:
        /*00c8*/ 	.byte	0x03, 0x50
        /*00ca*/ 	.short	0x0000


	//----- nvinfo : EIATTR_MAXREG_COUNT
	.align		4
        /*00cc*/ 	.byte	0x03, 0x1b
        /*00ce*/ 	.short	0x00ff


	//----- nvinfo : EIATTR_MERCURY_ISA_VERSION
	.align		4
        /*00d0*/ 	.byte	0x03, 0x5f
        /*00d2*/ 	.short	0x0101


	//----- nvinfo : EIATTR_VRC_CTA_INIT_COUNT
	.align		4
        /*00d4*/ 	.byte	0x02, 0x4a
	.zero		1
	.zero		1


	//----- nvinfo : EIATTR_EXIT_INSTR_OFFSETS
	.align		4
        /*00d8*/ 	.byte	0x04, 0x1c
        /*00da*/ 	.short	(.L_608 - .L_607)


	//   ....[0]....
.L_607:
        /*00dc*/ 	.word	0x00000070


	//   ....[1]....
        /*00e0*/ 	.word	0x000002f0


	//----- nvinfo : EIATTR_CBANK_PARAM_SIZE
	.align		4
.L_608:
        /*00e4*/ 	.byte	0x03, 0x19
        /*00e6*/ 	.short	0x0050


	//----- nvinfo : EIATTR_PARAM_CBANK
	.align		4
        /*00e8*/ 	.byte	0x04, 0x0a
        /*00ea*/ 	.short	(.L_610 - .L_609)
	.align		4
.L_609:
        /*00ec*/ 	.word	index@(.nv.constant0._Z17inject_sources_2DPfS_S_S_S_S_PiS0_iiii)
        /*00f0*/ 	.short	0x0380
        /*00f2*/ 	.short	0x0050


	//----- nvinfo : EIATTR_SW_WAR
	.align		4
.L_610:
        /*00f4*/ 	.byte	0x04, 0x36
        /*00f6*/ 	.short	(.L_612 - .L_611)
.L_611:
        /*00f8*/ 	.word	0x00000008
.L_612:


//--------------------- .nv.info._Z23inject_single_source_3DPfS_S_S_S_S_S_S_S_S_PiS0_S0_iiii --------------------------
	.section	.nv.info._Z23inject_single_source_3DPfS_S_S_S_S_S_S_S_S_PiS0_S0_iiii,"",@"SHT_CUDA_INFO"
	.sectionflags	@""
	.align	4


	//----- nvinfo : EIATTR_CUDA_API_VERSION
	.align		4
        /*0000*/ 	.byte	0x04, 0x37
        /*0002*/ 	.short	(.L_614 - .L_613)
.L_613:
        /*0004*/ 	.word	0x00000082


	//----- nvinfo : EIATTR_KPARAM_INFO
	.align		4
.L_614:
        /*0008*/ 	.byte	0x04, 0x17
        /*000a*/ 	.short	(.L_616 - .L_615)
.L_615:
        /*000c*/ 	.word	0x00000000
        /*0010*/ 	.short	0x0010
        /*0012*/ 	.short	0x0074
        /*0014*/ 	.byte	0x00, 0xf0, 0x11, 0x00


	//----- nvinfo : EIATTR_KPARAM_INFO
	.align		4
.L_616:
        /*0018*/ 	.byte	0x04, 0x17
        /*001a*/ 	.short	(.L_618 - .L_617)
.L_617:
        /*001c*/ 	.word	0x00000000
        /*0020*/ 	.short	0x000f
        /*0022*/ 	.short	0x0070
        /*0024*/ 	.byte	0x00, 0xf0, 0x11, 0x00


	//----- nvinfo : EIATTR_KPARAM_INFO
	.align		4
.L_618:
        /*0028*/ 	.byte	0x04, 0x17
        /*002a*/ 	.short	(.L_620 - .L_619)
.L_619:
        /*002c*/ 	.word	0x00000000
        /*0030*/ 	.short	0x000e
        /*0032*/ 	.short	0x006c
        /*0034*/ 	.byte	0x00, 0xf0, 0x11, 0x00


	//----- nvinfo : EIATTR_KPARAM_INFO
	.align		4
.L_620:
        /*0038*/ 	.byte	0x04, 0x17
        /*003a*/ 	.short	(.L_622 - .L_621)
.L_621:
        /*003c*/ 	.word	0x00000000
        /*0040*/ 	.short	0x000d
        /*0042*/ 	.short	0x0068
        /*0044*/ 	.byte	0x00, 0xf0, 0x11, 0x00


	//----- nvinfo : EIATTR_KPARAM_INFO
	.align		4
.L_622:
        /*0048*/ 	.byte	0x04, 0x17
        /*004a*/ 	.short	(.L_624 - .L_623)
.L_623:
        /*004c*/ 	.word	0x00000000
        /*0050*/ 	.short	0x000c
        /*0052*/ 	.short	0x0060
        /*0054*/ 	.byte	0x00, 0xf5, 0x21, 0x00


	//----- nvinfo : EIATTR_KPARAM_INFO
	.align		4
.L_624:
        /*0058*/ 	.byte	0x04, 0x17
        /*005a*/ 	.short	(.L_626 - .L_625)
.L_625:
        /*005c*/ 	.word	0x00000000
        /*0060*/ 	.short	0x000b
        /*0062*/ 	.short	0x0058
        /*0064*/ 	.byte	0x00, 0xf5, 0x21, 0x00


	//----- nvinfo : EIATTR_KPARAM_INFO
	.align		4
.L_626:
        /*0068*/ 	.byte	0x04, 0x17
        /*006a*/ 	.short	(.L_628 - .L_627)
.L_627:
        /*006c*/ 	.word	0x00000000
        /*0070*/ 	.short	0x000a
        /*0072*/ 	.short	0x0050
        /*0074*/ 	.byte	0x00, 0xf5, 0x21, 0x00


	//----- nvinfo : EIATTR_KPARAM_INFO
	.align		4
.L_628:
        /*0078*/ 	.byte	0x04, 0x17
        /*007a*/ 	.short	(.L_630 - .L_629)
.L_629:
        /*007c*/ 	.word	0x00000000
        /*0080*/ 	.short	0x0009
        /*0082*/ 	.short	0x0048
        /*0084*/ 	.byte	0x00, 0xf5, 0x21, 0x00


	//----- nvinfo : EIATTR_KPARAM_INFO
	.align		4
.L_630:
        /*0088*/ 	.byte	0x04, 0x17
        /*008a*/ 	.short	(.L_632 - .L_631)
.L_631:
        /*008c*/ 	.word	0x00000000
        /*0090*/ 	.short	0x0008
        /*0092*/ 	.short	0x0040
        /*0094*/ 	.byte	0x00, 0xf5, 0x21, 0x00


	//----- nvinfo : EIATTR_KPARAM_INFO
	.align		4
.L_632:
        /*0098*/ 	.byte	0x04, 0x17
        /*009a*/ 	.short	(.L_634 - .L_633)
.L_633:
        /*009c*/ 	.word	0x00000000
        /*00a0*/ 	.short	0x0007
        /*00a2*/ 	.short	0x0038
        /*00a4*/ 	.byte	0x00, 0xf5, 0x21, 0x00


	//----- nvinfo : EIATTR_KPARAM_INFO
	.align		4
.L_634:
        /*00a8*/ 	.byte	0x04, 0x17
        /*00aa*/ 	.short	(.L_636 - .L_635)
.L_635:
        /*00ac*/ 	.word	0x00000000
        /*00b0*/ 	.short	0x0006
        /*00b2*/ 	.short	0x0030
        /*00b4*/ 	.byte	0x00, 0xf5, 0x21, 0x00


	//----- nvinfo : EIATTR_KPARAM_INFO
	.align		4
.L_636:
        /*00b8*/ 	.byte	0x04, 0x17
        /*00ba*/ 	.short	(.L_638 - .L_637)
.L_637:
        /*00bc*/ 	.word	0x00000000
        /*00c0*/ 	.short	0x0005
        /*00c2*/ 	.short	0x0028
        /*00c4*/ 	.byte	0x00, 0xf5, 0x21, 0x00


	//----- nvinfo : EIATTR_KPARAM_INFO
	.align		4
.L_638:
        /*00c8*/ 	.byte	0x04, 0x17
        /*00ca*/ 	.short	(.L_640 - .L_639)
.L_639:
        /*00cc*/ 	.word	0x00000000
        /*00d0*/ 	.short	0x0004
        /*00d2*/ 	.short	0x0020
        /*00d4*/ 	.byte	0x00, 0xf5, 0x21, 0x00


	//----- nvinfo : EIATTR_KPARAM_INFO
	.align		4
.L_640:
        /*00d8*/ 	.byte	0x04, 0x17
        /*00da*/ 	.short	(.L_642 - .L_641)
.L_641:
        /*00dc*/ 	.word	0x00000000
        /*00e0*/ 	.short	0x0003
        /*00e2*/ 	.short	0x0018
        /*00e4*/ 	.byte	0x00, 0xf5, 0x21, 0x00


	//----- nvinfo : EIATTR_KPARAM_INFO
	.align		4
.L_642:
        /*00e8*/ 	.byte	0x04, 0x17
        /*00ea*/ 	.short	(.L_644 - .L_643)
.L_643:
        /*00ec*/ 	.word	0x00000000
        /*00f0*/ 	.short	0x0002
        /*00f2*/ 	.short	0x0010
        /*00f4*/ 	.byte	0x00, 0xf5, 0x21, 0x00


	//----- nvinfo : EIATTR_KPARAM_INFO
	.align		4
.L_644:
        /*00f8*/ 	.byte	0x04, 0x17
        /*00fa*/ 	.short	(.L_646 - .L_645)
.L_645:
        /*00fc*/ 	.word	0x00000000
        /*0100*/ 	.short	0x0001
        /*0102*/ 	.short	0x0008
        /*0104*/ 	.byte	0x00, 0xf5, 0x21, 0x00


	//----- nvinfo : EIATTR_KPARAM_INFO
	.align		4
.L_646:
        /*0108*/ 	.byte	0x04, 0x17
        /*010a*/ 	.short	(.L_648 - .L_647)
.L_647:
        /*010c*/ 	.word	0x00000000
        /*0110*/ 	.short	0x0000
        /*0112*/ 	.short	0x0000
        /*0114*/ 	.byte	0x00, 0xf5, 0x21, 0x00


	//----- nvinfo : EIATTR_SPARSE_MMA_MASK
	.align		4
.L_648:
        /*0118*/ 	.byte	0x03, 0x50
        /*011a*/ 	.short	0x0000


	//----- nvinfo : EIATTR_MAXREG_COUNT
	.align		4
        /*011c*/ 	.byte	0x03, 0x1b
        /*011e*/ 	.short	0x00ff


	//----- nvinfo : EIATTR_MERCURY_ISA_VERSION
	.align		4
        /*0120*/ 	.byte	0x03, 0x5f
        /*0122*/ 	.short	0x0101


	//----- nvinfo : EIATTR_VRC_CTA_INIT_COUNT
	.align		4
        /*0124*/ 	.byte	0x02, 0x4a
	.zero		1
	.zero		1


	//----- nvinfo : EIATTR_EXIT_INSTR_OFFSETS
	.align		4
        /*0128*/ 	.byte	0x04, 0x1c
        /*012a*/ 	.short	(.L_650 - .L_649)


	//   ....[0]....
.L_649:
        /*012c*/ 	.word	0x00000530


	//   ....[1]....
        /*0130*/ 	.word	0x00000580


	//----- nvinfo : EIATTR_CRS_STACK_SIZE
	.align		4
.L_650:
        /*0134*/ 	.byte	0x04, 0x1e
        /*0136*/ 	.short	(.L_652 - .L_651)
.L_651:
        /*0138*/ 	.word	0x00000000


	//----- nvinfo : EIATTR_CBANK_PARAM_SIZE
	.align		4
.L_652:
        /*013c*/ 	.byte	0x03, 0x19
        /*013e*/ 	.short	0x0078


	//----- nvinfo : EIATTR_PARAM_CBANK
	.align		4
        /*0140*/ 	.byte	0x04, 0x0a
        /*0142*/ 	.short	(.L_654 - .L_653)
	.align		4
.L_653:
        /*0144*/ 	.word	index@(.nv.constant0._Z23inject_single_source_3DPfS_S_S_S_S_S_S_S_S_PiS0_S0_iiii)
        /*0148*/ 	.short	0x0380
        /*014a*/ 	.short	0x0078


	//----- nvinfo : EIATTR_SW_WAR
	.align		4
.L_654:
        /*014c*/ 	.byte	0x04, 0x36
        /*014e*/ 	.short	(.L_656 - .L_655)
.L_655:
        /*0150*/ 	.word	0x00000008
.L_656:


//--------------------- .nv.info._Z15lint3D_bell_gpuPfS_S_S_S_S_S_S_S_S_S_PiS0_S0_iiiiiii --------------------------
	.section	.nv.info._Z15lint3D_bell_gpuPfS_S_S_S_S_S_S_S_S_S_PiS0_S0_iiiiiii,"",@"SHT_CUDA_INFO"
	.sectionflags	@""
	.align	4


	//----- nvinfo : EIATTR_CUDA_API_VERSION
	.align		4
        /*0000*/ 	.byte	0x04, 0x37
        /*0002*/ 	.short	(.L_658 - .L_657)
.L_657:
        /*0004*/ 	.word	0x00000082


	//----- nvinfo : EIATTR_KPARAM_INFO
	.align		4
.L_658:
        /*0008*/ 	.byte	0x04, 0x17
        /*000a*/ 	.short	(.L_660 - .L_659)
.L_659:
        /*000c*/ 	.word	0x00000000
        /*0010*/ 	.short	0x0014
        /*0012*/ 	.short	0x0088
        /*0014*/ 	.byte	0x00, 0xf0, 0x11, 0x00


	//----- nvinfo : EIATTR_KPARAM_INFO
	.align		4
.L_660:
        /*0018*/ 	.byte	0x04, 0x17
        /*001a*/ 	.short	(.L_662 - .L_661)
.L_661:
        /*001c*/ 	.word	0x00000000
        /*0020*/ 	.short	0x0013
        /*0022*/ 	.short	0x0084
        /*0024*/ 	.byte	0x00, 0xf0, 0x11, 0x00


	//----- nvinfo : EIATTR_KPARAM_INFO
	.align		4
.L_662:
        /*0028*/ 	.byte	0x04, 0x17
        /*002a*/ 	.short	(.L_664 - .L_663)
.L_663:
        /*002c*/ 	.word	0x00000000
        /*0030*/ 	.short	0x0012
        /*0032*/ 	.short	0x0080
        /*0034*/ 	.byte	0x00, 0xf0, 0x11, 0x00


	//----- nvinfo : EIATTR_KPARAM_INFO
	.align		4
.L_664:
        /*0038*/ 	.byte	0x04, 0x17
        /*003a*/ 	.short	(.L_666 - .L_665)
.L_665:
        /*003c*/ 	.word	0x00000000
        /*0040*/ 	.short	0x0011
        /*0042*/ 	.short	0x007c
        /*0044*/ 	.byte	0x00, 0xf0, 0x11, 0x00


	//----- nvinfo : EIATTR_KPARAM_INFO
	.align		4
.L_666:
        /*0048*/ 	.byte	0x04, 0x17
        /*004a*/ 	.short	(.L_668 - .L_667)
.L_667:
        /*004c*/ 	.word	0x00000000
        /*0050*/ 	.short	0x0010
        /*0052*/ 	.short	0x0078
        /*0054*/ 	.byte	0x00, 0xf0, 0x11, 0x00


	//----- nvinfo : EIATTR_KPARAM_INFO
	.align		4
.L_668:
        /*0058*/ 	.byte	0x04, 0x17
        /*005a*/ 	.short	(.L_670 - .L_669)
.L_669:
        /*005c*/ 	.word	0x00000000
        /*0060*/ 	.short	0x000f
        /*0062*/ 	.short	0x0074
        /*0064*/ 	.byte	0x00, 0xf0, 0x11, 0x00


	//----- nvinfo : EIATTR_KPARAM_INFO
	.align		4
.L_670:
        /*0068*/ 	.byte	0x04, 0x17
        /*006a*/ 	.short	(.L_672 - .L_671)
.L_671:
        /*006c*/ 	.word	0x00000000
        /*0070*/ 	.short	0x000e
        /*0072*/ 	.short	0x0070
        /*0074*/ 	.byte	0x00, 0xf0, 0x11, 0x00


	//----- nvinfo : EIATTR_KPARAM_INFO
	.align		4
.L_672:
        /*0078*/ 	.byte	0x04, 0x17
        /*007a*/ 	.short	(.L_674 - .L_673)
.L_673:
        /*007c*/ 	.word	0x00000000
        /*0080*/ 	.short	0x000d
        /*0082*/ 	.short	0x0068
        /*0084*/ 	.byte	0x00, 0xf5, 0x21, 0x00


	//----- nvinfo : EIATTR_KPARAM_INFO
	.align		4
.L_674:
        /*0088*/ 	.byte	0x04, 0x17
        /*008a*/ 	.short	(.L_676 - .L_675)
.L_675:
        /*008c*/ 	.word	0x00000000
        /*0090*/ 	.short	0x000c
        /*0092*/ 	.short	0x0060
        /*0094*/ 	.byte	0x00, 0xf5, 0x21, 0x00


	//----- nvinfo : EIATTR_KPARAM_INFO
	.align		4
.L_676:
        /*0098*/ 	.byte	0x04, 0x17
        /*009a*/ 	.short	(.L_678 - .L_677)
.L_677:
        /*009c*/ 	.word	0x00000000
        /*00a0*/ 	.short	0x000b
        /*00a2*/ 	.short	0x0058
        /*00a4*/ 	.byte	0x00, 0xf5, 0x21, 0x00


	//----- nvinfo : EIATTR_KPARAM_INFO
	.align		4
.L_678:
        /*00a8*/ 	.byte	0x04, 0x17
        /*00aa*/ 	.short	(.L_680 - .L_679)
.L_679:
        /*00ac*/ 	.word	0x00000000
        /*00b0*/ 	.short	0x000a
        /*00b2*/ 	.short	0x0050
        /*00b4*/ 	.byte	0x00, 0xf5, 0x21, 0x00


	//----- nvinfo : EIATTR_KPARAM_INFO
	.align		4
.L_680:
        /*00b8*/ 	.byte	0x04, 0x17
        /*00ba*/ 	.short	(.L_682 - .L_681)
.L_681:
        /*00bc*/ 	.word	0x00000000
        /*00c0*/ 	.short	0x0009
        /*00c2*/ 	.short	0x0048
        /*00c4*/ 	.byte	0x00, 0xf5, 0x21, 0x00


	//----- nvinfo : EIATTR_KPARAM_INFO
	.align		4
.L_682:
        /*00c8*/ 	.byte	0x04, 0x17
        /*00ca*/ 	.short	(.L_684 - .L_683)
.L_683:
        /*00cc*/ 	.word	0x00000000
        /*00d0*/ 	.short	0x0008
        /*00d2*/ 	.short	0x0040
        /*00d4*/ 	.byte	0x00, 0xf5, 0x21, 0x00


	//----- nvinfo : EIATTR_KPARAM_INFO
	.align		4
.L_684:
        /*00d8*/ 	.byte	0x04, 0x17
        /*00da*/ 	.short	(.L_686 - .L_685)
.L_685:
        /*00dc*/ 	.word	0x00000000
        /*00e0*/ 	.short	0x0007
        /*00e2*/ 	.short	0x0038
        /*00e4*/ 	.byte	0x00, 0xf5, 0x21, 0x00


	//----- nvinfo : EIATTR_KPARAM_INFO
	.align		4
.L_686:
        /*00e8*/ 	.byte	0x04, 0x17
        /*00ea*/ 	.short	(.L_688 - .L_687)
.L_687:
        /*00ec*/ 	.word	0x00000000
        /*00f0*/ 	.short	0x0006
        /*00f2*/ 	.short	0x0030
        /*00f4*/ 	.byte	0x00, 0xf5, 0x21, 0x00


	//----- nvinfo : EIATTR_KPARAM_INFO
	.align		4
.L_688:
        /*00f8*/ 	.byte	0x04, 0x17
        /*00fa*/ 	.short	(.L_690 - .L_689)
.L_689:
        /*00fc*/ 	.word	0x00000000
        /*0100*/ 	.short	0x0005
        /*0102*/ 	.short	0x0028
        /*0104*/ 	.byte	0x00, 0xf5, 0x21, 0x00


	//----- nvinfo : EIATTR_KPARAM_INFO
	.align		4
.L_690:
        /*0108*/ 	.byte	0x04, 0x17
        /*010a*/ 	.short	(.L_692 - .L_691)
.L_691:
        /*010c*/ 	.word	0x00000000
        /*0110*/ 	.short	0x0004
        /*0112*/ 	.short	0x0020
        /*0114*/ 	.byte	0x00, 0xf5, 0x21, 0x00


	//----- nvinfo : EIATTR_KPARAM_INFO
	.align		4
.L_692:
        /*0118*/ 	.byte	0x04, 0x17
        /*011a*/ 	.short	(.L_694 - .L_693)
.L_693:
        /*011c*/ 	.word	0x00000000
        /*0120*/ 	.short	0x0003
        /*0122*/ 	.short	0x0018
        /*0124*/ 	.byte	0x00, 0xf5, 0x21, 0x00


	//----- nvinfo : EIATTR_KPARAM_INFO
	.align		4
.L_694:
        /*0128*/ 	.byte	0x04, 0x17
        /*012a*/ 	.short	(.L_696 - .L_695)
.L_695:
        /*012c*/ 	.word	0x00000000
        /*0130*/ 	.short	0x0002
        /*0132*/ 	.short	0x0010
        /*0134*/ 	.byte	0x00, 0xf5, 0x21, 0x00


	//----- nvinfo : EIATTR_KPARAM_INFO
	.align		4
.L_696:
        /*0138*/ 	.byte	0x04, 0x17
        /*013a*/ 	.short	(.L_698 - .L_697)
.L_697:
        /*013c*/ 	.word	0x00000000
        /*0140*/ 	.short	0x0001
        /*0142*/ 	.short	0x0008
        /*0144*/ 	.byte	0x00, 0xf5, 0x21, 0x00


	//----- nvinfo : EIATTR_KPARAM_INFO
	.align		4
.L_698:
        /*0148*/ 	.byte	0x04, 0x17
        /*014a*/ 	.short	(.L_700 - .L_699)
.L_699:
        /*014c*/ 	.word	0x00000000
        /*0150*/ 	.short	0x0000
        /*0152*/ 	.short	0x0000
        /*0154*/ 	.byte	0x00, 0xf5, 0x21, 0x00


	//----- nvinfo : EIATTR_SPARSE_MMA_MASK
	.align		4
.L_700:
        /*0158*/ 	.byte	0x03, 0x50
        /*015a*/ 	.short	0x0000


	//----- nvinfo : EIATTR_MAXREG_COUNT
	.align		4
        /*015c*/ 	.byte	0x03, 0x1b
        /*015e*/ 	.short	0x00ff


	//----- nvinfo : EIATTR_MERCURY_ISA_VERSION
	.align		4
        /*0160*/ 	.byte	0x03, 0x5f
        /*0162*/ 	.short	0x0101


	//----- nvinfo : EIATTR_VRC_CTA_INIT_COUNT
	.align		4
        /*0164*/ 	.byte	0x02, 0x4a
	.zero		1
	.zero		1


	//----- nvinfo : EIATTR_EXIT_INSTR_OFFSETS
	.align		4
        /*0168*/ 	.byte	0x04, 0x1c
        /*016a*/ 	.short	(.L_702 - .L_701)


	//   ....[0]....
.L_701:
        /*016c*/ 	.word	0x00000550


	//----- nvinfo : EIATTR_CBANK_PARAM_SIZE
	.align		4
.L_702:
        /*0170*/ 	.byte	0x03, 0x19
        /*0172*/ 	.short	0x008c


	//----- nvinfo : EIATTR_PARAM_CBANK
	.align		4
        /*0174*/ 	.byte	0x04, 0x0a
        /*0176*/ 	.short	(.L_704 - .L_703)
	.align		4
.L_703:
        /*0178*/ 	.word	index@(.nv.constant0._Z15lint3D_bell_gpuPfS_S_S_S_S_S_S_S_S_S_PiS0_S0_iiiiiii)
        /*017c*/ 	.short	0x0380
        /*017e*/ 	.short	0x008c


	//----- nvinfo : EIATTR_SW_WAR
	.align		4
.L_704:
        /*0180*/ 	.byte	0x04, 0x36
        /*0182*/ 	.short	(.L_706 - .L_705)
.L_705:
        /*0184*/ 	.word	0x00000008
.L_706:


//--------------------- .nv.info._Z15lint2d_bell_gpuPfS_S_S_S_S_S_PiS0_iiiiii --------------------------
	.section	.nv.info._Z15lint2d_bell_gpuPfS_S_S_S_S_S_PiS0_iiiiii,"",@"SHT_CUDA_INFO"
	.sectionflags	@""
	.align	4


	//----- nvinfo : EIATTR_CUDA_API_VERSION
	.align		4
        /*0000*/ 	.byte	0x04, 0x37
        /*0002*/ 	.short	(.L_708 - .L_707)
.L_707:
        /*0004*/ 	.word	0x00000082


	//----- nvinfo : EIATTR_KPARAM_INFO
	.align		4
.L_708:
        /*0008*/ 	.byte	0x04, 0x17
        /*000a*/ 	.short	(.L_710 - .L_709)
.L_709:
        /*000c*/ 	.word	0x00000000
        /*0010*/ 	.short	0x000e
        /*0012*/ 	.short	0x005c
        /*0014*/ 	.byte	0x00, 0xf0, 0x11, 0x00


	//----- nvinfo : EIATTR_KPARAM_INFO
	.align		4
.L_710:
        /*0018*/ 	.byte	0x04, 0x17
        /*001a*/ 	.short	(.L_712 - .L_711)
.L_711:
        /*001c*/ 	.word	0x00000000
        /*0020*/ 	.short	0x000d
        /*0022*/ 	.short	0x0058
        /*0024*/ 	.byte	0x00, 0xf0, 0x11, 0x00


	//----- nvinfo : EIATTR_KPARAM_INFO
	.align		4
.L_712:
        /*0028*/ 	.byte	0x04, 0x17
        /*002a*/ 	.short	(.L_714 - .L_713)
.L_713:
        /*002c*/ 	.word	0x00000000
        /*0030*/ 	.short	0x000c
        /*0032*/ 	.short	0x0054
        /*0034*/ 	.byte	0x00, 0xf0, 0x11, 0x00


	//----- nvinfo : EIATTR_KPARAM_INFO
	.align		4
.L_714:
        /*0038*/ 	.byte	0x04, 0x17
        /*003a*/ 	.short	(.L_716 - .L_715)
.L_715:
        /*003c*/ 	.word	0x00000000
        /*0040*/ 	.short	0x000b
        /*0042*/ 	.short	0x0050
        /*0044*/ 	.byte	0x00, 0xf0, 0x11, 0x00


	//----- nvinfo : EIATTR_KPARAM_INFO
	.align		4
.L_716:
        /*0048*/ 	.byte	0x04, 0x17
        /*004a*/ 	.short	(.L_718 - .L_717)
.L_717:
        /*004c*/ 	.word	0x00000000
        /*0050*/ 	.short	0x000a
        /*0052*/ 	.short	0x004c
        /*0054*/ 	.byte	0x00, 0xf0, 0x11, 0x00


	//----- nvinfo : EIATTR_KPARAM_INFO
	.align		4
.L_718:
        /*0058*/ 	.byte	0x04, 0x17
        /*005a*/ 	.short	(.L_720 - .L_719)
.L_719:
        /*005c*/ 	.word	0x00000000
        /*0060*/ 	.short	0x0009
        /*0062*/ 	.short	0x0048
        /*0064*/ 	.byte	0x00, 0xf0, 0x11, 0x00


	//----- nvinfo : EIATTR_KPARAM_INFO
	.align		4
.L_720:
        /*0068*/ 	.byte	0x04, 0x17
        /*006a*/ 	.short	(.L_722 - .L_721)
.L_721:
        /*006c*/ 	.word	0x00000000
        /*0070*/ 	.short	0x0008
        /*0072*/ 	.short	0x0040
        /*0074*/ 	.byte	0x00, 0xf5, 0x21, 0x00


	//----- nvinfo : EIATTR_KPARAM_INFO
	.align		4
.L_722:
        /*0078*/ 	.byte	0x04, 0x17
        /*007a*/ 	.short	(.L_724 - .L_723)
.L_723:
        /*007c*/ 	.word	0x00000000
        /*0080*/ 	.short	0x0007
        /*0082*/ 	.short	0x0038
        /*0084*/ 	.byte	0x00, 0xf5, 0x21, 0x00


	//----- nvinfo : EIATTR_KPARAM_INFO
	.align		4
.L_724:
        /*0088*/ 	.byte	0x04, 0x17
        /*008a*/ 	.short	(.L_726 - .L_725)
.L_725:
        /*008c*/ 	.word	0x00000000
        /*0090*/ 	.short	0x0006
        /*0092*/ 	.short	0x0030
        /*0094*/ 	.byte	0x00, 0xf5, 0x21, 0x00


	//----- nvinfo : EIATTR_KPARAM_INFO
	.align		4
.L_726:
        /*0098*/ 	.byte	0x04, 0x17
        /*009a*/ 	.short	(.L_728 - .L_727)
.L_727:
        /*009c*/ 	.word	0x00000000
        /*00a0*/ 	.short	0x0005
        /*00a2*/ 	.short	0x0028
        /*00a4*/ 	.byte	0x00, 0xf5, 0x21, 0x00


	//----- nvinfo : EIATTR_KPARAM_INFO
	.align		4
.L_728:
        /*00a8*/ 	.byte	0x04, 0x17
        /*00aa*/ 	.short	(.L_730 - .L_729)
.L_729:
        /*00ac*/ 	.word	0x00000000
        /*00b0*/ 	.short	0x0004
        /*00b2*/ 	.short	0x0020
        /*00b4*/ 	.byte	0x00, 0xf5, 0x21, 0x00


	//----- nvinfo : EIATTR_KPARAM_INFO
	.align		4
.L_730:
        /*00b8*/ 	.byte	0x04, 0x17
        /*00ba*/ 	.short	(.L_732 - .L_731)
.L_731:
        /*00bc*/ 	.word	0x00000000
        /*00c0*/ 	.short	0x0003
        /*00c2*/ 	.short	0x0018
        /*00c4*/ 	.byte	0x00, 0xf5, 0x21, 0x00


	//----- nvinfo : EIATTR_KPARAM_INFO
	.align		4
.L_732:
        /*00c8*/ 	.byte	0x04, 0x17
        /*00ca*/ 	.short	(.L_734 - .L_733)
.L_733:
        /*00cc*/ 	.word	0x00000000
        /*00d0*/ 	.short	0x0002
        /*00d2*/ 	.short	0x0010
        /*00d4*/ 	.byte	0x00, 0xf5, 0x21, 0x00


	//----- nvinfo : EIATTR_KPARAM_INFO
	.align		4
.L_734:
        /*00d8*/ 	.byte	0x04, 0x17
        /*00da*/ 	.short	(.L_736 - .L_735)
.L_735:
        /*00dc*/ 	.word	0x00000000
        /*00e0*/ 	.short	0x0001
        /*00e2*/ 	.short	0x0008
        /*00e4*/ 	.byte	0x00, 0xf5, 0x21, 0x00


	//----- nvinfo : EIATTR_KPARAM_INFO
	.align		4
.L_736:
        /*00e8*/ 	.byte	0x04, 0x17
        /*00ea*/ 	.short	(.L_738 - .L_737)
.L_737:
        /*00ec*/ 	.word	0x00000000
        /*00f0*/ 	.short	0x0000
        /*00f2*/ 	.short	0x0000
        /*00f4*/ 	.byte	0x00, 0xf5, 0x21, 0x00


	//----- nvinfo : EIATTR_SPARSE_MMA_MASK
	.align		4
.L_738:
        /*00f8*/ 	.byte	0x03, 0x50
        /*00fa*/ 	.short	0x0000


	//----- nvinfo : EIATTR_MAXREG_COUNT
	.align		4
        /*00fc*/ 	.byte	0x03, 0x1b
        /*00fe*/ 	.short	0x00ff


	//----- nvinfo : EIATTR_MERCURY_ISA_VERSION
	.align		4
        /*0100*/ 	.byte	0x03, 0x5f
        /*0102*/ 	.short	0x0101


	//----- nvinfo : EIATTR_VRC_CTA_INIT_COUNT
	.align		4
        /*0104*/ 	.byte	0x02, 0x4a
	.zero		1
	.zero		1


	//----- nvinfo : EIATTR_EXIT_INSTR_OFFSETS
	.align		4
        /*0108*/ 	.byte	0x04, 0x1c
        /*010a*/ 	.short	(.L_740 - .L_739)


	//   ....[0]....
.L_739:
        /*010c*/ 	.word	0x00000340


	//----- nvinfo : EIATTR_CBANK_PARAM_SIZE
	.align		4
.L_740:
        /*0110*/ 	.byte	0x03, 0x19
        /*0112*/ 	.short	0x0060


	//----- nvinfo : EIATTR_PARAM_CBANK
	.align		4
        /*0114*/ 	.byte	0x04, 0x0a
        /*0116*/ 	.short	(.L_742 - .L_741)
	.align		4
.L_741:
        /*0118*/ 	.word	index@(.nv.constant0._Z15lint2d_bell_gpuPfS_S_S_S_S_S_PiS0_iiiiii)
        /*011c*/ 	.short	0x0380
        /*011e*/ 	.short	0x0060


	//----- nvinfo : EIATTR_SW_WAR
	.align		4
.L_742:
        /*0120*/ 	.byte	0x04, 0x36
        /*0122*/ 	.short	(.L_744 - .L_743)
.L_743:
        /*0124*/ 	.word	0x00000008
.L_744:


//--------------------- .nv.callgraph             --------------------------
	.section	.nv.callgraph,"",@"SHT_CUDA_CALLGRAPH"
	.align	4
	.sectionentsize	8
	.align		4
        /*0000*/ 	.word	0x00000000
	.align		4
        /*0004*/ 	.word	0xffffffff
	.align		4
        /*0008*/ 	.word	0x00000000
	.align		4
        /*000c*/ 	.word	0xfffffffe
	.align		4
        /*0010*/ 	.word	0x00000000
	.align		4
        /*0014*/ 	.word	0xfffffffd
	.align		4
        /*0018*/ 	.word	0x00000000
	.align		4
        /*001c*/ 	.word	0xfffffffc


//--------------------- .nv.constant4             --------------------------
	.section	.nv.constant4,"a",@progbits
	.align	8
	.align		8
.nv.constant4:
        /*0000*/ 	.dword	__cudart_i2opi_f


//--------------------- .text._Z18spongeKernelOLD_3DPfiiii --------------------------
	.section	.text._Z18spongeKernelOLD_3DPfiiii,"ax",@progbits
	.align	128
        .global         _Z18spongeKernelOLD_3DPfiiii
        .type           _Z18spongeKernelOLD_3DPfiiii,@function
        .size           _Z18spongeKernelOLD_3DPfiiii,(.L_x_210 - _Z18spongeKernelOLD_3DPfiiii)
        .other          _Z18spongeKernelOLD_3DPfiiii,@"STO_CUDA_ENTRY STV_DEFAULT"
_Z18spongeKernelOLD_3DPfiiii:
.text._Z18spongeKernelOLD_3DPfiiii:
[----:B------:R-:W-:Y:S01]  /*0000*/  LDC R1, c[0x0][0x37c] ;  /* 0x0000df00ff017b82 */ /* 0x000fe20000000800 */
[----:B------:R-:W0:Y:S07]  /*0010*/  S2R R2, SR_TID.Y ;  /* 0x0000000000027919 */ /* 0x000e2e0000002200 */
[----:B------:R-:W1:Y:S01]  /*0020*/  LDC R3, c[0x0][0x360] ;  /* 0x0000d800ff037b82 */ /* 0x000e620000000800 */
[----:B------:R-:W2:Y:S01]  /*0030*/  LDCU.64 UR8, c[0x0][0x388] ;  /* 0x00007100ff0877ac */ /* 0x000ea20008000a00 */
[----:B------:R-:W1:Y:S01]  /*0040*/  S2R R0, SR_TID.X ;  /* 0x0000000000007919 */ /* 0x000e620000002100 */
[----:B------:R-:W3:Y:S01]  /*0050*/  LDCU UR7, c[0x0][0x390] ;  /* 0x00007200ff0777ac */ /* 0x000ee20008000800 */
[----:B------:R-:W4:Y:S04]  /*0060*/  S2R R4, SR_TID.Z ;  /* 0x0000000000047919 */ /* 0x000f280000002300 */
[----:B------:R-:W0:Y:S08]  /*0070*/  S2UR UR5, SR_CTAID.Y ;  /* 0x00000000000579c3 */ /* 0x000e300000002600 */
[----:B------:R-:W0:Y:S08]  /*0080*/  LDC R5, c[0x0][0x364] ;  /* 0x0000d900ff057b82 */ /* 0x000e300000000800 */
[----:B------:R-:W1:Y:S08]  /*0090*/  S2UR UR4, SR_CTAID.X ;  /* 0x00000000000479c3 */ /* 0x000e700000002500 */
[----:B------:R-:W4:Y:S08]  /*00a0*/  S2UR UR6, SR_CTAID.Z ;  /* 0x00000000000679c3 */ /* 0x000f300000002700 */
[----:B------:R-:W4:Y:S01]  /*00b0*/  LDC R7, c[0x0][0x368] ;  /* 0x0000da00ff077b82 */ /* 0x000f220000000800 */
[----:B0-----:R-:W-:-:S05]  /*00c0*/  IMAD R2, R5, UR5, R2 ;  /* 0x0000000505027c24 */ /* 0x001fca000f8e0202 */
[----:B--2---:R-:W-:Y:S01]  /*00d0*/  ISETP.GE.AND P0, PT, R2, UR9, PT ;  /* 0x0000000902007c0c */ /* 0x004fe2000bf06270 */
[----:B-1----:R-:W-:-:S05]  /*00e0*/  IMAD R0, R3, UR4, R0 ;  /* 0x0000000403007c24 */ /* 0x002fca000f8e0200 */
[----:B------:R-:W-:Y:S01]  /*00f0*/  ISETP.GE.OR P0, PT, R0, UR8, P0 ;  /* 0x0000000800007c0c */ /* 0x000fe20008706670 */
[----:B----4-:R-:W-:-:S05]  /*0100*/  IMAD R3, R7, UR6, R4 ;  /* 0x0000000607037c24 */ /* 0x010fca000f8e0204 */
[----:B---3--:R-:W-:-:S13]  /*0110*/  ISETP.GE.OR P0, PT, R3, UR7, P0 ;  /* 0x0000000703007c0c */ /* 0x008fda0008706670 */
[----:B------:R-:W-:Y:S05]  /*0120*/  @P0 EXIT ;  /* 0x000000000000094d */ /* 0x000fea0003800000 */
[----:B------:R-:W0:Y:S01]  /*0130*/  LDCU UR6, c[0x0][0x394] ;  /* 0x00007280ff0677ac */ /* 0x000e220008000800 */
[----:B------:R-:W1:Y:S01]  /*0140*/  LDC.64 R4, c[0x0][0x380] ;  /* 0x0000e000ff047b82 */ /* 0x000e620000000a00 */
[--C-:B------:R-:W-:Y:S01]  /*0150*/  VIMNMX3 R6, R0, R2, R3.reuse, PT ;  /* 0x000000020006720f */ /* 0x100fe20003800103 */
[----:B------:R-:W-:Y:S01]  /*0160*/  IMAD R7, R2, UR7, R3 ;  /* 0x0000000702077c24 */ /* 0x000fe2000f8e0203 */
[----:B------:R-:W2:Y:S01]  /*0170*/  LDCU.64 UR4, c[0x0][0x358] ;  /* 0x00006b00ff0477ac */ /* 0x000ea20008000a00 */
[----:B------:R-:W-:Y:S02]  /*0180*/  BSSY.RECONVERGENT B0, `(.L_x_0) ;  /* 0x0000083000007945 */ /* 0x000fe40003800200 */
[----:B------:R-:W-:Y:S01]  /*0190*/  IMAD R7, R7, UR8, R0 ;  /* 0x0000000807077c24 */ /* 0x000fe2000f8e0200 */
[----:B0-----:R-:W-:-:S03]  /*01a0*/  ISETP.GE.AND P0, PT, R6, UR6, PT ;  /* 0x0000000606007c0c */ /* 0x001fc6000bf06270 */
[----:B-1----:R-:W-:-:S10]  /*01b0*/  IMAD.WIDE R4, R7, 0x4, R4 ;  /* 0x0000000407047825 */ /* 0x002fd400078e0204 */
[----:B--2---:R-:W-:Y:S05]  /*01c0*/  @P0 BRA `(.L_x_1) ;  /* 0x0000000400f80947 */ /* 0x004fea0003800000 */
[----:B------:R-:W-:Y:S01]  /*01d0*/  ISETP.GE.AND P0, PT, R0, UR6, PT ;  /* 0x0000000600007c0c */ /* 0x000fe2000bf06270 */
[----:B------:R-:W-:-:S12]  /*01e0*/  BSSY.RECONVERGENT B1, `(.L_x_2) ;  /* 0x000000a000017945 */ /* 0x000fd80003800200 */
[----:B------:R-:W-:Y:S02]  /*01f0*/  @P0 ISETP.GE.AND P1, PT, R2, UR6, PT ;  /* 0x0000000602000c0c */ /* 0x000fe4000bf26270 */
[----:B------:R-:W-:Y:S02]  /*0200*/  @!P0 IADD3 R6, PT, PT, -R0, UR6, RZ ;  /* 0x0000000600068c10 */ /* 0x000fe4000fffe1ff */
[----:B------:R-:W-:-:S04]  /*0210*/  @P0 SEL R0, R2, R3, !P1 ;  /* 0x0000000302000207 */ /* 0x000fc80004800000 */
[----:B------:R-:W-:Y:S02]  /*0220*/  @P0 IADD3 R6, PT, PT, -R0, UR6, RZ ;  /* 0x0000000600060c10 */ /* 0x000fe4000fffe1ff */
[----:B------:R-:W-:Y:S02]  /*0230*/  MOV R0, 0x280 ;  /* 0x0000028000007802 */ /* 0x000fe40000000f00 */
[----:B------:R-:W0:Y:S02]  /*0240*/  I2F.F64 R24, R6 ;  /* 0x0000000600187312 */ /* 0x000e240000201c00 */
[----:B0-----:R-:W-:-:S08]  /*0250*/  DADD R24, R24, -1 ;  /* 0xbff0000018187429 */ /* 0x001fd00000000000 */
[----:B------:R-:W-:-:S11]  /*0260*/  DADD R26, -RZ, |R24| ;  /* 0x00000000ff1a7229 */ /* 0x000fd60000000518 */
[----:B------:R-:W-:Y:S05]  /*0270*/  CALL.REL.NOINC `($_Z18spongeKernelOLD_3DPfiiii$__internal_accurate_pow) ;  /* 0x0000001400687944 */ /* 0x000fea0003c00000 */
[----:B------:R-:W-:Y:S05]  /*0280*/  BSYNC.RECONVERGENT B1 ;  /* 0x0000000000017941 */ /* 0x000fea0003800200 */
.L_x_2:
[C---:B------:R-:W-:Y:S01]  /*0290*/  DADD R8, R24.reuse, 2 ;  /* 0x4000000018087429 */ /* 0x040fe20000000000 */
[----:B------:R-:W0:Y:S01]  /*02a0*/  LDCU UR7, c[0x0][0x394] ;  /* 0x00007280ff0777ac */ /* 0x000e220008000800 */
[----:B------:R-:W-:Y:S01]  /*02b0*/  DSETP.NEU.AND P1, PT, R24, RZ, PT ;  /* 0x000000ff1800722a */ /* 0x000fe20003f2d000 */
[----:B------:R-:W-:Y:S01]  /*02c0*/  BSSY.RECONVERGENT B1, `(.L_x_3) ;  /* 0x0000011000017945 */ /* 0x000fe20003800200 */
[----:B------:R-:W-:Y:S01]  /*02d0*/  MOV R0, 0x3d0 ;  /* 0x000003d000007802 */ /* 0x000fe20000000f00 */
[----:B------:R-:W-:Y:S01]  /*02e0*/  UMOV UR8, 0xa0000000 ;  /* 0xa000000000087882 */ /* 0x000fe20000000000 */
[----:B------:R-:W-:-:S04]  /*02f0*/  UMOV UR9, 0x3fbaf8e8 ;  /* 0x3fbaf8e800097882 */ /* 0x000fc80000000000 */
[----:B------:R-:W-:-:S04]  /*0300*/  LOP3.LUT R8, R9, 0x7ff00000, RZ, 0xc0, !PT ;  /* 0x7ff0000009087812 */ /* 0x000fc800078ec0ff */
[----:B------:R-:W-:Y:S02]  /*0310*/  ISETP.NE.AND P0, PT, R8, 0x7ff00000, PT ;  /* 0x7ff000000800780c */ /* 0x000fe40003f05270 */
[----:B------:R-:W-:Y:S01]  /*0320*/  @!P1 CS2R R6, SRZ ;  /* 0x0000000000069805 */ /* 0x000fe2000001ff00 */
[----:B0-----:R-:W0:Y:S10]  /*0330*/  I2F.F64 R8, UR7 ;  /* 0x0000000700087d12 */ /* 0x001e340008201c00 */
[----:B------:R-:W-:-:S02]  /*0340*/  DSETP.NEU.OR P0, PT, |R24|, +INF , P0 ;  /* 0x7ff000001800742a */ /* 0x000fc4000070d600 */
[----:B0-----:R-:W-:-:S12]  /*0350*/  DADD R26, -RZ, |R8| ;  /* 0x00000000ff1a7229 */ /* 0x001fd80000000508 */
[----:B------:R-:W-:Y:S02]  /*0360*/  @!P0 IMAD.MOV.U32 R6, RZ, RZ, 0x0 ;  /* 0x00000000ff068424 */ /* 0x000fe400078e00ff */
[----:B------:R-:W-:Y:S01]  /*0370*/  @!P0 IMAD.MOV.U32 R7, RZ, RZ, 0x7ff00000 ;  /* 0x7ff00000ff078424 */ /* 0x000fe200078e00ff */
[----:B------:R-:W-:-:S05]  /*0380*/  DSETP.NEU.AND P0, PT, R24, 1, PT ;  /* 0x3ff000001800742a */ /* 0x000fca0003f0d000 */
[----:B------:R-:W-:-:S10]  /*0390*/  DMUL R6, R6, -UR8 ;  /* 0x8000000806067c28 */ /* 0x000fd40008000000 */
[----:B------:R-:W-:Y:S02]  /*03a0*/  FSEL R24, R6, -1.084202172485504434e-19, P0 ;  /* 0xa000000006187808 */ /* 0x000fe40000000000 */
[----:B------:R-:W-:-:S07]  /*03b0*/  FSEL R25, R7, -1.4607210159301757812, P0 ;  /* 0xbfbaf8e807197808 */ /* 0x000fce0000000000 */
[----:B------:R-:W-:Y:S05]  /*03c0*/  CALL.REL.NOINC `($_Z18spongeKernelOLD_3DPfiiii$__internal_accurate_pow) ;  /* 0x0000001400147944 */ /* 0x000fea0003c00000 */
[----:B------:R-:W-:Y:S05]  /*03d0*/  BSYNC.RECONVERGENT B1 ;  /* 0x0000000000017941 */ /* 0x000fea0003800200 */
.L_x_3:
[----:B------:R-:W0:Y:S01]  /*03e0*/  LDC R0, c[0x0][0x394] ;  /* 0x0000e500ff007b82 */ /* 0x000e220000000800 */
[----:B------:R-:W-:Y:S01]  /*03f0*/  BSSY.RECONVERGENT B1, `(.L_x_4) ;  /* 0x0000019000017945 */ /* 0x000fe20003800200 */
[C---:B0-----:R-:W-:Y:S02]  /*0400*/  ISETP.NE.AND P0, PT, R0.reuse, RZ, PT ;  /* 0x000000ff0000720c */ /* 0x041fe40003f05270 */
[----:B------:R-:W-:-:S11]  /*0410*/  ISETP.NE.AND P1, PT, R0, 0x1, PT ;  /* 0x000000010000780c */ /* 0x000fd60003f25270 */
[----:B------:R-:W-:-:S06]  /*0420*/  @!P0 CS2R R6, SRZ ;  /* 0x0000000000068805 */ /* 0x000fcc000001ff00 */
[----:B------:R-:W-:Y:S02]  /*0430*/  FSEL R9, R7, 1.875, P1 ;  /* 0x3ff0000007097808 */ /* 0x000fe40000800000 */
[----:B------:R-:W-:Y:S01]  /*0440*/  FSEL R8, R6, RZ, P1 ;  /* 0x000000ff06087208 */ /* 0x000fe20000800000 */
[----:B------:R-:W-:Y:S01]  /*0450*/  IMAD.MOV.U32 R6, RZ, RZ, 0x1 ;  /* 0x00000001ff067424 */ /* 0x000fe200078e00ff */
[----:B------:R-:W0:Y:S01]  /*0460*/  MUFU.RCP64H R7, R9 ;  /* 0x0000000900077308 */ /* 0x000e220000001800 */
[----:B------:R-:W-:-:S04]  /*0470*/  FSETP.GEU.AND P1, PT, |R25|, 6.5827683646048100446e-37, PT ;  /* 0x036000001900780b */ /* 0x000fc80003f2e200 */
[----:B0-----:R-:W-:-:S08]  /*0480*/  DFMA R10, -R8, R6, 1 ;  /* 0x3ff00000080a742b */ /* 0x001fd00000000106 */
[----:B------:R-:W-:-:S08]  /*0490*/  DFMA R10, R10, R10, R10 ;  /* 0x0000000a0a0a722b */ /* 0x000fd0000000000a */
[----:B------:R-:W-:-:S08]  /*04a0*/  DFMA R10, R6, R10, R6 ;  /* 0x0000000a060a722b */ /* 0x000fd00000000006 */
[----:B------:R-:W-:-:S08]  /*04b0*/  DFMA R6, -R8, R10, 1 ;  /* 0x3ff000000806742b */ /* 0x000fd0000000010a */
[----:B------:R-:W-:-:S08]  /*04c0*/  DFMA R6, R10, R6, R10 ;  /* 0x000000060a06722b */ /* 0x000fd0000000000a */
[----:B------:R-:W-:-:S08]  /*04d0*/  DMUL R10, R6, R24 ;  /* 0x00000018060a7228 */ /* 0x000fd00000000000 */
[----:B------:R-:W-:-:S08]  /*04e0*/  DFMA R12, -R8, R10, R24 ;  /* 0x0000000a080c722b */ /* 0x000fd00000000118 */
[----:B------:R-:W-:-:S10]  /*04f0*/  DFMA R6, R6, R12, R10 ;  /* 0x0000000c0606722b */ /* 0x000fd4000000000a */
[----:B------:R-:W-:-:S05]  /*0500*/  FFMA R0, RZ, R9, R7 ;  /* 0x00000009ff007223 */ /* 0x000fca0000000007 */
[----:B------:R-:W-:-:S13]  /*0510*/  FSETP.GT.AND P0, PT, |R0|, 1.469367938527859385e-39, PT ;  /* 0x001000000000780b */ /* 0x000fda0003f04200 */
[----:B------:R-:W-:Y:S05]  /*0520*/  @P0 BRA P1, `(.L_x_5) ;  /* 0x0000000000140947 */ /* 0x000fea0000800000 */
[----:B------:R-:W-:Y:S01]  /*0530*/  IMAD.MOV.U32 R11, RZ, RZ, R9 ;  /* 0x000000ffff0b7224 */ /* 0x000fe200078e0009 */
[----:B------:R-:W-:-:S07]  /*0540*/  MOV R0, 0x560 ;  /* 0x0000056000007802 */ /* 0x000fce0000000f00 */
[----:B------:R-:W-:Y:S05]  /*0550*/  CALL.REL.NOINC `($__internal_0_$__cuda_sm20_div_rn_f64_full) ;  /* 0x0000000c00347944 */ /* 0x000fea0003c00000 */
[----:B------:R-:W-:Y:S02]  /*0560*/  IMAD.MOV.U32 R6, RZ, RZ, R14 ;  /* 0x000000ffff067224 */ /* 0x000fe400078e000e */
[----:B------:R-:W-:-:S07]  /*0570*/  IMAD.MOV.U32 R7, RZ, RZ, R15 ;  /* 0x000000ffff077224 */ /* 0x000fce00078e000f */
.L_x_5:
[----:B------:R-:W-:Y:S05]  /*0580*/  BSYNC.RECONVERGENT B1 ;  /* 0x0000000000017941 */ /* 0x000fea0003800200 */
.L_x_4:
[----:B------:R-:W2:Y:S01]  /*0590*/  LDG.E R0, desc[UR4][R4.64] ;  /* 0x0000000404007981 */ /* 0x000ea2000c1e1900 */
[----:B------:R-:W-:Y:S01]  /*05a0*/  IMAD.MOV.U32 R8, RZ, RZ, 0x652b82fe ;  /* 0x652b82feff087424 */ /* 0x000fe200078e00ff */
[----:B------:R-:W-:Y:S01]  /*05b0*/  UMOV UR8, 0xfefa39ef ;  /* 0xfefa39ef00087882 */ /* 0x000fe20000000000 */
[----:B------:R-:W-:Y:S01]  /*05c0*/  IMAD.MOV.U32 R9, RZ, RZ, 0x3ff71547 ;  /* 0x3ff71547ff097424 */ /* 0x000fe200078e00ff */
[----:B------:R-:W-:Y:S01]  /*05d0*/  UMOV UR9, 0x3fe62e42 ;  /* 0x3fe62e4200097882 */ /* 0x000fe20000000000 */
[----:B------:R-:W-:Y:S01]  /*05e0*/  DADD R14, -RZ, -|R6| ;  /* 0x00000000ff0e7229 */ /* 0x000fe20000000d06 */
[----:B------:R-:W-:Y:S03]  /*05f0*/  BSSY.RECONVERGENT B1, `(.L_x_6) ;  /* 0x0000038000017945 */ /* 0x000fe60003800200 */
[----:B------:R-:W-:-:S06]  /*0600*/  DFMA R8, |R6|, -R8, 6.75539944105574400000e+15 ;  /* 0x433800000608742b */ /* 0x000fcc0000000a08 */
[----:B------:R-:W-:Y:S02]  /*0610*/  IMAD.MOV.U32 R16, RZ, RZ, R15 ;  /* 0x000000ffff107224 */ /* 0x000fe400078e000f */
[----:B------:R-:W-:-:S03]  /*0620*/  DADD R10, R8, -6.75539944105574400000e+15 ;  /* 0xc3380000080a7429 */ /* 0x000fc60000000000 */
[----:B------:R-:W-:-:S05]  /*0630*/  FSETP.GEU.AND P0, PT, |R16|, 4.1917929649353027344, PT ;  /* 0x4086232b1000780b */ /* 0x000fca0003f0e200 */
[----:B------:R-:W-:Y:S01]  /*0640*/  DFMA R12, R10, -UR8, -|R6| ;  /* 0x800000080a0c7c2b */ /* 0x000fe20008000c06 */
[----:B------:R-:W-:Y:S01]  /*0650*/  UMOV UR8, 0x3b39803f ;  /* 0x3b39803f00087882 */ /* 0x000fe20000000000 */
[----:B------:R-:W-:-:S06]  /*0660*/  UMOV UR9, 0x3c7abc9e ;  /* 0x3c7abc9e00097882 */ /* 0x000fcc0000000000 */
[----:B------:R-:W-:Y:S01]  /*0670*/  DFMA R10, R10, -UR8, R12 ;  /* 0x800000080a0a7c2b */ /* 0x000fe2000800000c */
[----:B------:R-:W-:Y:S01]  /*0680*/  UMOV UR8, 0x69ce2bdf ;  /* 0x69ce2bdf00087882 */ /* 0x000fe20000000000 */
[----:B------:R-:W-:Y:S01]  /*0690*/  IMAD.MOV.U32 R12, RZ, RZ, -0x35dec16 ;  /* 0xfca213eaff0c7424 */ /* 0x000fe200078e00ff */
[----:B------:R-:W-:Y:S01]  /*06a0*/  UMOV UR9, 0x3e5ade15 ;  /* 0x3e5ade1500097882 */ /* 0x000fe20000000000 */
[----:B------:R-:W-:-:S06]  /*06b0*/  IMAD.MOV.U32 R13, RZ, RZ, 0x3e928af3 ;  /* 0x3e928af3ff0d7424 */ /* 0x000fcc00078e00ff */
[----:B------:R-:W-:Y:S01]  /*06c0*/  DFMA R12, R10, UR8, R12 ;  /* 0x000000080a0c7c2b */ /* 0x000fe2000800000c */
[----:B------:R-:W-:Y:S01]  /*06d0*/  UMOV UR8, 0x62401315 ;  /* 0x6240131500087882 */ /* 0x000fe20000000000 */
[----:B------:R-:W-:-:S06]  /*06e0*/  UMOV UR9, 0x3ec71dee ;  /* 0x3ec71dee00097882 */ /* 0x000fcc0000000000 */
[----:B------:R-:W-:Y:S01]  /*06f0*/  DFMA R12, R10, R12, UR8 ;  /* 0x000000080a0c7e2b */ /* 0x000fe2000800000c */
        /* <DEDUP_REMOVED lines=20> */
[----:B------:R-:W-:-:S08]  /*0840*/  DFMA R12, R10, R12, UR8 ;  /* 0x000000080a0c7e2b */ /* 0x000fd0000800000c */
[----:B------:R-:W-:-:S08]  /*0850*/  DFMA R12, R10, R12, 1 ;  /* 0x3ff000000a0c742b */ /* 0x000fd0000000000c */
[----:B------:R-:W-:-:S10]  /*0860*/  DFMA R12, R10, R12, 1 ;  /* 0x3ff000000a0c742b */ /* 0x000fd4000000000c */
[----:B------:R-:W-:Y:S02]  /*0870*/  IMAD R15, R8, 0x100000, R13 ;  /* 0x00100000080f7824 */ /* 0x000fe400078e020d */
[----:B------:R-:W-:Y:S01]  /*0880*/  IMAD.MOV.U32 R14, RZ, RZ, R12 ;  /* 0x000000ffff0e7224 */ /* 0x000fe200078e000c */
[----:B--2---:R0:W1:Y:S01]  /*0890*/  F2F.F64.F32 R10, R0 ;  /* 0x00000000000a7310 */ /* 0x0040620000201800 */
[----:B------:R-:W-:Y:S05]  /*08a0*/  @!P0 BRA `(.L_x_7) ;  /* 0x0000000000308947 */ /* 0x000fea0003800000 */
[----:B------:R-:W-:Y:S01]  /*08b0*/  FSETP.GEU.AND P1, PT, |R16|, 4.2275390625, PT ;  /* 0x408748001000780b */ /* 0x000fe20003f2e200 */
[C---:B------:R-:W-:Y:S02]  /*08c0*/  DADD R14, -|R6|.reuse, +INF ;  /* 0x7ff00000060e7429 */ /* 0x040fe40000000300 */
[----:B------:R-:W-:-:S08]  /*08d0*/  DSETP.NE.AND P0, PT, R6, RZ, PT ;  /* 0x000000ff0600722a */ /* 0x000fd00003f05000 */
[----:B------:R-:W-:Y:S02]  /*08e0*/  FSEL R14, R14, RZ, !P0 ;  /* 0x000000ff0e0e7208 */ /* 0x000fe40004000000 */
[----:B0-----:R-:W-:Y:S02]  /*08f0*/  @!P1 LEA.HI R0, R8, R8, RZ, 0x1 ;  /* 0x0000000808009211 */ /* 0x001fe400078f08ff */
[----:B------:R-:W-:Y:S02]  /*0900*/  FSEL R15, R15, RZ, !P0 ;  /* 0x000000ff0f0f7208 */ /* 0x000fe40004000000 */
[----:B------:R-:W-:-:S05]  /*0910*/  @!P1 SHF.R.S32.HI R7, RZ, 0x1, R0 ;  /* 0x00000001ff079819 */ /* 0x000fca0000011400 */
[----:B------:R-:W-:Y:S02]  /*0920*/  @!P1 IMAD.IADD R6, R8, 0x1, -R7 ;  /* 0x0000000108069824 */ /* 0x000fe400078e0a07 */
[----:B------:R-:W-:-:S03]  /*0930*/  @!P1 IMAD R13, R7, 0x100000, R13 ;  /* 0x00100000070d9824 */ /* 0x000fc600078e020d */
[----:B------:R-:W-:Y:S01]  /*0940*/  @!P1 LEA R7, R6, 0x3ff00000, 0x14 ;  /* 0x3ff0000006079811 */ /* 0x000fe200078ea0ff */
[----:B------:R-:W-:-:S06]  /*0950*/  @!P1 IMAD.MOV.U32 R6, RZ, RZ, RZ ;  /* 0x000000ffff069224 */ /* 0x000fcc00078e00ff */
[----:B------:R-:W-:-:S11]  /*0960*/  @!P1 DMUL R14, R12, R6 ;  /* 0x000000060c0e9228 */ /* 0x000fd60000000000 */
.L_x_7:
[----:B------:R-:W-:Y:S05]  /*0970*/  BSYNC.RECONVERGENT B1 ;  /* 0x0000000000017941 */ /* 0x000fea0003800200 */
.L_x_6:
[----:B-1----:R-:W-:-:S10]  /*0980*/  DMUL R10, R10, R14 ;  /* 0x0000000e0a0a7228 */ /* 0x002fd40000000000 */
[----:B------:R-:W1:Y:S02]  /*0990*/  F2F.F32.F64 R11, R10 ;  /* 0x0000000a000b7310 */ /* 0x000e640000301000 */
[----:B-1----:R1:W-:Y:S02]  /*09a0*/  STG.E desc[UR4][R4.64], R11 ;  /* 0x0000000b04007986 */ /* 0x0023e4000c101904 */
.L_x_1:
[----:B------:R-:W-:Y:S05]  /*09b0*/  BSYNC.RECONVERGENT B0 ;  /* 0x0000000000007941 */ /* 0x000fea0003800200 */
.L_x_0:
[----:B------:R-:W2:Y:S01]  /*09c0*/  LDCU UR9, c[0x0][0x38c] ;  /* 0x00007180ff0977ac */ /* 0x000ea20008000800 */
[----:B------:R-:W2:Y:S02]  /*09d0*/  LDCU.64 UR10, c[0x0][0x390] ;  /* 0x00007200ff0a77ac */ /* 0x000ea40008000a00 */
[----:B--2---:R-:W-:Y:S02]  /*09e0*/  UIADD3 UR8, UPT, UPT, UR9, -UR11, URZ ;  /* 0x8000000b09087290 */ /* 0x004fe4000fffe0ff */
[----:B------:R-:W-:-:S04]  /*09f0*/  UIADD3 UR7, UPT, UPT, UR10, -UR11, URZ ;  /* 0x8000000b0a077290 */ /* 0x000fc8000fffe0ff */
[----:B------:R-:W-:Y:S02]  /*0a00*/  ISETP.GT.AND P0, PT, R2, UR8, PT ;  /* 0x0000000802007c0c */ /* 0x000fe4000bf04270 */
[----:B------:R-:W-:-:S13]  /*0a10*/  ISETP.LE.AND P1, PT, R3, UR7, PT ;  /* 0x0000000703007c0c */ /* 0x000fda000bf23270 */
[----:B------:R-:W-:Y:S05]  /*0a20*/  @!P0 EXIT P1 ;  /* 0x000000000000894d */ /* 0x000fea0000800000 */
[C---:B------:R-:W-:Y:S01]  /*0a30*/  ISETP.GT.AND P0, PT, R2.reuse, UR8, PT ;  /* 0x0000000802007c0c */ /* 0x040fe2000bf04270 */
[----:B------:R-:W-:Y:S01]  /*0a40*/  VIADD R2, R2, -UR9 ;  /* 0x8000000902027c36 */ /* 0x000fe20008000000 */
[----:B------:R-:W-:Y:S01]  /*0a50*/  BSSY.RECONVERGENT B0, `(.L_x_8) ;  /* 0x0000008000007945 */ /* 0x000fe20003800200 */
[----:B0-----:R-:W-:-:S10]  /*0a60*/  MOV R0, 0xad0 ;  /* 0x00000ad000007802 */ /* 0x001fd40000000f00 */
[----:B------:R-:W-:-:S04]  /*0a70*/  @!P0 VIADD R2, R3, -UR10 ;  /* 0x8000000a03028c36 */ /* 0x000fc80008000000 */
[----:B------:R-:W-:-:S04]  /*0a80*/  VIADD R6, R2, UR11 ;  /* 0x0000000b02067c36 */ /* 0x000fc80008000000 */
[----:B------:R-:W0:Y:S02]  /*0a90*/  I2F.F64 R2, R6 ;  /* 0x0000000600027312 */ /* 0x000e240000201c00 */
[----:B0-----:R-:W-:-:S08]  /*0aa0*/  DADD R2, R2, -1 ;  /* 0xbff0000002027429 */ /* 0x001fd00000000000 */
[----:B------:R-:W-:-:S11]  /*0ab0*/  DADD R26, -RZ, |R2| ;  /* 0x00000000ff1a7229 */ /* 0x000fd60000000502 */
[----:B-1----:R-:W-:Y:S05]  /*0ac0*/  CALL.REL.NOINC `($_Z18spongeKernelOLD_3DPfiiii$__internal_accurate_pow) ;  /* 0x0000000c00547944 */ /* 0x002fea0003c00000 */
[----:B------:R-:W-:Y:S05]  /*0ad0*/  BSYNC.RECONVERGENT B0 ;  /* 0x0000000000007941 */ /* 0x000fea0003800200 */
.L_x_8:
[C---:B------:R-:W-:Y:S01]  /*0ae0*/  DADD R8, R2.reuse, 2 ;  /* 0x4000000002087429 */ /* 0x040fe20000000000 */
[----:B------:R-:W0:Y:S01]  /*0af0*/  LDCU UR6, c[0x0][0x394] ;  /* 0x00007280ff0677ac */ /* 0x000e220008000800 */
[----:B------:R-:W-:Y:S01]  /*0b00*/  DSETP.NEU.AND P1, PT, R2, RZ, PT ;  /* 0x000000ff0200722a */ /* 0x000fe20003f2d000 */
[----:B------:R-:W-:Y:S01]  /*0b10*/  BSSY.RECONVERGENT B0, `(.L_x_9) ;  /* 0x0000011000007945 */ /* 0x000fe20003800200 */
[----:B------:R-:W-:Y:S01]  /*0b20*/  MOV R0, 0xc20 ;  /* 0x00000c2000007802 */ /* 0x000fe20000000f00 */
[----:B------:R-:W-:-:S05]  /*0b30*/  UMOV UR7, 0x3fbaf8e8 ;  /* 0x3fbaf8e800077882 */ /* 0x000fca0000000000 */
[----:B------:R-:W-:-:S04]  /*0b40*/  LOP3.LUT R8, R9, 0x7ff00000, RZ, 0xc0, !PT ;  /* 0x7ff0000009087812 */ /* 0x000fc800078ec0ff */
[----:B------:R-:W-:Y:S02]  /*0b50*/  ISETP.NE.AND P0, PT, R8, 0x7ff00000, PT ;  /* 0x7ff000000800780c */ /* 0x000fe40003f05270 */
[----:B------:R-:W-:Y:S01]  /*0b60*/  @!P1 CS2R R6, SRZ ;  /* 0x0000000000069805 */ /* 0x000fe2000001ff00 */
[----:B0-----:R-:W0:Y:S01]  /*0b70*/  I2F.F64 R8, UR6 ;  /* 0x0000000600087d12 */ /* 0x001e220008201c00 */
[----:B------:R-:W-:-:S09]  /*0b80*/  UMOV UR6, 0xa0000000 ;  /* 0xa000000000067882 */ /* 0x000fd20000000000 */
[----:B------:R-:W-:Y:S02]  /*0b90*/  DSETP.NEU.OR P0, PT, |R2|, +INF , P0 ;  /* 0x7ff000000200742a */ /* 0x000fe4000070d600 */
        /* <DEDUP_REMOVED lines=9> */
.L_x_9:
        /* <DEDUP_REMOVED lines=22> */
[----:B------:R-:W-:Y:S01]  /*0d90*/  MOV R0, 0xdd0 ;  /* 0x00000dd000007802 */ /* 0x000fe20000000f00 */
[----:B------:R-:W-:Y:S02]  /*0da0*/  IMAD.MOV.U32 R25, RZ, RZ, R3 ;  /* 0x000000ffff197224 */ /* 0x000fe400078e0003 */
[----:B------:R-:W-:-:S07]  /*0db0*/  IMAD.MOV.U32 R11, RZ, RZ, R9 ;  /* 0x000000ffff0b7224 */ /* 0x000fce00078e0009 */
[----:B------:R-:W-:Y:S05]  /*0dc0*/  CALL.REL.NOINC `($__internal_0_$__cuda_sm20_div_rn_f64_full) ;  /* 0x0000000400187944 */ /* 0x000fea0003c00000 */
[----:B------:R-:W-:Y:S02]  /*0dd0*/  IMAD.MOV.U32 R6, RZ, RZ, R14 ;  /* 0x000000ffff067224 */ /* 0x000fe400078e000e */
[----:B------:R-:W-:-:S07]  /*0de0*/  IMAD.MOV.U32 R7, RZ, RZ, R15 ;  /* 0x000000ffff077224 */ /* 0x000fce00078e000f */
.L_x_11:
[----:B------:R-:W-:Y:S05]  /*0df0*/  BSYNC.RECONVERGENT B0 ;  /* 0x0000000000007941 */ /* 0x000fea0003800200 */
.L_x_10:
        /* <DEDUP_REMOVED lines=8> */
[----:B------:R-:W-:Y:S02]  /*0e80*/  FSETP.GEU.AND P0, PT, |R15|, 4.1917929649353027344, PT ;  /* 0x4086232b0f00780b */ /* 0x000fe40003f0e200 */
[----:B------:R-:W-:-:S08]  /*0e90*/  DADD R8, R2, -6.75539944105574400000e+15 ;  /* 0xc338000002087429 */ /* 0x000fd00000000000 */
        /* <DEDUP_REMOVED lines=43> */
[----:B0-----:R-:W-:Y:S01]  /*1150*/  @!P1 LEA.HI R0, R2, R2, RZ, 0x1 ;  /* 0x0000000202009211 */ /* 0x001fe200078f08ff */
[----:B------:R-:W-:Y:S01]  /*1160*/  @!P1 IMAD.MOV.U32 R6, RZ, RZ, RZ ;  /* 0x000000ffff069224 */ /* 0x000fe200078e00ff */
[----:B------:R-:W-:Y:S02]  /*1170*/  FSEL R9, R9, RZ, !P0 ;  /* 0x000000ff09097208 */ /* 0x000fe40004000000 */
[----:B------:R-:W-:-:S05]  /*1180*/  @!P1 SHF.R.S32.HI R3, RZ, 0x1, R0 ;  /* 0x00000001ff039819 */ /* 0x000fca0000011400 */
[----:B------:R-:W-:Y:S02]  /*1190*/  @!P1 IMAD.IADD R2, R2, 0x1, -R3 ;  /* 0x0000000102029824 */ /* 0x000fe400078e0a03 */
[----:B------:R-:W-:-:S03]  /*11a0*/  @!P1 IMAD R3, R3, 0x100000, R13 ;  /* 0x0010000003039824 */ /* 0x000fc600078e020d */
[----:B------:R-:W-:Y:S01]  /*11b0*/  @!P1 LEA R7, R2, 0x3ff00000, 0x14 ;  /* 0x3ff0000002079811 */ /* 0x000fe200078ea0ff */
[----:B------:R-:W-:-:S06]  /*11c0*/  @!P1 IMAD.MOV.U32 R2, RZ, RZ, R12 ;  /* 0x000000ffff029224 */ /* 0x000fcc00078e000c */
[----:B------:R-:W-:-:S11]  /*11d0*/  @!P1 DMUL R8, R2, R6 ;  /* 0x0000000602089228 */ /* 0x000fd60000000000 */
.L_x_13:
[----:B------:R-:W-:Y:S05]  /*11e0*/  BSYNC.RECONVERGENT B0 ;  /* 0x0000000000007941 */ /* 0x000fea0003800200 */
.L_x_12:
[----:B-1----:R-:W-:-:S10]  /*11f0*/  DMUL R10, R10, R8 ;  /* 0x000000080a0a7228 */ /* 0x002fd40000000000 */
[----:B------:R-:W1:Y:S02]  /*1200*/  F2F.F32.F64 R11, R10 ;  /* 0x0000000a000b7310 */ /* 0x000e640000301000 */
[----:B-1----:R-:W-:Y:S01]  /*1210*/  STG.E desc[UR4][R4.64], R11 ;  /* 0x0000000b04007986 */ /* 0x002fe2000c101904 */
[----:B------:R-:W-:Y:S05]  /*1220*/  EXIT ;  /* 0x000000000000794d */ /* 0x000fea0003800000 */
        .weak           $__internal_0_$__cuda_sm20_div_rn_f64_full
        .type           $__internal_0_$__cuda_sm20_div_rn_f64_full,@function
        .size           $__internal_0_$__cuda_sm20_div_rn_f64_full,($_Z18spongeKernelOLD_3DPfiiii$__internal_accurate_pow - $__internal_0_$__cuda_sm20_div_rn_f64_full)
$__internal_0_$__cuda_sm20_div_rn_f64_full:
[C---:B------:R-:W-:Y:S01]  /*1230*/  FSETP.GEU.AND P0, PT, |R11|.reuse, 1.469367938527859385e-39, PT ;  /* 0x001000000b00780b */ /* 0x040fe20003f0e200 */
[--C-:B------:R-:W-:Y:S01]  /*1240*/  IMAD.MOV.U32 R10, RZ, RZ, R8.reuse ;  /* 0x000000ffff0a7224 */ /* 0x100fe200078e0008 */
[C---:B------:R-:W-:Y:S01]  /*1250*/  LOP3.LUT R12, R11.reuse, 0x800fffff, RZ, 0xc0, !PT ;  /* 0x800fffff0b0c7812 */ /* 0x040fe200078ec0ff */
[----:B------:R-:W-:Y:S01]  /*1260*/  IMAD.MOV.U32 R9, RZ, RZ, R25 ;  /* 0x000000ffff097224 */ /* 0x000fe200078e0019 */
[----:B------:R-:W-:Y:S01]  /*1270*/  LOP3.LUT R20, R11, 0x7ff00000, RZ, 0xc0, !PT ;  /* 0x7ff000000b147812 */ /* 0x000fe200078ec0ff */
[----:B------:R-:W-:Y:S01]  /*1280*/  IMAD.MOV.U32 R16, RZ, RZ, 0x1 ;  /* 0x00000001ff107424 */ /* 0x000fe200078e00ff */
[----:B------:R-:W-:Y:S01]  /*1290*/  LOP3.LUT R13, R12, 0x3ff00000, RZ, 0xfc, !PT ;  /* 0x3ff000000c0d7812 */ /* 0x000fe200078efcff */
[----:B------:R-:W-:Y:S01]  /*12a0*/  IMAD.MOV.U32 R12, RZ, RZ, R8 ;  /* 0x000000ffff0c7224 */ /* 0x000fe200078e0008 */
[C---:B------:R-:W-:Y:S01]  /*12b0*/  FSETP.GEU.AND P2, PT, |R9|.reuse, 1.469367938527859385e-39, PT ;  /* 0x001000000900780b */ /* 0x040fe20003f4e200 */
[----:B------:R-:W-:Y:S01]  /*12c0*/  IMAD.MOV.U32 R8, RZ, RZ, R24 ;  /* 0x000000ffff087224 */ /* 0x000fe200078e0018 */
[----:B------:R-:W-:Y:S01]  /*12d0*/  LOP3.LUT R15, R9, 0x7ff00000, RZ, 0xc0, !PT ;  /* 0x7ff00000090f7812 */ /* 0x000fe200078ec0ff */
[----:B------:R-:W-:Y:S02]  /*12e0*/  BSSY.RECONVERGENT B2, `(.L_x_14) ;  /* 0x0000050000027945 */ /* 0x000fe40003800200 */
[----:B------:R-:W-:Y:S01]  /*12f0*/  @!P0 DMUL R12, R10, 8.98846567431157953865e+307 ;  /* 0x7fe000000a0c8828 */ /* 0x000fe20000000000 */
[----:B------:R-:W-:-:S05]  /*1300*/  ISETP.GE.U32.AND P1, PT, R15, R20, PT ;  /* 0x000000140f00720c */ /* 0x000fca0003f26070 */
[----:B------:R-:W0:Y:S02]  /*1310*/  MUFU.RCP64H R17, R13 ;  /* 0x0000000d00117308 */ /* 0x000e240000001800 */
[----:B------:R-:W-:-:S04]  /*1320*/  @!P2 LOP3.LUT R14, R11, 0x7ff00000, RZ, 0xc0, !PT ;  /* 0x7ff000000b0ea812 */ /* 0x000fc800078ec0ff */
[----:B------:R-:W-:Y:S01]  /*1330*/  @!P2 ISETP.GE.U32.AND P3, PT, R15, R14, PT ;  /* 0x0000000e0f00a20c */ /* 0x000fe20003f66070 */
[----:B------:R-:W-:-:S05]  /*1340*/  IMAD.MOV.U32 R14, RZ, RZ, 0x1ca00000 ;  /* 0x1ca00000ff0e7424 */ /* 0x000fca00078e00ff */
[----:B------:R-:W-:-:S04]  /*1350*/  @!P2 SEL R19, R14, 0x63400000, !P3 ;  /* 0x634000000e13a807 */ /* 0x000fc80005800000 */
[----:B------:R-:W-:Y:S01]  /*1360*/  @!P2 LOP3.LUT R22, R19, 0x80000000, R9, 0xf8, !PT ;  /* 0x800000001316a812 */ /* 0x000fe200078ef809 */
[----:B0-----:R-:W-:-:S03]  /*1370*/  DFMA R6, R16, -R12, 1 ;  /* 0x3ff000001006742b */ /* 0x001fc6000000080c */
[----:B------:R-:W-:Y:S01]  /*1380*/  @!P2 LOP3.LUT R23, R22, 0x100000, RZ, 0xfc, !PT ;  /* 0x001000001617a812 */ /* 0x000fe200078efcff */
[----:B------:R-:W-:-:S04]  /*1390*/  @!P2 IMAD.MOV.U32 R22, RZ, RZ, RZ ;  /* 0x000000ffff16a224 */ /* 0x000fc800078e00ff */
[----:B------:R-:W-:-:S08]  /*13a0*/  DFMA R6, R6, R6, R6 ;  /* 0x000000060606722b */ /* 0x000fd00000000006 */
[----:B------:R-:W-:Y:S01]  /*13b0*/  DFMA R16, R16, R6, R16 ;  /* 0x000000061010722b */ /* 0x000fe20000000010 */
[----:B------:R-:W-:Y:S01]  /*13c0*/  SEL R7, R14, 0x63400000, !P1 ;  /* 0x634000000e077807 */ /* 0x000fe20004800000 */
[----:B------:R-:W-:-:S03]  /*13d0*/  IMAD.MOV.U32 R6, RZ, RZ, R8 ;  /* 0x000000ffff067224 */ /* 0x000fc600078e0008 */
[----:B------:R-:W-:-:S03]  /*13e0*/  LOP3.LUT R7, R7, 0x800fffff, R9, 0xf8, !PT ;  /* 0x800fffff07077812 */ /* 0x000fc600078ef809 */
[----:B------:R-:W-:-:S03]  /*13f0*/  DFMA R18, R16, -R12, 1 ;  /* 0x3ff000001012742b */ /* 0x000fc6000000080c */
[----:B------:R-:W-:Y:S01]  /*1400*/  @!P2 DFMA R6, R6, 2, -R22 ;  /* 0x400000000606a82b */ /* 0x000fe20000000816 */
[----:B------:R-:W-:-:S04]  /*1410*/  IMAD.MOV.U32 R22, RZ, RZ, R15 ;  /* 0x000000ffff167224 */ /* 0x000fc800078e000f */
[----:B------:R-:W-:Y:S01]  /*1420*/  DFMA R16, R16, R18, R16 ;  /* 0x000000121010722b */ /* 0x000fe20000000010 */
[----:B------:R-:W-:Y:S01]  /*1430*/  IMAD.MOV.U32 R23, RZ, RZ, R20 ;  /* 0x000000ffff177224 */ /* 0x000fe200078e0014 */
[----:B------:R-:W-:-:S03]  /*1440*/  @!P0 LOP3.LUT R23, R13, 0x7ff00000, RZ, 0xc0, !PT ;  /* 0x7ff000000d178812 */ /* 0x000fc600078ec0ff */
[----:B------:R-:W-:Y:S02]  /*1450*/  @!P2 LOP3.LUT R22, R7, 0x7ff00000, RZ, 0xc0, !PT ;  /* 0x7ff000000716a812 */ /* 0x000fe400078ec0ff */
[----:B------:R-:W-:Y:S01]  /*1460*/  VIADD R25, R23, 0xffffffff ;  /* 0xffffffff17197836 */ /* 0x000fe20000000000 */
[----:B------:R-:W-:Y:S02]  /*1470*/  DMUL R18, R16, R6 ;  /* 0x0000000610127228 */ /* 0x000fe40000000000 */
[----:B------:R-:W-:-:S05]  /*1480*/  VIADD R24, R22, 0xffffffff ;  /* 0xffffffff16187836 */ /* 0x000fca0000000000 */
[----:B------:R-:W-:Y:S01]  /*1490*/  ISETP.GT.U32.AND P0, PT, R24, 0x7feffffe, PT ;  /* 0x7feffffe1800780c */ /* 0x000fe20003f04070 */
[----:B------:R-:W-:-:S03]  /*14a0*/  DFMA R20, R18, -R12, R6 ;  /* 0x8000000c1214722b */ /* 0x000fc60000000006 */
[----:B------:R-:W-:-:S05]  /*14b0*/  ISETP.GT.U32.OR P0, PT, R25, 0x7feffffe, P0 ;  /* 0x7feffffe1900780c */ /* 0x000fca0000704470 */
[----:B------:R-:W-:-:S08]  /*14c0*/  DFMA R16, R16, R20, R18 ;  /* 0x000000141010722b */ /* 0x000fd00000000012 */
[----:B------:R-:W-:Y:S05]  /*14d0*/  @P0 BRA `(.L_x_15) ;  /* 0x00000000006c0947 */ /* 0x000fea0003800000 */
[----:B------:R-:W-:-:S04]  /*14e0*/  LOP3.LUT R18, R11, 0x7ff00000, RZ, 0xc0, !PT ;  /* 0x7ff000000b127812 */ /* 0x000fc800078ec0ff */
[CC--:B------:R-:W-:Y:S02]  /*14f0*/  VIADDMNMX R8, R15.reuse, -R18.reuse, 0xb9600000, !PT ;  /* 0xb96000000f087446 */ /* 0x0c0fe40007800912 */
[----:B------:R-:W-:Y:S02]  /*1500*/  ISETP.GE.U32.AND P0, PT, R15, R18, PT ;  /* 0x000000120f00720c */ /* 0x000fe40003f06070 */
[----:B------:R-:W-:Y:S02]  /*1510*/  VIMNMX R8, PT, PT, R8, 0x46a00000, PT ;  /* 0x46a0000008087848 */ /* 0x000fe40003fe0100 */
[----:B------:R-:W-:-:S05]  /*1520*/  SEL R9, R14, 0x63400000, !P0 ;  /* 0x634000000e097807 */ /* 0x000fca0004000000 */
[----:B------:R-:W-:Y:S02]  /*1530*/  IMAD.IADD R18, R8, 0x1, -R9 ;  /* 0x0000000108127824 */ /* 0x000fe400078e0a09 */
[----:B------:R-:W-:Y:S02]  /*1540*/  IMAD.MOV.U32 R8, RZ, RZ, RZ ;  /* 0x000000ffff087224 */ /* 0x000fe400078e00ff */
[----:B------:R-:W-:-:S06]  /*1550*/  VIADD R9, R18, 0x7fe00000 ;  /* 0x7fe0000012097836 */ /* 0x000fcc0000000000 */
[----:B------:R-:W-:-:S10]  /*1560*/  DMUL R14, R16, R8 ;  /* 0x00000008100e7228 */ /* 0x000fd40000000000 */
[----:B------:R-:W-:-:S13]  /*1570*/  FSETP.GTU.AND P0, PT, |R15|, 1.469367938527859385e-39, PT ;  /* 0x001000000f00780b */ /* 0x000fda0003f0c200 */
[----:B------:R-:W-:Y:S05]  /*1580*/  @P0 BRA `(.L_x_16) ;  /* 0x0000000000940947 */ /* 0x000fea0003800000 */
[----:B------:R-:W-:Y:S01]  /*1590*/  DFMA R6, R16, -R12, R6 ;  /* 0x8000000c1006722b */ /* 0x000fe20000000006 */
[----:B------:R-:W-:-:S09]  /*15a0*/  IMAD.MOV.U32 R8, RZ, RZ, RZ ;  /* 0x000000ffff087224 */ /* 0x000fd200078e00ff */
[C---:B------:R-:W-:Y:S02]  /*15b0*/  FSETP.NEU.AND P0, PT, R7.reuse, RZ, PT ;  /* 0x000000ff0700720b */ /* 0x040fe40003f0d000 */
[----:B------:R-:W-:-:S04]  /*15c0*/  LOP3.LUT R11, R7, 0x80000000, R11, 0x48, !PT ;  /* 0x80000000070b7812 */ /* 0x000fc800078e480b */
[----:B------:R-:W-:-:S07]  /*15d0*/  LOP3.LUT R9, R11, R9, RZ, 0xfc, !PT ;  /* 0x000000090b097212 */ /* 0x000fce00078efcff */
[----:B------:R-:W-:Y:S05]  /*15e0*/  @!P0 BRA `(.L_x_16) ;  /* 0x00000000007c8947 */ /* 0x000fea0003800000 */
[----:B------:R-:W-:Y:S01]  /*15f0*/  IMAD.MOV R7, RZ, RZ, -R18 ;  /* 0x000000ffff077224 */ /* 0x000fe200078e0a12 */
[----:B------:R-:W-:Y:S01]  /*1600*/  DMUL.RP R8, R16, R8 ;  /* 0x0000000810087228 */ /* 0x000fe20000008000 */
[----:B------:R-:W-:-:S06]  /*1610*/  IMAD.MOV.U32 R6, RZ, RZ, RZ ;  /* 0x000000ffff067224 */ /* 0x000fcc00078e00ff */
[----:B------:R-:W-:-:S03]  /*1620*/  DFMA R6, R14, -R6, R16 ;  /* 0x800000060e06722b */ /* 0x000fc60000000010 */
[----:B------:R-:W-:-:S03]  /*1630*/  LOP3.LUT R11, R9, R11, RZ, 0x3c, !PT ;  /* 0x0000000b090b7212 */ /* 0x000fc600078e3cff */
[----:B------:R-:W-:-:S04]  /*1640*/  IADD3 R6, PT, PT, -R18, -0x43300000, RZ ;  /* 0xbcd0000012067810 */ /* 0x000fc80007ffe1ff */
[----:B------:R-:W-:-:S04]  /*1650*/  FSETP.NEU.AND P0, PT, |R7|, R6, PT ;  /* 0x000000060700720b */ /* 0x000fc80003f0d200 */
[----:B------:R-:W-:Y:S02]  /*1660*/  FSEL R14, R8, R14, !P0 ;  /* 0x0000000e080e7208 */ /* 0x000fe40004000000 */
[----:B------:R-:W-:Y:S01]  /*1670*/  FSEL R15, R11, R15, !P0 ;  /* 0x0000000f0b0f7208 */ /* 0x000fe20004000000 */
[----:B------:R-:W-:Y:S06]  /*1680*/  BRA `(.L_x_16) ;  /* 0x0000000000547947 */ /* 0x000fec0003800000 */
.L_x_15:
[----:B------:R-:W-:-:S14]  /*1690*/  DSETP.NAN.AND P0, PT, R8, R8, PT ;  /* 0x000000080800722a */ /* 0x000fdc0003f08000 */
[----:B------:R-:W-:Y:S05]  /*16a0*/  @P0 BRA `(.L_x_17) ;  /* 0x0000000000440947 */ /* 0x000fea0003800000 */
[----:B------:R-:W-:-:S14]  /*16b0*/  DSETP.NAN.AND P0, PT, R10, R10, PT ;  /* 0x0000000a0a00722a */ /* 0x000fdc0003f08000 */
[----:B------:R-:W-:Y:S05]  /*16c0*/  @P0 BRA `(.L_x_18) ;  /* 0x0000000000300947 */ /* 0x000fea0003800000 */
[----:B------:R-:W-:Y:S01]  /*16d0*/  ISETP.NE.AND P0, PT, R22, R23, PT ;  /* 0x000000171600720c */ /* 0x000fe20003f05270 */
[----:B------:R-:W-:Y:S02]  /*16e0*/  IMAD.MOV.U32 R14, RZ, RZ, 0x0 ;  /* 0x00000000ff0e7424 */ /* 0x000fe400078e00ff */
[----:B------:R-:W-:-:S10]  /*16f0*/  IMAD.MOV.U32 R15, RZ, RZ, -0x80000 ;  /* 0xfff80000ff0f7424 */ /* 0x000fd400078e00ff */
[----:B------:R-:W-:Y:S05]  /*1700*/  @!P0 BRA `(.L_x_16) ;  /* 0x0000000000348947 */ /* 0x000fea0003800000 */
[----:B------:R-:W-:Y:S02]  /*1710*/  ISETP.NE.AND P0, PT, R22, 0x7ff00000, PT ;  /* 0x7ff000001600780c */ /* 0x000fe40003f05270 */
[----:B------:R-:W-:Y:S02]  /*1720*/  LOP3.LUT R15, R9, 0x80000000, R11, 0x48, !PT ;  /* 0x80000000090f7812 */ /* 0x000fe400078e480b */
[----:B------:R-:W-:-:S13]  /*1730*/  ISETP.EQ.OR P0, PT, R23, RZ, !P0 ;  /* 0x000000ff1700720c */ /* 0x000fda0004702670 */
[----:B------:R-:W-:Y:S01]  /*1740*/  @P0 LOP3.LUT R6, R15, 0x7ff00000, RZ, 0xfc, !PT ;  /* 0x7ff000000f060812 */ /* 0x000fe200078efcff */
[----:B------:R-:W-:Y:S02]  /*1750*/  @!P0 IMAD.MOV.U32 R14, RZ, RZ, RZ ;  /* 0x000000ffff0e8224 */ /* 0x000fe400078e00ff */
[----:B------:R-:W-:Y:S02]  /*1760*/  @P0 IMAD.MOV.U32 R14, RZ, RZ, RZ ;  /* 0x000000ffff0e0224 */ /* 0x000fe400078e00ff */
[----:B------:R-:W-:Y:S01]  /*1770*/  @P0 IMAD.MOV.U32 R15, RZ, RZ, R6 ;  /* 0x000000ffff0f0224 */ /* 0x000fe200078e0006 */
[----:B------:R-:W-:Y:S06]  /*1780*/  BRA `(.L_x_16) ;  /* 0x0000000000147947 */ /* 0x000fec0003800000 */
.L_x_18:
[----:B------:R-:W-:Y:S01]  /*1790*/  LOP3.LUT R15, R11, 0x80000, RZ, 0xfc, !PT ;  /* 0x000800000b0f7812 */ /* 0x000fe200078efcff */
[----:B------:R-:W-:Y:S01]  /*17a0*/  IMAD.MOV.U32 R14, RZ, RZ, R10 ;  /* 0x000000ffff0e7224 */ /* 0x000fe200078e000a */
[----:B------:R-:W-:Y:S06]  /*17b0*/  BRA `(.L_x_16) ;  /* 0x0000000000087947 */ /* 0x000fec0003800000 */
.L_x_17:
[----:B------:R-:W-:Y:S01]  /*17c0*/  LOP3.LUT R15, R9, 0x80000, RZ, 0xfc, !PT ;  /* 0x00080000090f7812 */ /* 0x000fe200078efcff */
[----:B------:R-:W-:-:S07]  /*17d0*/  IMAD.MOV.U32 R14, RZ, RZ, R8 ;  /* 0x000000ffff0e7224 */ /* 0x000fce00078e0008 */
.L_x_16:
[----:B------:R-:W-:Y:S05]  /*17e0*/  BSYNC.RECONVERGENT B2 ;  /* 0x0000000000027941 */ /* 0x000fea0003800200 */
.L_x_14:
[----:B------:R-:W-:Y:S02]  /*17f0*/  IMAD.MOV.U32 R6, RZ, RZ, R0 ;  /* 0x000000ffff067224 */ /* 0x000fe400078e0000 */
[----:B------:R-:W-:-:S04]  /*1800*/  IMAD.MOV.U32 R7, RZ, RZ, 0x0 ;  /* 0x00000000ff077424 */ /* 0x000fc800078e00ff */
[----:B------:R-:W-:Y:S05]  /*1810*/  RET.REL.NODEC R6 `(_Z18spongeKernelOLD_3DPfiiii) ;  /* 0xffffffe406f87950 */ /* 0x000fea0003c3ffff */
        .type           $_Z18spongeKernelOLD_3DPfiiii$__internal_accurate_pow,@function
        .size           $_Z18spongeKernelOLD_3DPfiiii$__internal_accurate_pow,(.L_x_210 - $_Z18spongeKernelOLD_3DPfiiii$__internal_accurate_pow)
$_Z18spongeKernelOLD_3DPfiiii$__internal_accurate_pow:
[----:B------:R-:W-:Y:S01]  /*1820*/  ISETP.GT.U32.AND P0, PT, R27, 0xfffff, PT ;  /* 0x000fffff1b00780c */ /* 0x000fe20003f04070 */
[----:B------:R-:W-:Y:S01]  /*1830*/  IMAD.MOV.U32 R8, RZ, RZ, R27 ;  /* 0x000000ffff087224 */ /* 0x000fe200078e001b */
[----:B------:R-:W-:Y:S01]  /*1840*/  UMOV UR8, 0x7d2cafe2 ;  /* 0x7d2cafe200087882 */ /* 0x000fe20000000000 */
[----:B------:R-:W-:Y:S01]  /*1850*/  IMAD.MOV.U32 R10, RZ, RZ, R26 ;  /* 0x000000ffff0a7224 */ /* 0x000fe200078e001a */
[----:B------:R-:W-:Y:S01]  /*1860*/  UMOV UR9, 0x3eb0f5ff ;  /* 0x3eb0f5ff00097882 */ /* 0x000fe20000000000 */
[----:B------:R-:W-:Y:S01]  /*1870*/  IMAD.MOV.U32 R14, RZ, RZ, RZ ;  /* 0x000000ffff0e7224 */ /* 0x000fe200078e00ff */
[----:B------:R-:W-:Y:S01]  /*1880*/  UMOV UR10, 0x3b39803f ;  /* 0x3b39803f000a7882 */ /* 0x000fe20000000000 */
[----:B------:R-:W-:Y:S01]  /*1890*/  IMAD.MOV.U32 R12, RZ, RZ, 0x41ad3b5a ;  /* 0x41ad3b5aff0c7424 */ /* 0x000fe200078e00ff */
[----:B------:R-:W-:Y:S01]  /*18a0*/  UMOV UR11, 0x3c7abc9e ;  /* 0x3c7abc9e000b7882 */ /* 0x000fe20000000000 */
[----:B------:R-:W-:-:S04]  /*18b0*/  IMAD.MOV.U32 R13, RZ, RZ, 0x3ed0f5d2 ;  /* 0x3ed0f5d2ff0d7424 */ /* 0x000fc800078e00ff */
[----:B------:R-:W-:Y:S01]  /*18c0*/  @!P0 DMUL R6, R26, 1.80143985094819840000e+16 ;  /* 0x435000001a068828 */ /* 0x000fe20000000000 */
[----:B------:R-:W-:-:S09]  /*18d0*/  SHF.R.U32.HI R27, RZ, 0x14, R27 ;  /* 0x00000014ff1b7819 */ /* 0x000fd2000001161b */
[----:B------:R-:W-:Y:S01]  /*18e0*/  @!P0 IMAD.MOV.U32 R8, RZ, RZ, R7 ;  /* 0x000000ffff088224 */ /* 0x000fe200078e0007 */
[----:B------:R-:W-:Y:S01]  /*18f0*/  @!P0 LEA.HI R27, R7, 0xffffffca, RZ, 0xc ;  /* 0xffffffca071b8811 */ /* 0x000fe200078f60ff */
[----:B------:R-:W-:-:S03]  /*1900*/  @!P0 IMAD.MOV.U32 R10, RZ, RZ, R6 ;  /* 0x000000ffff0a8224 */ /* 0x000fc600078e0006 */
[----:B------:R-:W-:Y:S01]  /*1910*/  LOP3.LUT R8, R8, 0x800fffff, RZ, 0xc0, !PT ;  /* 0x800fffff08087812 */ /* 0x000fe200078ec0ff */
[----:B------:R-:W-:-:S03]  /*1920*/  VIADD R6, R27, 0xfffffc01 ;  /* 0xfffffc011b067836 */ /* 0x000fc60000000000 */
[----:B------:R-:W-:-:S04]  /*1930*/  LOP3.LUT R11, R8, 0x3ff00000, RZ, 0xfc, !PT ;  /* 0x3ff00000080b7812 */ /* 0x000fc800078efcff */
[----:B------:R-:W-:-:S13]  /*1940*/  ISETP.GE.U32.AND P1, PT, R11, 0x3ff6a09f, PT ;  /* 0x3ff6a09f0b00780c */ /* 0x000fda0003f26070 */
[----:B------:R-:W-:Y:S02]  /*1950*/  @P1 VIADD R9, R11, 0xfff00000 ;  /* 0xfff000000b091836 */ /* 0x000fe40000000000 */
[----:B------:R-:W-:Y:S02]  /*1960*/  @P1 VIADD R6, R27, 0xfffffc02 ;  /* 0xfffffc021b061836 */ /* 0x000fe40000000000 */
[----:B------:R-:W-:-:S06]  /*1970*/  @P1 IMAD.MOV.U32 R11, RZ, RZ, R9 ;  /* 0x000000ffff0b1224 */ /* 0x000fcc00078e0009 */
[C---:B------:R-:W-:Y:S02]  /*1980*/  DADD R16, R10.reuse, 1 ;  /* 0x3ff000000a107429 */ /* 0x040fe40000000000 */
[----:B------:R-:W-:-:S04]  /*1990*/  DADD R10, R10, -1 ;  /* 0xbff000000a0a7429 */ /* 0x000fc80000000000 */
[----:B------:R-:W0:Y:S02]  /*19a0*/  MUFU.RCP64H R15, R17 ;  /* 0x00000011000f7308 */ /* 0x000e240000001800 */
[----:B0-----:R-:W-:-:S08]  /*19b0*/  DFMA R8, -R16, R14, 1 ;  /* 0x3ff000001008742b */ /* 0x001fd0000000010e */
[----:B------:R-:W-:-:S08]  /*19c0*/  DFMA R8, R8, R8, R8 ;  /* 0x000000080808722b */ /* 0x000fd00000000008 */
[----:B------:R-:W-:-:S08]  /*19d0*/  DFMA R14, R14, R8, R14 ;  /* 0x000000080e0e722b */ /* 0x000fd0000000000e */
[----:B------:R-:W-:-:S08]  /*19e0*/  DMUL R8, R10, R14 ;  /* 0x0000000e0a087228 */ /* 0x000fd00000000000 */
[----:B------:R-:W-:-:S08]  /*19f0*/  DFMA R8, R10, R14, R8 ;  /* 0x0000000e0a08722b */ /* 0x000fd00000000008 */
[----:B------:R-:W-:-:S08]  /*1a00*/  DMUL R20, R8, R8 ;  /* 0x0000000808147228 */ /* 0x000fd00000000000 */
[----:B------:R-:W-:Y:S01]  /*1a10*/  DFMA R12, R20, UR8, R12 ;  /* 0x00000008140c7c2b */ /* 0x000fe2000800000c */
[----:B------:R-:W-:Y:S01]  /*1a20*/  UMOV UR8, 0x75488a3f ;  /* 0x75488a3f00087882 */ /* 0x000fe20000000000 */
[----:B------:R-:W-:-:S06]  /*1a30*/  UMOV UR9, 0x3ef3b20a ;  /* 0x3ef3b20a00097882 */ /* 0x000fcc0000000000 */
[----:B------:R-:W-:Y:S01]  /*1a40*/  DFMA R18, R20, R12, UR8 ;  /* 0x0000000814127e2b */ /* 0x000fe2000800000c */
[----:B------:R-:W-:Y:S01]  /*1a50*/  UMOV UR8, 0xe4faecd5 ;  /* 0xe4faecd500087882 */ /* 0x000fe20000000000 */
[----:B------:R-:W-:Y:S01]  /*1a60*/  UMOV UR9, 0x3f1745cd ;  /* 0x3f1745cd00097882 */ /* 0x000fe20000000000 */
[----:B------:R-:W-:-:S05]  /*1a70*/  DADD R12, R10, -R8 ;  /* 0x000000000a0c7229 */ /* 0x000fca0000000808 */
[----:B------:R-:W-:Y:S01]  /*1a80*/  DFMA R18, R20, R18, UR8 ;  /* 0x0000000814127e2b */ /* 0x000fe20008000012 */
[----:B------:R-:W-:Y:S01]  /*1a90*/  UMOV UR8, 0x258a578b ;  /* 0x258a578b00087882 */ /* 0x000fe20000000000 */
[----:B------:R-:W-:Y:S01]  /*1aa0*/  UMOV UR9, 0x3f3c71c7 ;  /* 0x3f3c71c700097882 */ /* 0x000fe20000000000 */
[----:B------:R-:W-:-:S05]  /*1ab0*/  DADD R12, R12, R12 ;  /* 0x000000000c0c7229 */ /* 0x000fca000000000c */
[----:B------:R-:W-:Y:S01]  /*1ac0*/  DFMA R18, R20, R18, UR8 ;  /* 0x0000000814127e2b */ /* 0x000fe20008000012 */
[----:B------:R-:W-:Y:S01]  /*1ad0*/  UMOV UR8, 0x9242b910 ;  /* 0x9242b91000087882 */ /* 0x000fe20000000000 */
[----:B------:R-:W-:Y:S01]  /*1ae0*/  UMOV UR9, 0x3f624924 ;  /* 0x3f62492400097882 */ /* 0x000fe20000000000 */
[----:B------:R-:W-:-:S05]  /*1af0*/  DFMA R12, R10, -R8, R12 ;  /* 0x800000080a0c722b */ /* 0x000fca000000000c */
[----:B------:R-:W-:Y:S01]  /*1b00*/  DFMA R18, R20, R18, UR8 ;  /* 0x0000000814127e2b */ /* 0x000fe20008000012 */
[----:B------:R-:W-:Y:S01]  /*1b10*/  UMOV UR8, 0x99999dfb ;  /* 0x99999dfb00087882 */ /* 0x000fe20000000000 */
[----:B------:R-:W-:Y:S01]  /*1b20*/  UMOV UR9, 0x3f899999 ;  /* 0x3f89999900097882 */ /* 0x000fe20000000000 */
[----:B------:R-:W-:Y:S02]  /*1b30*/  DMUL R12, R14, R12 ;  /* 0x0000000c0e0c7228 */ /* 0x000fe40000000000 */
[----:B------:R-:W-:-:S03]  /*1b40*/  DMUL R14, R8, R8 ;  /* 0x00000008080e7228 */ /* 0x000fc60000000000 */
[----:B------:R-:W-:Y:S01]  /*1b50*/  DFMA R18, R20, R18, UR8 ;  /* 0x0000000814127e2b */ /* 0x000fe20008000012 */
[----:B------:R-:W-:Y:S01]  /*1b60*/  UMOV UR8, 0x55555555 ;  /* 0x5555555500087882 */ /* 0x000fe20000000000 */
[----:B------:R-:W-:-:S03]  /*1b70*/  UMOV UR9, 0x3fb55555 ;  /* 0x3fb5555500097882 */ /* 0x000fc60000000000 */
[----:B------:R-:W-:-:S03]  /*1b80*/  DFMA R22, R8, R8, -R14 ;  /* 0x000000080816722b */ /* 0x000fc6000000080e */
[----:B------:R-:W-:-:S08]  /*1b90*/  DFMA R10, R20, R18, UR8 ;  /* 0x00000008140a7e2b */ /* 0x000fd00008000012 */
[----:B------:R-:W-:Y:S01]  /*1ba0*/  DADD R16, -R10, UR8 ;  /* 0x000000080a107e29 */ /* 0x000fe20008000100 */
[----:B------:R-:W-:Y:S01]  /*1bb0*/  UMOV UR8, 0xb9e7b0 ;  /* 0x00b9e7b000087882 */ /* 0x000fe20000000000 */
[----:B------:R-:W-:-:S06]  /*1bc0*/  UMOV UR9, 0x3c46a4cb ;  /* 0x3c46a4cb00097882 */ /* 0x000fcc0000000000 */
[----:B------:R-:W-:Y:S02]  /*1bd0*/  DFMA R16, R20, R18, R16 ;  /* 0x000000121410722b */ /* 0x000fe40000000010 */
[----:B------:R-:W-:Y:S01]  /*1be0*/  DMUL R18, R8, R14 ;  /* 0x0000000e08127228 */ /* 0x000fe20000000000 */
[----:B------:R-:W-:Y:S02]  /*1bf0*/  VIADD R21, R13, 0x100000 ;  /* 0x001000000d157836 */ /* 0x000fe40000000000 */
[----:B------:R-:W-:-:S03]  /*1c00*/  IMAD.MOV.U32 R20, RZ, RZ, R12 ;  /* 0x000000ffff147224 */ /* 0x000fc600078e000c */
[----:B------:R-:W-:Y:S01]  /*1c10*/  DADD R16, R16, -UR8 ;  /* 0x8000000810107e29 */ /* 0x000fe20008000000 */
[----:B------:R-:W-:Y:S01]  /*1c20*/  UMOV UR8, 0x80000000 ;  /* 0x8000000000087882 */ /* 0x000fe20000000000 */
[----:B------:R-:W-:Y:S01]  /*1c30*/  UMOV UR9, 0x43300000 ;  /* 0x4330000000097882 */ /* 0x000fe20000000000 */
[C---:B------:R-:W-:Y:S02]  /*1c40*/  DFMA R20, R8.reuse, R20, R22 ;  /* 0x000000140814722b */ /* 0x040fe40000000016 */
[----:B------:R-:W-:-:S08]  /*1c50*/  DFMA R22, R8, R14, -R18 ;  /* 0x0000000e0816722b */ /* 0x000fd00000000812 */
[----:B------:R-:W-:Y:S02]  /*1c60*/  DFMA R22, R12, R14, R22 ;  /* 0x0000000e0c16722b */ /* 0x000fe40000000016 */
[----:B------:R-:W-:-:S06]  /*1c70*/  DADD R14, R10, R16 ;  /* 0x000000000a0e7229 */ /* 0x000fcc0000000010 */
[----:B------:R-:W-:Y:S02]  /*1c80*/  DFMA R20, R8, R20, R22 ;  /* 0x000000140814722b */ /* 0x000fe40000000016 */
[----:B------:R-:W-:Y:S02]  /*1c90*/  DADD R22, R10, -R14 ;  /* 0x000000000a167229 */ /* 0x000fe4000000080e */
[----:B------:R-:W-:-:S06]  /*1ca0*/  DMUL R10, R14, R18 ;  /* 0x000000120e0a7228 */ /* 0x000fcc0000000000 */
[----:B------:R-:W-:Y:S02]  /*1cb0*/  DADD R22, R16, R22 ;  /* 0x0000000010167229 */ /* 0x000fe40000000016 */
[----:B------:R-:W-:-:S08]  /*1cc0*/  DFMA R16, R14, R18, -R10 ;  /* 0x000000120e10722b */ /* 0x000fd0000000080a */
[----:B------:R-:W-:-:S08]  /*1cd0*/  DFMA R16, R14, R20, R16 ;  /* 0x000000140e10722b */ /* 0x000fd00000000010 */
[----:B------:R-:W-:-:S08]  /*1ce0*/  DFMA R22, R22, R18, R16 ;  /* 0x000000121616722b */ /* 0x000fd00000000010 */
[----:B------:R-:W-:-:S08]  /*1cf0*/  DADD R16, R10, R22 ;  /* 0x000000000a107229 */ /* 0x000fd00000000016 */
[--C-:B------:R-:W-:Y:S02]  /*1d00*/  DADD R14, R8, R16.reuse ;  /* 0x00000000080e7229 */ /* 0x100fe40000000010 */
[----:B------:R-:W-:-:S06]  /*1d10*/  DADD R10, R10, -R16 ;  /* 0x000000000a0a7229 */ /* 0x000fcc0000000810 */
[----:B------:R-:W-:Y:S02]  /*1d20*/  DADD R8, R8, -R14 ;  /* 0x0000000008087229 */ /* 0x000fe4000000080e */
[----:B------:R-:W-:-:S06]  /*1d30*/  DADD R10, R22, R10 ;  /* 0x00000000160a7229 */ /* 0x000fcc000000000a */
[----:B------:R-:W-:-:S08]  /*1d40*/  DADD R8, R16, R8 ;  /* 0x0000000010087229 */ /* 0x000fd00000000008 */
[----:B------:R-:W-:-:S08]  /*1d50*/  DADD R8, R10, R8 ;  /* 0x000000000a087229 */ /* 0x000fd00000000008 */
[----:B------:R-:W-:Y:S01]  /*1d60*/  DADD R12, R12, R8 ;  /* 0x000000000c0c7229 */ /* 0x000fe20000000008 */
[----:B------:R-:W-:Y:S01]  /*1d70*/  LOP3.LUT R8, R6, 0x80000000, RZ, 0x3c, !PT ;  /* 0x8000000006087812 */ /* 0x000fe200078e3cff */
[----:B------:R-:W-:-:S06]  /*1d80*/  IMAD.MOV.U32 R9, RZ, RZ, 0x43300000 ;  /* 0x43300000ff097424 */ /* 0x000fcc00078e00ff */
[----:B------:R-:W-:Y:S02]  /*1d90*/  DADD R10, R14, R12 ;  /* 0x000000000e0a7229 */ /* 0x000fe4000000000c */
[----:B------:R-:W-:Y:S01]  /*1da0*/  DADD R8, R8, -UR8 ;  /* 0x8000000808087e29 */ /* 0x000fe20008000000 */
[----:B------:R-:W-:Y:S01]  /*1db0*/  UMOV UR8, 0xfefa39ef ;  /* 0xfefa39ef00087882 */ /* 0x000fe20000000000 */
[----:B------:R-:W-:-:S04]  /*1dc0*/  UMOV UR9, 0x3fe62e42 ;  /* 0x3fe62e4200097882 */ /* 0x000fc80000000000 */
[--C-:B------:R-:W-:Y:S02]  /*1dd0*/  DADD R16, R14, -R10.reuse ;  /* 0x000000000e107229 */ /* 0x100fe4000000080a */
[----:B------:R-:W-:-:S06]  /*1de0*/  DFMA R6, R8, UR8, R10 ;  /* 0x0000000808067c2b */ /* 0x000fcc000800000a */
[----:B------:R-:W-:Y:S02]  /*1df0*/  DADD R16, R12, R16 ;  /* 0x000000000c107229 */ /* 0x000fe40000000010 */
[----:B------:R-:W-:-:S08]  /*1e00*/  DFMA R14, R8, -UR8, R6 ;  /* 0x80000008080e7c2b */ /* 0x000fd00008000006 */
[----:B------:R-:W-:-:S08]  /*1e10*/  DADD R14, -R10, R14 ;  /* 0x000000000a0e7229 */ /* 0x000fd0000000010e */
[----:B------:R-:W-:-:S08]  /*1e20*/  DADD R14, R16, -R14 ;  /* 0x00000000100e7229 */ /* 0x000fd0000000080e */
[----:B------:R-:W-:-:S08]  /*1e30*/  DFMA R14, R8, UR10, R14 ;  /* 0x0000000a080e7c2b */ /* 0x000fd0000800000e */
[----:B------:R-:W-:-:S08]  /*1e40*/  DADD R8, R6, R14 ;  /* 0x0000000006087229 */ /* 0x000fd0000000000e */
[----:B------:R-:W-:Y:S02]  /*1e50*/  DADD R6, R6, -R8 ;  /* 0x0000000006067229 */ /* 0x000fe40000000808 */
[----:B------:R-:W-:-:S06]  /*1e60*/  DMUL R12, R8, 2 ;  /* 0x40000000080c7828 */ /* 0x000fcc0000000000 */
[----:B------:R-:W-:Y:S02]  /*1e70*/  DADD R14, R14, R6 ;  /* 0x000000000e0e7229 */ /* 0x000fe40000000006 */
[----:B------:R-:W-:Y:S01]  /*1e80*/  DFMA R8, R8, 2, -R12 ;  /* 0x400000000808782b */ /* 0x000fe2000000080c */
[----:B------:R-:W-:Y:S02]  /*1e90*/  IMAD.MOV.U32 R6, RZ, RZ, 0x652b82fe ;  /* 0x652b82feff067424 */ /* 0x000fe400078e00ff */
[----:B------:R-:W-:-:S05]  /*1ea0*/  IMAD.MOV.U32 R7, RZ, RZ, 0x3ff71547 ;  /* 0x3ff71547ff077424 */ /* 0x000fca00078e00ff */
[----:B------:R-:W-:-:S08]  /*1eb0*/  DFMA R14, R14, 2, R8 ;  /* 0x400000000e0e782b */ /* 0x000fd00000000008 */
[----:B------:R-:W-:-:S08]  /*1ec0*/  DADD R8, R12, R14 ;  /* 0x000000000c087229 */ /* 0x000fd0000000000e */
[----:B------:R-:W-:Y:S02]  /*1ed0*/  DFMA R6, R8, R6, 6.75539944105574400000e+15 ;  /* 0x433800000806742b */ /* 0x000fe40000000006 */
[----:B------:R-:W-:Y:S01]  /*1ee0*/  FSETP.GEU.AND P0, PT, |R9|, 4.1917929649353027344, PT ;  /* 0x4086232b0900780b */ /* 0x000fe20003f0e200 */
[----:B------:R-:W-:-:S05]  /*1ef0*/  DADD R12, R12, -R8 ;  /* 0x000000000c0c7229 */ /* 0x000fca0000000808 */
[----:B------:R-:W-:-:S03]  /*1f00*/  DADD R10, R6, -6.75539944105574400000e+15 ;  /* 0xc3380000060a7429 */ /* 0x000fc60000000000 */
[----:B------:R-:W-:-:S05]  /*1f10*/  DADD R14, R14, R12 ;  /* 0x000000000e0e7229 */ /* 0x000fca000000000c */
[----:B------:R-:W-:Y:S01]  /*1f20*/  DFMA R16, R10, -UR8, R8 ;  /* 0x800000080a107c2b */ /* 0x000fe20008000008 */
        /* <DEDUP_REMOVED lines=36> */
[----:B------:R-:W-:Y:S06]  /*2170*/  @!P0 BRA `(.L_x_19) ;  /* 0x0000000000308947 */ /* 0x000fec0003800000 */
[----:B------:R-:W-:Y:S01]  /*2180*/  FSETP.GEU.AND P1, PT, |R9|, 4.2275390625, PT ;  /* 0x408748000900780b */ /* 0x000fe20003f2e200 */
[C---:B------:R-:W-:Y:S02]  /*2190*/  DADD R12, R8.reuse, +INF ;  /* 0x7ff00000080c7429 */ /* 0x040fe40000000000 */
[----:B------:R-:W-:-:S08]  /*21a0*/  DSETP.GEU.AND P0, PT, R8, RZ, PT ;  /* 0x000000ff0800722a */ /* 0x000fd00003f0e000 */
[----:B------:R-:W-:Y:S02]  /*21b0*/  FSEL R12, R12, RZ, P0 ;  /* 0x000000ff0c0c7208 */ /* 0x000fe40000000000 */
[----:B------:R-:W-:Y:S02]  /*21c0*/  @!P1 LEA.HI R7, R6, R6, RZ, 0x1 ;  /* 0x0000000606079211 */ /* 0x000fe400078f08ff */
[----:B------:R-:W-:Y:S02]  /*21d0*/  FSEL R13, R13, RZ, P0 ;  /* 0x000000ff0d0d7208 */ /* 0x000fe40000000000 */
[----:B------:R-:W-:-:S05]  /*21e0*/  @!P1 SHF.R.S32.HI R7, RZ, 0x1, R7 ;  /* 0x00000001ff079819 */ /* 0x000fca0000011407 */
[----:B------:R-:W-:Y:S02]  /*21f0*/  @!P1 IMAD.IADD R6, R6, 0x1, -R7 ;  /* 0x0000000106069824 */ /* 0x000fe400078e0a07 */
[----:B------:R-:W-:-:S03]  /*2200*/  @!P1 IMAD R11, R7, 0x100000, R11 ;  /* 0x00100000070b9824 */ /* 0x000fc600078e020b */
[----:B------:R-:W-:Y:S01]  /*2210*/  @!P1 LEA R7, R6, 0x3ff00000, 0x14 ;  /* 0x3ff0000006079811 */ /* 0x000fe200078ea0ff */
[----:B------:R-:W-:-:S06]  /*2220*/  @!P1 IMAD.MOV.U32 R6, RZ, RZ, RZ ;  /* 0x000000ffff069224 */ /* 0x000fcc00078e00ff */
[----:B------:R-:W-:-:S11]  /*2230*/  @!P1 DMUL R12, R10, R6 ;  /* 0x000000060a0c9228 */ /* 0x000fd60000000000 */
.L_x_19:
[----:B------:R-:W-:Y:S01]  /*2240*/  DFMA R14, R14, R12, R12 ;  /* 0x0000000c0e0e722b */ /* 0x000fe2000000000c */
[----:B------:R-:W-:Y:S01]  /*2250*/  IMAD.MOV.U32 R8, RZ, RZ, R0 ;  /* 0x000000ffff087224 */ /* 0x000fe200078e0000 */
[----:B------:R-:W-:Y:S01]  /*2260*/  DSETP.NEU.AND P0, PT, |R12|, +INF , PT ;  /* 0x7ff000000c00742a */ /* 0x000fe20003f0d200 */
[----:B------:R-:W-:-:S07]  /*2270*/  IMAD.MOV.U32 R9, RZ, RZ, 0x0 ;  /* 0x00000000ff097424 */ /* 0x000fce00078e00ff */
[----:B------:R-:W-:Y:S02]  /*2280*/  FSEL R6, R12, R14, !P0 ;  /* 0x0000000e0c067208 */ /* 0x000fe40004000000 */
[----:B------:R-:W-:Y:S01]  /*2290*/  FSEL R7, R13, R15, !P0 ;  /* 0x0000000f0d077208 */ /* 0x000fe20004000000 */
[----:B------:R-:W-:Y:S06]  /*22a0*/  RET.REL.NODEC R8 `(_Z18spongeKernelOLD_3DPfiiii) ;  /* 0xffffffdc08547950 */ /* 0x000fec0003c3ffff */
.L_x_20:
[----:B------:R-:W-:-:S00]  /*22b0*/  BRA `(.L_x_20) ;  /* 0xfffffffc00fc7947 */ /* 0x000fc0000383ffff */
[----:B------:R-:W-:-:S00]  /*22c0*/  NOP ;  /* 0x0000000000007918 */ /* 0x000fc00000000000 */
        /* <DEDUP_REMOVED lines=11> */
.L_x_210:


//--------------------- .text._Z15spongeKernel_3DPfiiii --------------------------
	.section	.text._Z15spongeKernel_3DPfiiii,"ax",@progbits
	.align	128
        .global         _Z15spongeKernel_3DPfiiii
        .type           _Z15spongeKernel_3DPfiiii,@function
        .size           _Z15spongeKernel_3DPfiiii,(.L_x_212 - _Z15spongeKernel_3DPfiiii)
        .other          _Z15spongeKernel_3DPfiiii,@"STO_CUDA_ENTRY STV_DEFAULT"
_Z15spongeKernel_3DPfiiii:
.text._Z15spongeKernel_3DPfiiii:
        /* <DEDUP_REMOVED lines=19> */
[----:B------:R-:W0:Y:S01]  /*0130*/  LDC R10, c[0x0][0x394] ;  /* 0x0000e500ff0a7b82 */ /* 0x000e220000000800 */
[----:B------:R-:W-:Y:S01]  /*0140*/  VIMNMX3 R0, R6, R11, R8, PT ;  /* 0x0000000b0600720f */ /* 0x000fe20003800108 */
[----:B------:R-:W-:Y:S01]  /*0150*/  IMAD.MOV.U32 R9, RZ, RZ, RZ ;  /* 0x000000ffff097224 */ /* 0x000fe200078e00ff */
[----:B------:R-:W-:Y:S01]  /*0160*/  USHF.R.S32.HI UR7, URZ, 0x1f, UR4 ;  /* 0x0000001fff077899 */ /* 0x000fe20008011404 */
[----:B------:R-:W-:Y:S01]  /*0170*/  SHF.R.S32.HI R7, RZ, 0x1f, R6 ;  /* 0x0000001fff077819 */ /* 0x000fe20000011406 */
[----:B------:R-:W1:Y:S01]  /*0180*/  LDCU.64 UR8, c[0x0][0x358] ;  /* 0x00006b00ff0877ac */ /* 0x000e620008000a00 */
[----:B------:R-:W-:-:S04]  /*0190*/  IMAD.WIDE.U32 R2, R11, UR6, R8 ;  /* 0x000000060b027c25 */ /* 0x000fc8000f8e0008 */
[----:B------:R-:W-:Y:S02]  /*01a0*/  IMAD R3, R3, UR4, RZ ;  /* 0x0000000403037c24 */ /* 0x000fe4000f8e02ff */
[----:B------:R-:W-:-:S04]  /*01b0*/  IMAD.WIDE.U32 R4, R2, UR4, R6 ;  /* 0x0000000402047c25 */ /* 0x000fc8000f8e0006 */
[----:B------:R-:W-:-:S04]  /*01c0*/  IMAD R3, R2, UR7, R3 ;  /* 0x0000000702037c24 */ /* 0x000fc8000f8e0203 */
[----:B------:R-:W-:Y:S01]  /*01d0*/  IMAD.IADD R2, R5, 0x1, R3 ;  /* 0x0000000105027824 */ /* 0x000fe200078e0203 */
[----:B0-----:R-:W-:-:S13]  /*01e0*/  ISETP.GE.AND P0, PT, R0, R10, PT ;  /* 0x0000000a0000720c */ /* 0x001fda0003f06270 */
[----:B-1----:R-:W-:Y:S05]  /*01f0*/  @P0 BRA `(.L_x_21) ;  /* 0x0000000800140947 */ /* 0x002fea0003800000 */
[CC--:B------:R-:W-:Y:S01]  /*0200*/  ISETP.GE.AND P0, PT, R11.reuse, R10.reuse, PT ;  /* 0x0000000a0b00720c */ /* 0x0c0fe20003f06270 */
[----:B------:R-:W-:Y:S01]  /*0210*/  BSSY.RECONVERGENT B0, `(.L_x_22) ;  /* 0x000000b000007945 */ /* 0x000fe20003800200 */
[C---:B------:R-:W-:Y:S02]  /*0220*/  ISETP.GE.AND P1, PT, R6.reuse, R10, PT ;  /* 0x0000000a0600720c */ /* 0x040fe40003f26270 */
[----:B------:R-:W-:Y:S02]  /*0230*/  SEL R9, R11, R8, !P0 ;  /* 0x000000080b097207 */ /* 0x000fe40004000000 */
[----:B------:R-:W-:Y:S02]  /*0240*/  MOV R0, 0x2c0 ;  /* 0x000002c000007802 */ /* 0x000fe40000000f00 */
[----:B------:R-:W-:-:S05]  /*0250*/  SEL R9, R6, R9, !P1 ;  /* 0x0000000906097207 */ /* 0x000fca0004800000 */
[----:B------:R-:W-:-:S04]  /*0260*/  IMAD.IADD R6, R10, 0x1, -R9 ;  /* 0x000000010a067824 */ /* 0x000fc800078e0a09 */
[----:B------:R-:W0:Y:S02]  /*0270*/  I2F.F64 R26, R6 ;  /* 0x00000006001a7312 */ /* 0x000e240000201c00 */
[----:B0-----:R-:W-:-:S08]  /*0280*/  DADD R26, R26, -1 ;  /* 0xbff000001a1a7429 */ /* 0x001fd00000000000 */
[----:B------:R-:W-:-:S10]  /*0290*/  DADD R8, -RZ, |R26| ;  /* 0x00000000ff087229 */ /* 0x000fd4000000051a */
[----:B------:R-:W-:-:S07]  /*02a0*/  IMAD.MOV.U32 R3, RZ, RZ, R9 ;  /* 0x000000ffff037224 */ /* 0x000fce00078e0009 */
[----:B------:R-:W-:Y:S05]  /*02b0*/  CALL.REL.NOINC `($_Z15spongeKernel_3DPfiiii$__internal_accurate_pow) ;  /* 0x0000001400907944 */ /* 0x000fea0003c00000 */
[----:B------:R-:W-:Y:S05]  /*02c0*/  BSYNC.RECONVERGENT B0 ;  /* 0x0000000000007941 */ /* 0x000fea0003800200 */
.L_x_22:
        /* <DEDUP_REMOVED lines=15> */
[----:B------:R-:W-:Y:S01]  /*03c0*/  DSETP.NEU.AND P0, PT, R26, 1, PT ;  /* 0x3ff000001a00742a */ /* 0x000fe20003f0d000 */
[----:B------:R-:W-:-:S04]  /*03d0*/  IMAD.MOV.U32 R3, RZ, RZ, R9 ;  /* 0x000000ffff037224 */ /* 0x000fc800078e0009 */
[----:B------:R-:W-:-:S10]  /*03e0*/  DMUL R6, R6, -UR10 ;  /* 0x8000000a06067c28 */ /* 0x000fd40008000000 */
[----:B------:R-:W-:Y:S02]  /*03f0*/  FSEL R26, R6, -1.084202172485504434e-19, P0 ;  /* 0xa0000000061a7808 */ /* 0x000fe40000000000 */
[----:B------:R-:W-:-:S07]  /*0400*/  FSEL R27, R7, -1.4607210159301757812, P0 ;  /* 0xbfbaf8e8071b7808 */ /* 0x000fce0000000000 */
[----:B------:R-:W-:Y:S05]  /*0410*/  CALL.REL.NOINC `($_Z15spongeKernel_3DPfiiii$__internal_accurate_pow) ;  /* 0x0000001400387944 */ /* 0x000fea0003c00000 */
[----:B------:R-:W-:Y:S05]  /*0420*/  BSYNC.RECONVERGENT B0 ;  /* 0x0000000000007941 */ /* 0x000fea0003800200 */
.L_x_23:
        /* <DEDUP_REMOVED lines=23> */
[----:B------:R-:W-:-:S07]  /*05a0*/  IMAD.MOV.U32 R11, RZ, RZ, R9 ;  /* 0x000000ffff0b7224 */ /* 0x000fce00078e0009 */
[----:B------:R-:W-:Y:S05]  /*05b0*/  CALL.REL.NOINC `($__internal_1_$__cuda_sm20_div_rn_f64_full) ;  /* 0x0000000c00587944 */ /* 0x000fea0003c00000 */
[----:B------:R-:W-:Y:S02]  /*05c0*/  IMAD.MOV.U32 R6, RZ, RZ, R14 ;  /* 0x000000ffff067224 */ /* 0x000fe400078e000e */
[----:B------:R-:W-:-:S07]  /*05d0*/  IMAD.MOV.U32 R7, RZ, RZ, R15 ;  /* 0x000000ffff077224 */ /* 0x000fce00078e000f */
.L_x_25:
[----:B------:R-:W-:Y:S05]  /*05e0*/  BSYNC.RECONVERGENT B0 ;  /* 0x0000000000007941 */ /* 0x000fea0003800200 */
.L_x_24:
        /* <DEDUP_REMOVED lines=48> */
[C---:B------:R-:W-:Y:S02]  /*08f0*/  DADD R10, -|R6|.reuse, +INF ;  /* 0x7ff00000060a7429 */ /* 0x040fe40000000300 */
[----:B------:R-:W-:-:S08]  /*0900*/  DSETP.NE.AND P0, PT, R6, RZ, PT ;  /* 0x000000ff0600722a */ /* 0x000fd00003f05000 */
[----:B------:R-:W-:Y:S02]  /*0910*/  FSEL R10, R10, RZ, !P0 ;  /* 0x000000ff0a0a7208 */ /* 0x000fe40004000000 */
[----:B------:R-:W-:Y:S01]  /*0920*/  @!P1 LEA.HI R0, R8, R8, RZ, 0x1 ;  /* 0x0000000808009211 */ /* 0x000fe200078f08ff */
[----:B------:R-:W-:Y:S01]  /*0930*/  @!P1 IMAD.MOV.U32 R6, RZ, RZ, R12 ;  /* 0x000000ffff069224 */ /* 0x000fe200078e000c */
[----:B------:R-:W-:Y:S02]  /*0940*/  FSEL R11, R11, RZ, !P0 ;  /* 0x000000ff0b0b7208 */ /* 0x000fe40004000000 */
[----:B------:R-:W-:-:S05]  /*0950*/  @!P1 SHF.R.S32.HI R7, RZ, 0x1, R0 ;  /* 0x00000001ff079819 */ /* 0x000fca0000011400 */
[----:B------:R-:W-:Y:S02]  /*0960*/  @!P1 IMAD.IADD R8, R8, 0x1, -R7 ;  /* 0x0000000108089824 */ /* 0x000fe400078e0a07 */
[----:B------:R-:W-:-:S03]  /*0970*/  @!P1 IMAD R7, R7, 0x100000, R13 ;  /* 0x0010000007079824 */ /* 0x000fc600078e020d */
[----:B------:R-:W-:Y:S01]  /*0980*/  @!P1 LEA R9, R8, 0x3ff00000, 0x14 ;  /* 0x3ff0000008099811 */ /* 0x000fe200078ea0ff */
[----:B------:R-:W-:-:S06]  /*0990*/  @!P1 IMAD.MOV.U32 R8, RZ, RZ, RZ ;  /* 0x000000ffff089224 */ /* 0x000fcc00078e00ff */
[----:B------:R-:W-:-:S11]  /*09a0*/  @!P1 DMUL R10, R6, R8 ;  /* 0x00000008060a9228 */ /* 0x000fd60000000000 */
.L_x_27:
[----:B------:R-:W-:Y:S05]  /*09b0*/  BSYNC.RECONVERGENT B0 ;  /* 0x0000000000007941 */ /* 0x000fea0003800200 */
.L_x_26:
[----:B------:R-:W0:Y:S02]  /*09c0*/  LDCU.64 UR10, c[0x0][0x380] ;  /* 0x00007000ff0a77ac */ /* 0x000e240008000a00 */
[----:B0-----:R-:W-:-:S04]  /*09d0*/  LEA R6, P0, R4, UR10, 0x2 ;  /* 0x0000000a04067c11 */ /* 0x001fc8000f8010ff */
[----:B------:R-:W-:-:S05]  /*09e0*/  LEA.HI.X R7, R4, UR11, R2, 0x2, P0 ;  /* 0x0000000b04077c11 */ /* 0x000fca00080f1402 */
[----:B------:R-:W2:Y:S02]  /*09f0*/  LDG.E R0, desc[UR8][R6.64] ;  /* 0x0000000806007981 */ /* 0x000ea4000c1e1900 */
[----:B--2---:R-:W0:Y:S02]  /*0a00*/  F2F.F64.F32 R2, R0 ;  /* 0x0000000000027310 */ /* 0x004e240000201800 */
[----:B0-----:R-:W-:-:S10]  /*0a10*/  DMUL R2, R2, R10 ;  /* 0x0000000a02027228 */ /* 0x001fd40000000000 */
[----:B------:R-:W0:Y:S02]  /*0a20*/  F2F.F32.F64 R3, R2 ;  /* 0x0000000200037310 */ /* 0x000e240000301000 */
[----:B0-----:R-:W-:Y:S01]  /*0a30*/  STG.E desc[UR8][R6.64], R3 ;  /* 0x0000000306007986 */ /* 0x001fe2000c101908 */
[----:B------:R-:W-:Y:S05]  /*0a40*/  EXIT ;  /* 0x000000000000794d */ /* 0x000fea0003800000 */
.L_x_21:
[C---:B------:R-:W-:Y:S02]  /*0a50*/  IADD3 R0, PT, PT, -R10.reuse, UR5, RZ ;  /* 0x000000050a007c10 */ /* 0x040fe4000fffe1ff */
[C---:B------:R-:W-:Y:S02]  /*0a60*/  IADD3 R13, PT, PT, -R10.reuse, UR6, RZ ;  /* 0x000000060a0d7c10 */ /* 0x040fe4000fffe1ff */
[----:B------:R-:W-:Y:S02]  /*0a70*/  IADD3 R3, PT, PT, -R10, UR4, RZ ;  /* 0x000000040a037c10 */ /* 0x000fe4000fffe1ff */
[----:B------:R-:W-:Y:S02]  /*0a80*/  ISETP.GT.AND P0, PT, R11, R0, PT ;  /* 0x000000000b00720c */ /* 0x000fe40003f04270 */
[----:B------:R-:W-:Y:S02]  /*0a90*/  ISETP.LE.AND P1, PT, R8, R13, PT ;  /* 0x0000000d0800720c */ /* 0x000fe40003f23270 */
[----:B------:R-:W-:-:S13]  /*0aa0*/  ISETP.LE.AND P0, PT, R6, R3, !P0 ;  /* 0x000000030600720c */ /* 0x000fda0004703270 */
[----:B------:R-:W-:Y:S05]  /*0ab0*/  @P0 EXIT P1 ;  /* 0x000000000000094d */ /* 0x000fea0000800000 */
[C---:B------:R-:W-:Y:S01]  /*0ac0*/  ISETP.GT.AND P0, PT, R11.reuse, R0, PT ;  /* 0x000000000b00720c */ /* 0x040fe20003f04270 */
[----:B------:R-:W-:Y:S01]  /*0ad0*/  VIADD R11, R11, -UR5 ;  /* 0x800000050b0b7c36 */ /* 0x000fe20008000000 */
[----:B------:R-:W-:Y:S01]  /*0ae0*/  ISETP.GT.AND P1, PT, R6, R3, PT ;  /* 0x000000030600720c */ /* 0x000fe20003f24270 */
[----:B------:R-:W-:Y:S01]  /*0af0*/  BSSY.RECONVERGENT B0, `(.L_x_28) ;  /* 0x000000a000007945 */ /* 0x000fe20003800200 */
[----:B------:R-:W-:-:S09]  /*0b00*/  MOV R0, 0xb90 ;  /* 0x00000b9000007802 */ /* 0x000fd20000000f00 */
[----:B------:R-:W-:Y:S02]  /*0b10*/  @!P0 VIADD R11, R8, -UR6 ;  /* 0x80000006080b8c36 */ /* 0x000fe40008000000 */
[----:B------:R-:W-:-:S04]  /*0b20*/  @P1 VIADD R11, R6, -UR4 ;  /* 0x80000004060b1c36 */ /* 0x000fc80008000000 */
[----:B------:R-:W-:-:S04]  /*0b30*/  IMAD.IADD R11, R11, 0x1, R10 ;  /* 0x000000010b0b7824 */ /* 0x000fc800078e020a */
[----:B------:R-:W0:Y:S02]  /*0b40*/  I2F.F64 R26, R11 ;  /* 0x0000000b001a7312 */ /* 0x000e240000201c00 */
[----:B0-----:R-:W-:-:S08]  /*0b50*/  DADD R26, R26, -1 ;  /* 0xbff000001a1a7429 */ /* 0x001fd00000000000 */
[----:B------:R-:W-:-:S10]  /*0b60*/  DADD R8, -RZ, |R26| ;  /* 0x00000000ff087229 */ /* 0x000fd4000000051a */
[----:B------:R-:W-:-:S07]  /*0b70*/  IMAD.MOV.U32 R3, RZ, RZ, R9 ;  /* 0x000000ffff037224 */ /* 0x000fce00078e0009 */
[----:B------:R-:W-:Y:S05]  /*0b80*/  CALL.REL.NOINC `($_Z15spongeKernel_3DPfiiii$__internal_accurate_pow) ;  /* 0x0000000c005c7944 */ /* 0x000fea0003c00000 */
[----:B------:R-:W-:Y:S05]  /*0b90*/  BSYNC.RECONVERGENT B0 ;  /* 0x0000000000007941 */ /* 0x000fea0003800200 */
.L_x_28:
        /* <DEDUP_REMOVED lines=22> */
.L_x_29:
        /* <DEDUP_REMOVED lines=27> */
.L_x_31:
[----:B------:R-:W-:Y:S05]  /*0eb0*/  BSYNC.RECONVERGENT B0 ;  /* 0x0000000000007941 */ /* 0x000fea0003800200 */
.L_x_30:
        /* <DEDUP_REMOVED lines=60> */
.L_x_33:
[----:B------:R-:W-:Y:S05]  /*1280*/  BSYNC.RECONVERGENT B0 ;  /* 0x0000000000007941 */ /* 0x000fea0003800200 */
.L_x_32:
        /* <DEDUP_REMOVED lines=9> */
        .weak           $__internal_1_$__cuda_sm20_div_rn_f64_full
        .type           $__internal_1_$__cuda_sm20_div_rn_f64_full,@function
        .size           $__internal_1_$__cuda_sm20_div_rn_f64_full,($_Z15spongeKernel_3DPfiiii$__internal_accurate_pow - $__internal_1_$__cuda_sm20_div_rn_f64_full)
$__internal_1_$__cuda_sm20_div_rn_f64_full:
[C---:B------:R-:W-:Y:S01]  /*1320*/  FSETP.GEU.AND P0, PT, |R11|.reuse, 1.469367938527859385e-39, PT ;  /* 0x001000000b00780b */ /* 0x040fe20003f0e200 */
[----:B------:R-:W-:Y:S01]  /*1330*/  IMAD.MOV.U32 R13, RZ, RZ, R27 ;  /* 0x000000ffff0d7224 */ /* 0x000fe200078e001b */
[C---:B------:R-:W-:Y:S01]  /*1340*/  LOP3.LUT R8, R11.reuse, 0x800fffff, RZ, 0xc0, !PT ;  /* 0x800fffff0b087812 */ /* 0x040fe200078ec0ff */
[----:B------:R-:W-:Y:S01]  /*1350*/  IMAD.MOV.U32 R18, RZ, RZ, 0x1 ;  /* 0x00000001ff127424 */ /* 0x000fe200078e00ff */
[----:B------:R-:W-:Y:S01]  /*1360*/  LOP3.LUT R16, R11, 0x7ff00000, RZ, 0xc0, !PT ;  /* 0x7ff000000b107812 */ /* 0x000fe200078ec0ff */
[----:B------:R-:W-:Y:S01]  /*1370*/  IMAD.MOV.U32 R12, RZ, RZ, R26 ;  /* 0x000000ffff0c7224 */ /* 0x000fe200078e001a */
[----:B------:R-:W-:Y:S01]  /*1380*/  LOP3.LUT R9, R8, 0x3ff00000, RZ, 0xfc, !PT ;  /* 0x3ff0000008097812 */ /* 0x000fe200078efcff */
[----:B------:R-:W-:Y:S01]  /*1390*/  IMAD.MOV.U32 R8, RZ, RZ, R10 ;  /* 0x000000ffff087224 */ /* 0x000fe200078e000a */
[C---:B------:R-:W-:Y:S01]  /*13a0*/  FSETP.GEU.AND P2, PT, |R13|.reuse, 1.469367938527859385e-39, PT ;  /* 0x001000000d00780b */ /* 0x040fe20003f4e200 */
[----:B------:R-:W-:Y:S01]  /*13b0*/  BSSY.RECONVERGENT B1, `(.L_x_34) ;  /* 0x0000051000017945 */ /* 0x000fe20003800200 */
[----:B------:R-:W-:-:S03]  /*13c0*/  LOP3.LUT R3, R13, 0x7ff00000, RZ, 0xc0, !PT ;  /* 0x7ff000000d037812 */ /* 0x000fc600078ec0ff */
[----:B------:R-:W-:Y:S01]  /*13d0*/  @!P0 DMUL R8, R10, 8.98846567431157953865e+307 ;  /* 0x7fe000000a088828 */ /* 0x000fe20000000000 */
[----:B------:R-:W-:-:S05]  /*13e0*/  ISETP.GE.U32.AND P1, PT, R3, R16, PT ;  /* 0x000000100300720c */ /* 0x000fca0003f26070 */
[----:B------:R-:W0:Y:S02]  /*13f0*/  MUFU.RCP64H R19, R9 ;  /* 0x0000000900137308 */ /* 0x000e240000001800 */
[----:B------:R-:W-:Y:S01]  /*1400*/  @!P2 LOP3.LUT R14, R11, 0x7ff00000, RZ, 0xc0, !PT ;  /* 0x7ff000000b0ea812 */ /* 0x000fe200078ec0ff */
[----:B------:R-:W-:-:S03]  /*1410*/  @!P2 IMAD.MOV.U32 R20, RZ, RZ, RZ ;  /* 0x000000ffff14a224 */ /* 0x000fc600078e00ff */
[----:B------:R-:W-:Y:S01]  /*1420*/  @!P2 ISETP.GE.U32.AND P3, PT, R3, R14, PT ;  /* 0x0000000e0300a20c */ /* 0x000fe20003f66070 */
[----:B------:R-:W-:-:S05]  /*1430*/  IMAD.MOV.U32 R14, RZ, RZ, 0x1ca00000 ;  /* 0x1ca00000ff0e7424 */ /* 0x000fca00078e00ff */
[----:B------:R-:W-:-:S04]  /*1440*/  @!P2 SEL R15, R14, 0x63400000, !P3 ;  /* 0x634000000e0fa807 */ /* 0x000fc80005800000 */
[----:B------:R-:W-:Y:S01]  /*1450*/  @!P2 LOP3.LUT R15, R15, 0x80000000, R13, 0xf8, !PT ;  /* 0x800000000f0fa812 */ /* 0x000fe200078ef80d */
[----:B0-----:R-:W-:-:S03]  /*1460*/  DFMA R6, R18, -R8, 1 ;  /* 0x3ff000001206742b */ /* 0x001fc60000000808 */
[----:B------:R-:W-:-:S05]  /*1470*/  @!P2 LOP3.LUT R21, R15, 0x100000, RZ, 0xfc, !PT ;  /* 0x001000000f15a812 */ /* 0x000fca00078efcff */
[----:B------:R-:W-:-:S08]  /*1480*/  DFMA R6, R6, R6, R6 ;  /* 0x000000060606722b */ /* 0x000fd00000000006 */
[----:B------:R-:W-:Y:S01]  /*1490*/  DFMA R18, R18, R6, R18 ;  /* 0x000000061212722b */ /* 0x000fe20000000012 */
[----:B------:R-:W-:Y:S01]  /*14a0*/  SEL R7, R14, 0x63400000, !P1 ;  /* 0x634000000e077807 */ /* 0x000fe20004800000 */
[----:B------:R-:W-:-:S03]  /*14b0*/  IMAD.MOV.U32 R6, RZ, RZ, R12 ;  /* 0x000000ffff067224 */ /* 0x000fc600078e000c */
[----:B------:R-:W-:-:S03]  /*14c0*/  LOP3.LUT R7, R7, 0x800fffff, R13, 0xf8, !PT ;  /* 0x800fffff07077812 */ /* 0x000fc600078ef80d */
[----:B------:R-:W-:-:S03]  /*14d0*/  DFMA R22, R18, -R8, 1 ;  /* 0x3ff000001216742b */ /* 0x000fc60000000808 */
[----:B------:R-:W-:-:S05]  /*14e0*/  @!P2 DFMA R6, R6, 2, -R20 ;  /* 0x400000000606a82b */ /* 0x000fca0000000814 */
[----:B------:R-:W-:Y:S01]  /*14f0*/  DFMA R18, R18, R22, R18 ;  /* 0x000000161212722b */ /* 0x000fe20000000012 */
[----:B------:R-:W-:Y:S02]  /*1500*/  IMAD.MOV.U32 R23, RZ, RZ, R3 ;  /* 0x000000ffff177224 */ /* 0x000fe400078e0003 */
[----:B------:R-:W-:Y:S01]  /*1510*/  IMAD.MOV.U32 R22, RZ, RZ, R16 ;  /* 0x000000ffff167224 */ /* 0x000fe200078e0010 */
[----:B------:R-:W-:Y:S02]  /*1520*/  @!P0 LOP3.LUT R22, R9, 0x7ff00000, RZ, 0xc0, !PT ;  /* 0x7ff0000009168812 */ /* 0x000fe400078ec0ff */
[----:B------:R-:W-:Y:S02]  /*1530*/  @!P2 LOP3.LUT R23, R7, 0x7ff00000, RZ, 0xc0, !PT ;  /* 0x7ff000000717a812 */ /* 0x000fe400078ec0ff */
[----:B------:R-:W-:Y:S01]  /*1540*/  DMUL R20, R18, R6 ;  /* 0x0000000612147228 */ /* 0x000fe20000000000 */
[----:B------:R-:W-:Y:S02]  /*1550*/  VIADD R24, R22, 0xffffffff ;  /* 0xffffffff16187836 */ /* 0x000fe40000000000 */
[----:B------:R-:W-:-:S05]  /*1560*/  VIADD R15, R23, 0xffffffff ;  /* 0xffffffff170f7836 */ /* 0x000fca0000000000 */
[----:B------:R-:W-:Y:S01]  /*1570*/  DFMA R16, R20, -R8, R6 ;  /* 0x800000081410722b */ /* 0x000fe20000000006 */
[----:B------:R-:W-:-:S04]  /*1580*/  ISETP.GT.U32.AND P0, PT, R15, 0x7feffffe, PT ;  /* 0x7feffffe0f00780c */ /* 0x000fc80003f04070 */
[----:B------:R-:W-:-:S03]  /*1590*/  ISETP.GT.U32.OR P0, PT, R24, 0x7feffffe, P0 ;  /* 0x7feffffe1800780c */ /* 0x000fc60000704470 */
[----:B------:R-:W-:-:S10]  /*15a0*/  DFMA R16, R18, R16, R20 ;  /* 0x000000101210722b */ /* 0x000fd40000000014 */
        /* <DEDUP_REMOVED lines=20> */
[----:B------:R-:W-:Y:S01]  /*16f0*/  IMAD.MOV.U32 R6, RZ, RZ, RZ ;  /* 0x000000ffff067224 */ /* 0x000fe200078e00ff */
[----:B------:R-:W-:-:S05]  /*1700*/  IADD3 R3, PT, PT, -R3, -0x43300000, RZ ;  /* 0xbcd0000003037810 */ /* 0x000fca0007ffe1ff */
[----:B------:R-:W-:-:S03]  /*1710*/  DFMA R6, R14, -R6, R16 ;  /* 0x800000060e06722b */ /* 0x000fc60000000010 */
[----:B------:R-:W-:-:S07]  /*1720*/  LOP3.LUT R11, R13, R11, RZ, 0x3c, !PT ;  /* 0x0000000b0d0b7212 */ /* 0x000fce00078e3cff */
[----:B------:R-:W-:-:S04]  /*1730*/  FSETP.NEU.AND P0, PT, |R7|, R3, PT ;  /* 0x000000030700720b */ /* 0x000fc80003f0d200 */
[----:B------:R-:W-:Y:S02]  /*1740*/  FSEL R14, R12, R14, !P0 ;  /* 0x0000000e0c0e7208 */ /* 0x000fe40004000000 */
[----:B------:R-:W-:Y:S01]  /*1750*/  FSEL R15, R11, R15, !P0 ;  /* 0x0000000f0b0f7208 */ /* 0x000fe20004000000 */
[----:B------:R-:W-:Y:S06]  /*1760*/  BRA `(.L_x_36) ;  /* 0x0000000000547947 */ /* 0x000fec0003800000 */
.L_x_35:
        /* <DEDUP_REMOVED lines=16> */
.L_x_38:
[----:B------:R-:W-:Y:S01]  /*1870*/  LOP3.LUT R15, R11, 0x80000, RZ, 0xfc, !PT ;  /* 0x000800000b0f7812 */ /* 0x000fe200078efcff */
[----:B------:R-:W-:Y:S01]  /*1880*/  IMAD.MOV.U32 R14, RZ, RZ, R10 ;  /* 0x000000ffff0e7224 */ /* 0x000fe200078e000a */
[----:B------:R-:W-:Y:S06]  /*1890*/  BRA `(.L_x_36) ;  /* 0x0000000000087947 */ /* 0x000fec0003800000 */
.L_x_37:
[----:B------:R-:W-:Y:S01]  /*18a0*/  LOP3.LUT R15, R13, 0x80000, RZ, 0xfc, !PT ;  /* 0x000800000d0f7812 */ /* 0x000fe200078efcff */
[----:B------:R-:W-:-:S07]  /*18b0*/  IMAD.MOV.U32 R14, RZ, RZ, R12 ;  /* 0x000000ffff0e7224 */ /* 0x000fce00078e000c */
.L_x_36:
[----:B------:R-:W-:Y:S05]  /*18c0*/  BSYNC.RECONVERGENT B1 ;  /* 0x0000000000017941 */ /* 0x000fea0003800200 */
.L_x_34:
[----:B------:R-:W-:Y:S02]  /*18d0*/  IMAD.MOV.U32 R6, RZ, RZ, R0 ;  /* 0x000000ffff067224 */ /* 0x000fe400078e0000 */
[----:B------:R-:W-:-:S04]  /*18e0*/  IMAD.MOV.U32 R7, RZ, RZ, 0x0 ;  /* 0x00000000ff077424 */ /* 0x000fc800078e00ff */
[----:B------:R-:W-:Y:S05]  /*18f0*/  RET.REL.NODEC R6 `(_Z15spongeKernel_3DPfiiii) ;  /* 0xffffffe406c07950 */ /* 0x000fea0003c3ffff */
        .type           $_Z15spongeKernel_3DPfiiii$__internal_accurate_pow,@function
        .size           $_Z15spongeKernel_3DPfiiii$__internal_accurate_pow,(.L_x_212 - $_Z15spongeKernel_3DPfiiii$__internal_accurate_pow)
$_Z15spongeKernel_3DPfiiii$__internal_accurate_pow:
[----:B------:R-:W-:Y:S01]  /*1900*/  ISETP.GT.U32.AND P0, PT, R3, 0xfffff, PT ;  /* 0x000fffff0300780c */ /* 0x000fe20003f04070 */
[--C-:B------:R-:W-:Y:S01]  /*1910*/  IMAD.MOV.U32 R9, RZ, RZ, R3.reuse ;  /* 0x000000ffff097224 */ /* 0x100fe200078e0003 */
[----:B------:R-:W-:Y:S01]  /*1920*/  UMOV UR10, 0x7d2cafe2 ;  /* 0x7d2cafe2000a7882 */ /* 0x000fe20000000000 */
[----:B------:R-:W-:Y:S01]  /*1930*/  IMAD.MOV.U32 R20, RZ, RZ, RZ ;  /* 0x000000ffff147224 */ /* 0x000fe200078e00ff */
[----:B------:R-:W-:Y:S01]  /*1940*/  UMOV UR11, 0x3eb0f5ff ;  /* 0x3eb0f5ff000b7882 */ /* 0x000fe20000000000 */
[----:B------:R-:W-:Y:S01]  /*1950*/  IMAD.MOV.U32 R12, RZ, RZ, 0x41ad3b5a ;  /* 0x41ad3b5aff0c7424 */ /* 0x000fe200078e00ff */
[----:B------:R-:W-:Y:S01]  /*1960*/  SHF.R.U32.HI R3, RZ, 0x14, R3 ;  /* 0x00000014ff037819 */ /* 0x000fe20000011603 */
[----:B------:R-:W-:Y:S01]  /*1970*/  IMAD.MOV.U32 R13, RZ, RZ, 0x3ed0f5d2 ;  /* 0x3ed0f5d2ff0d7424 */ /* 0x000fe200078e00ff */
[----:B------:R-:W-:Y:S01]  /*1980*/  UMOV UR12, 0x3b39803f ;  /* 0x3b39803f000c7882 */ /* 0x000fe20000000000 */
[----:B------:R-:W-:-:S04]  /*1990*/  UMOV UR13, 0x3c7abc9e ;  /* 0x3c7abc9e000d7882 */ /* 0x000fc80000000000 */
[----:B------:R-:W-:-:S10]  /*19a0*/  @!P0 DMUL R6, R8, 1.80143985094819840000e+16 ;  /* 0x4350000008068828 */ /* 0x000fd40000000000 */
[----:B------:R-:W-:Y:S01]  /*19b0*/  @!P0 IMAD.MOV.U32 R9, RZ, RZ, R7 ;  /* 0x000000ffff098224 */ /* 0x000fe200078e0007 */
[----:B------:R-:W-:Y:S01]  /*19c0*/  @!P0 LEA.HI R3, R7, 0xffffffca, RZ, 0xc ;  /* 0xffffffca07038811 */ /* 0x000fe200078f60ff */
[----:B------:R-:W-:-:S03]  /*19d0*/  @!P0 IMAD.MOV.U32 R8, RZ, RZ, R6 ;  /* 0x000000ffff088224 */ /* 0x000fc600078e0006 */
[----:B------:R-:W-:Y:S01]  /*19e0*/  LOP3.LUT R9, R9, 0x800fffff, RZ, 0xc0, !PT ;  /* 0x800fffff09097812 */ /* 0x000fe200078ec0ff */
[----:B------:R-:W-:Y:S02]  /*19f0*/  IMAD.MOV.U32 R16, RZ, RZ, R8 ;  /* 0x000000ffff107224 */ /* 0x000fe400078e0008 */
[----:B------:R-:W-:Y:S01]  /*1a00*/  VIADD R6, R3, 0xfffffc01 ;  /* 0xfffffc0103067836 */ /* 0x000fe20000000000 */
        /* <DEDUP_REMOVED lines=13> */
[CC--:B------:R-:W-:Y:S02]  /*1ae0*/  DMUL R18, R8.reuse, R8.reuse ;  /* 0x0000000808127228 */ /* 0x0c0fe40000000000 */
[----:B------:R-:W-:-:S06]  /*1af0*/  DMUL R24, R8, R8 ;  /* 0x0000000808187228 */ /* 0x000fcc0000000000 */
[----:B------:R-:W-:Y:S01]  /*1b00*/  DFMA R10, R18, UR10, R12 ;  /* 0x0000000a120a7c2b */ /* 0x000fe2000800000c */
        /* <DEDUP_REMOVED lines=15> */
[----:B------:R-:W-:-:S03]  /*1c00*/  DFMA R20, R8, R8, -R24 ;  /* 0x000000080814722b */ /* 0x000fc60000000818 */
[----:B------:R-:W-:Y:S01]  /*1c10*/  DFMA R14, R18, R10, UR10 ;  /* 0x0000000a120e7e2b */ /* 0x000fe2000800000a */
[----:B------:R-:W-:Y:S01]  /*1c20*/  UMOV UR10, 0x99999dfb ;  /* 0x99999dfb000a7882 */ /* 0x000fe20000000000 */
[----:B------:R-:W-:-:S06]  /*1c30*/  UMOV UR11, 0x3f899999 ;  /* 0x3f899999000b7882 */ /* 0x000fcc0000000000 */
[----:B------:R-:W-:Y:S01]  /*1c40*/  DFMA R14, R18, R14, UR10 ;  /* 0x0000000a120e7e2b */ /* 0x000fe2000800000e */
[----:B------:R-:W-:Y:S01]  /*1c50*/  UMOV UR10, 0x55555555 ;  /* 0x55555555000a7882 */ /* 0x000fe20000000000 */
[----:B------:R-:W-:-:S06]  /*1c60*/  UMOV UR11, 0x3fb55555 ;  /* 0x3fb55555000b7882 */ /* 0x000fcc0000000000 */
        /* <DEDUP_REMOVED lines=10> */
[C---:B------:R-:W-:Y:S01]  /*1d10*/  DFMA R22, R8.reuse, R24, -R14 ;  /* 0x000000180816722b */ /* 0x040fe2000000080e */
[----:B------:R-:W-:Y:S01]  /*1d20*/  UMOV UR11, 0x43300000 ;  /* 0x43300000000b7882 */ /* 0x000fe20000000000 */
[----:B------:R-:W-:-:S04]  /*1d30*/  DFMA R18, R8, R18, R20 ;  /* 0x000000120812722b */ /* 0x000fc80000000014 */
[----:B------:R-:W-:Y:S02]  /*1d40*/  DADD R20, R10, R16 ;  /* 0x000000000a147229 */ /* 0x000fe40000000010 */
[----:B------:R-:W-:-:S06]  /*1d50*/  DFMA R22, R12, R24, R22 ;  /* 0x000000180c16722b */ /* 0x000fcc0000000016 */
[----:B------:R-:W-:Y:S02]  /*1d60*/  DMUL R24, R20, R14 ;  /* 0x0000000e14187228 */ /* 0x000fe40000000000 */
[----:B------:R-:W-:Y:S02]  /*1d70*/  DFMA R18, R8, R18, R22 ;  /* 0x000000120812722b */ /* 0x000fe40000000016 */
[----:B------:R-:W-:-:S04]  /*1d80*/  DADD R22, R10, -R20 ;  /* 0x000000000a167229 */ /* 0x000fc80000000814 */
[----:B------:R-:W-:-:S04]  /*1d90*/  DFMA R10, R20, R14, -R24 ;  /* 0x0000000e140a722b */ /* 0x000fc80000000818 */
[----:B------:R-:W-:-:S04]  /*1da0*/  DADD R22, R16, R22 ;  /* 0x0000000010167229 */ /* 0x000fc80000000016 */
        /* <DEDUP_REMOVED lines=87> */
.L_x_39:
[----:B------:R-:W-:Y:S01]  /*2320*/  DFMA R14, R14, R10, R10 ;  /* 0x0000000a0e0e722b */ /* 0x000fe2000000000a */
[----:B------:R-:W-:Y:S01]  /*2330*/  IMAD.MOV.U32 R8, RZ, RZ, R0 ;  /* 0x000000ffff087224 */ /* 0x000fe200078e0000 */
[----:B------:R-:W-:Y:S01]  /*2340*/  DSETP.NEU.AND P0, PT, |R10|, +INF , PT ;  /* 0x7ff000000a00742a */ /* 0x000fe20003f0d200 */
[----:B------:R-:W-:-:S07]  /*2350*/  IMAD.MOV.U32 R9, RZ, RZ, 0x0 ;  /* 0x00000000ff097424 */ /* 0x000fce00078e00ff */
[----:B------:R-:W-:Y:S02]  /*2360*/  FSEL R6, R10, R14, !P0 ;  /* 0x0000000e0a067208 */ /* 0x000fe40004000000 */
[----:B------:R-:W-:Y:S01]  /*2370*/  FSEL R7, R11, R15, !P0 ;  /* 0x0000000f0b077208 */ /* 0x000fe20004000000 */
[----:B------:R-:W-:Y:S06]  /*2380*/  RET.REL.NODEC R8 `(_Z15spongeKernel_3DPfiiii) ;  /* 0xffffffdc081c7950 */ /* 0x000fec0003c3ffff */
.L_x_40:
        /* <DEDUP_REMOVED lines=15> */
.L_x_212:


//--------------------- .text._Z15spongeKernel_2DPfiii --------------------------
	.section	.text._Z15spongeKernel_2DPfiii,"ax",@progbits
	.align	128
        .global         _Z15spongeKernel_2DPfiii
        .type           _Z15spongeKernel_2DPfiii,@function
        .size           _Z15spongeKernel_2DPfiii,(.L_x_214 - _Z15spongeKernel_2DPfiii)
        .other          _Z15spongeKernel_2DPfiii,@"STO_CUDA_ENTRY STV_DEFAULT"
_Z15spongeKernel_2DPfiii:
.text._Z15spongeKernel_2DPfiii:
[----:B------:R-:W-:Y:S01]  /*0000*/  LDC R1, c[0x0][0x37c] ;  /* 0x0000df00ff017b82 */ /* 0x000fe20000000800 */
[----:B------:R-:W0:Y:S07]  /*0010*/  S2R R3, SR_TID.Y ;  /* 0x0000000000037919 */ /* 0x000e2e0000002200 */
[----:B------:R-:W1:Y:S01]  /*0020*/  LDC R5, c[0x0][0x360] ;  /* 0x0000d800ff057b82 */ /* 0x000e620000000800 */
[----:B------:R-:W2:Y:S01]  /*0030*/  LDCU.64 UR4, c[0x0][0x388] ;  /* 0x00007100ff0477ac */ /* 0x000ea20008000a00 */
[----:B------:R-:W1:Y:S06]  /*0040*/  S2R R0, SR_TID.X ;  /* 0x0000000000007919 */ /* 0x000e6c0000002100 */
[----:B------:R-:W0:Y:S08]  /*0050*/  S2UR UR7, SR_CTAID.Y ;  /* 0x00000000000779c3 */ /* 0x000e300000002600 */
[----:B------:R-:W0:Y:S08]  /*0060*/  LDC R2, c[0x0][0x364] ;  /* 0x0000d900ff027b82 */ /* 0x000e300000000800 */
[----:B------:R-:W1:Y:S01]  /*0070*/  S2UR UR6, SR_CTAID.X ;  /* 0x00000000000679c3 */ /* 0x000e620000002500 */
[----:B0-----:R-:W-:-:S05]  /*0080*/  IMAD R3, R2, UR7, R3 ;  /* 0x0000000702037c24 */ /* 0x001fca000f8e0203 */
[----:B--2---:R-:W-:Y:S01]  /*0090*/  ISETP.GE.AND P0, PT, R3, UR5, PT ;  /* 0x0000000503007c0c */ /* 0x004fe2000bf06270 */
[----:B-1----:R-:W-:-:S05]  /*00a0*/  IMAD R0, R5, UR6, R0 ;  /* 0x0000000605007c24 */ /* 0x002fca000f8e0200 */
[----:B------:R-:W-:-:S13]  /*00b0*/  ISETP.GE.OR P0, PT, R0, UR4, P0 ;  /* 0x0000000400007c0c */ /* 0x000fda0008706670 */
[----:B------:R-:W-:Y:S05]  /*00c0*/  @P0 EXIT ;  /* 0x000000000000094d */ /* 0x000fea0003800000 */
[----:B------:R-:W0:Y:S01]  /*00d0*/  LDC R7, c[0x0][0x390] ;  /* 0x0000e400ff077b82 */ /* 0x000e220000000800 */
[----:B------:R-:W-:Y:S01]  /*00e0*/  VIMNMX R2, PT, PT, R0, R3, PT ;  /* 0x0000000300027248 */ /* 0x000fe20003fe0100 */
[----:B------:R-:W1:Y:S03]  /*00f0*/  LDCU.64 UR6, c[0x0][0x358] ;  /* 0x00006b00ff0677ac */ /* 0x000e660008000a00 */
[----:B0-----:R-:W-:Y:S01]  /*0100*/  ISETP.GE.AND P0, PT, R2, R7, PT ;  /* 0x000000070200720c */ /* 0x001fe20003f06270 */
[----:B------:R-:W-:-:S12]  /*0110*/  IMAD R2, R3, UR4, R0 ;  /* 0x0000000403027c24 */ /* 0x000fd8000f8e0200 */
[----:B-1----:R-:W-:Y:S05]  /*0120*/  @P0 BRA `(.L_x_41) ;  /* 0x0000000800000947 */ /* 0x002fea0003800000 */
[C---:B------:R-:W-:Y:S01]  /*0130*/  ISETP.GE.AND P0, PT, R0.reuse, R7, PT ;  /* 0x000000070000720c */ /* 0x040fe20003f06270 */
[----:B------:R-:W-:Y:S03]  /*0140*/  BSSY.RECONVERGENT B0, `(.L_x_42) ;  /* 0x0000009000007945 */ /* 0x000fe60003800200 */
[----:B------:R-:W-:-:S05]  /*0150*/  SEL R0, R0, R3, !P0 ;  /* 0x0000000300007207 */ /* 0x000fca0004000000 */
[----:B------:R-:W-:Y:S01]  /*0160*/  IMAD.IADD R4, R7, 0x1, -R0 ;  /* 0x0000000107047824 */ /* 0x000fe200078e0a00 */
[----:B------:R-:W-:-:S03]  /*0170*/  MOV R0, 0x1d0 ;  /* 0x000001d000007802 */ /* 0x000fc60000000f00 */
[----:B------:R-:W0:Y:S02]  /*0180*/  I2F.F64 R26, R4 ;  /* 0x00000004001a7312 */ /* 0x000e240000201c00 */
[----:B0-----:R-:W-:-:S08]  /*0190*/  DADD R26, R26, -1 ;  /* 0xbff000001a1a7429 */ /* 0x001fd00000000000 */
[----:B------:R-:W-:-:S10]  /*01a0*/  DADD R6, -RZ, |R26| ;  /* 0x00000000ff067229 */ /* 0x000fd4000000051a */
[----:B------:R-:W-:-:S07]  /*01b0*/  IMAD.MOV.U32 R3, RZ, RZ, R7 ;  /* 0x000000ffff037224 */ /* 0x000fce00078e0007 */
[----:B------:R-:W-:Y:S05]  /*01c0*/  CALL.REL.NOINC `($_Z15spongeKernel_2DPfiii$__internal_accurate_pow) ;  /* 0x0000001400687944 */ /* 0x000fea0003c00000 */
[----:B------:R-:W-:Y:S05]  /*01d0*/  BSYNC.RECONVERGENT B0 ;  /* 0x0000000000007941 */ /* 0x000fea0003800200 */
.L_x_42:
        /* <DEDUP_REMOVED lines=20> */
[----:B------:R-:W-:Y:S05]  /*0320*/  CALL.REL.NOINC `($_Z15spongeKernel_2DPfiii$__internal_accurate_pow) ;  /* 0x0000001400107944 */ /* 0x000fea0003c00000 */
[----:B------:R-:W-:Y:S05]  /*0330*/  BSYNC.RECONVERGENT B0 ;  /* 0x0000000000007941 */ /* 0x000fea0003800200 */
.L_x_43:
        /* <DEDUP_REMOVED lines=21> */
[----:B------:R-:W-:-:S07]  /*0490*/  MOV R0, 0x4b0 ;  /* 0x000004b000007802 */ /* 0x000fce0000000f00 */
[----:B------:R-:W-:Y:S05]  /*04a0*/  CALL.REL.NOINC `($__internal_2_$__cuda_sm20_div_rn_f64_full) ;  /* 0x0000000c00387944 */ /* 0x000fea0003c00000 */
[----:B------:R-:W-:Y:S02]  /*04b0*/  IMAD.MOV.U32 R4, RZ, RZ, R12 ;  /* 0x000000ffff047224 */ /* 0x000fe400078e000c */
[----:B------:R-:W-:-:S07]  /*04c0*/  IMAD.MOV.U32 R5, RZ, RZ, R13 ;  /* 0x000000ffff057224 */ /* 0x000fce00078e000d */
.L_x_45:
[----:B------:R-:W-:Y:S05]  /*04d0*/  BSYNC.RECONVERGENT B0 ;  /* 0x0000000000007941 */ /* 0x000fea0003800200 */
.L_x_44:
[----:B------:R-:W0:Y:S02]  /*04e0*/  LDC.64 R6, c[0x0][0x380] ;  /* 0x0000e000ff067b82 */ /* 0x000e240000000a00 */
[----:B0-----:R-:W-:-:S05]  /*04f0*/  IMAD.WIDE R2, R2, 0x4, R6 ;  /* 0x0000000402027825 */ /* 0x001fca00078e0206 */
        /* <DEDUP_REMOVED lines=62> */
.L_x_47:
[----:B------:R-:W-:Y:S05]  /*08e0*/  BSYNC.RECONVERGENT B0 ;  /* 0x0000000000007941 */ /* 0x000fea0003800200 */
.L_x_46:
[----:B-1----:R-:W-:-:S10]  /*08f0*/  DMUL R10, R10, R8 ;  /* 0x000000080a0a7228 */ /* 0x002fd40000000000 */
[----:B------:R-:W1:Y:S02]  /*0900*/  F2F.F32.F64 R11, R10 ;  /* 0x0000000a000b7310 */ /* 0x000e640000301000 */
[----:B-1----:R-:W-:Y:S01]  /*0910*/  STG.E desc[UR6][R2.64], R11 ;  /* 0x0000000b02007986 */ /* 0x002fe2000c101906 */
[----:B------:R-:W-:Y:S05]  /*0920*/  EXIT ;  /* 0x000000000000794d */ /* 0x000fea0003800000 */
.L_x_41:
[C---:B------:R-:W-:Y:S02]  /*0930*/  IADD3 R4, PT, PT, -R7.reuse, UR5, RZ ;  /* 0x0000000507047c10 */ /* 0x040fe4000fffe1ff */
[----:B------:R-:W-:Y:S02]  /*0940*/  IADD3 R5, PT, PT, -R7, UR4, RZ ;  /* 0x0000000407057c10 */ /* 0x000fe4000fffe1ff */
[----:B------:R-:W-:Y:S02]  /*0950*/  ISETP.GT.AND P0, PT, R3, R4, PT ;  /* 0x000000040300720c */ /* 0x000fe40003f04270 */
[----:B------:R-:W-:-:S13]  /*0960*/  ISETP.LE.AND P1, PT, R0, R5, PT ;  /* 0x000000050000720c */ /* 0x000fda0003f23270 */
[----:B------:R-:W-:Y:S05]  /*0970*/  @!P0 EXIT P1 ;  /* 0x000000000000894d */ /* 0x000fea0000800000 */
[C---:B------:R-:W-:Y:S01]  /*0980*/  ISETP.GT.AND P0, PT, R0.reuse, R5, PT ;  /* 0x000000050000720c */ /* 0x040fe20003f04270 */
[----:B------:R-:W-:Y:S01]  /*0990*/  VIADD R0, R0, -UR4 ;  /* 0x8000000400007c36 */ /* 0x000fe20008000000 */
[----:B------:R-:W-:Y:S11]  /*09a0*/  BSSY.RECONVERGENT B0, `(.L_x_48) ;  /* 0x0000009000007945 */ /* 0x000ff60003800200 */
[----:B------:R-:W-:-:S04]  /*09b0*/  @!P0 VIADD R0, R3, -UR5 ;  /* 0x8000000503008c36 */ /* 0x000fc80008000000 */
[----:B------:R-:W-:Y:S01]  /*09c0*/  IMAD.IADD R4, R0, 0x1, R7 ;  /* 0x0000000100047824 */ /* 0x000fe200078e0207 */
[----:B------:R-:W-:-:S03]  /*09d0*/  MOV R0, 0xa30 ;  /* 0x00000a3000007802 */ /* 0x000fc60000000f00 */
[----:B------:R-:W0:Y:S02]  /*09e0*/  I2F.F64 R26, R4 ;  /* 0x00000004001a7312 */ /* 0x000e240000201c00 */
[----:B0-----:R-:W-:-:S08]  /*09f0*/  DADD R26, R26, -1 ;  /* 0xbff000001a1a7429 */ /* 0x001fd00000000000 */
[----:B------:R-:W-:-:S10]  /*0a00*/  DADD R6, -RZ, |R26| ;  /* 0x00000000ff067229 */ /* 0x000fd4000000051a */
[----:B------:R-:W-:-:S07]  /*0a10*/  IMAD.MOV.U32 R3, RZ, RZ, R7 ;  /* 0x000000ffff037224 */ /* 0x000fce00078e0007 */
[----:B------:R-:W-:Y:S05]  /*0a20*/  CALL.REL.NOINC `($_Z15spongeKernel_2DPfiii$__internal_accurate_pow) ;  /* 0x0000000c00507944 */ /* 0x000fea0003c00000 */
[----:B------:R-:W-:Y:S05]  /*0a30*/  BSYNC.RECONVERGENT B0 ;  /* 0x0000000000007941 */ /* 0x000fea0003800200 */
.L_x_48:
        /* <DEDUP_REMOVED lines=22> */
.L_x_49:
        /* <DEDUP_REMOVED lines=25> */
.L_x_51:
[----:B------:R-:W-:Y:S05]  /*0d30*/  BSYNC.RECONVERGENT B0 ;  /* 0x0000000000007941 */ /* 0x000fea0003800200 */
.L_x_50:
        /* <DEDUP_REMOVED lines=64> */
.L_x_53:
[----:B------:R-:W-:Y:S05]  /*1140*/  BSYNC.RECONVERGENT B0 ;  /* 0x0000000000007941 */ /* 0x000fea0003800200 */
.L_x_52:
[----:B-1----:R-:W-:-:S10]  /*1150*/  DMUL R10, R10, R8 ;  /* 0x000000080a0a7228 */ /* 0x002fd40000000000 */
[----:B------:R-:W1:Y:S02]  /*1160*/  F2F.F32.F64 R11, R10 ;  /* 0x0000000a000b7310 */ /* 0x000e640000301000 */
[----:B-1----:R-:W-:Y:S01]  /*1170*/  STG.E desc[UR6][R2.64], R11 ;  /* 0x0000000b02007986 */ /* 0x002fe2000c101906 */
[----:B------:R-:W-:Y:S05]  /*1180*/  EXIT ;  /* 0x000000000000794d */ /* 0x000fea0003800000 */
        .weak           $__internal_2_$__cuda_sm20_div_rn_f64_full
        .type           $__internal_2_$__cuda_sm20_div_rn_f64_full,@function
        .size           $__internal_2_$__cuda_sm20_div_rn_f64_full,($_Z15spongeKernel_2DPfiii$__internal_accurate_pow - $__internal_2_$__cuda_sm20_div_rn_f64_full)
$__internal_2_$__cuda_sm20_div_rn_f64_full:
        /* <DEDUP_REMOVED lines=69> */
.L_x_55:
        /* <DEDUP_REMOVED lines=16> */
.L_x_58:
[----:B------:R-:W-:Y:S01]  /*16e0*/  LOP3.LUT R13, R7, 0x80000, RZ, 0xfc, !PT ;  /* 0x00080000070d7812 */ /* 0x000fe200078efcff */
[----:B------:R-:W-:Y:S01]  /*16f0*/  IMAD.MOV.U32 R12, RZ, RZ, R6 ;  /* 0x000000ffff0c7224 */ /* 0x000fe200078e0006 */
[----:B------:R-:W-:Y:S06]  /*1700*/  BRA `(.L_x_56) ;  /* 0x0000000000087947 */ /* 0x000fec0003800000 */
.L_x_57:
[----:B------:R-:W-:Y:S01]  /*1710*/  LOP3.LUT R13, R9, 0x80000, RZ, 0xfc, !PT ;  /* 0x00080000090d7812 */ /* 0x000fe200078efcff */
[----:B------:R-:W-:-:S07]  /*1720*/  IMAD.MOV.U32 R12, RZ, RZ, R8 ;  /* 0x000000ffff0c7224 */ /* 0x000fce00078e0008 */
.L_x_56:
[----:B------:R-:W-:Y:S05]  /*1730*/  BSYNC.RECONVERGENT B1 ;  /* 0x0000000000017941 */ /* 0x000fea0003800200 */
.L_x_54:
[----:B------:R-:W-:Y:S02]  /*1740*/  IMAD.MOV.U32 R4, RZ, RZ, R0 ;  /* 0x000000ffff047224 */ /* 0x000fe400078e0000 */
[----:B------:R-:W-:-:S04]  /*1750*/  IMAD.MOV.U32 R5, RZ, RZ, 0x0 ;  /* 0x00000000ff057424 */ /* 0x000fc800078e00ff */
[----:B------:R-:W-:Y:S05]  /*1760*/  RET.REL.NODEC R4 `(_Z15spongeKernel_2DPfiii) ;  /* 0xffffffe804247950 */ /* 0x000fea0003c3ffff */
        .type           $_Z15spongeKernel_2DPfiii$__internal_accurate_pow,@function
        .size           $_Z15spongeKernel_2DPfiii$__internal_accurate_pow,(.L_x_214 - $_Z15spongeKernel_2DPfiii$__internal_accurate_pow)
$_Z15spongeKernel_2DPfiii$__internal_accurate_pow:
        /* <DEDUP_REMOVED lines=30> */
[----:B------:R-:W-:Y:S02]  /*1950*/  DMUL R20, R6, R6 ;  /* 0x0000000606147228 */ /* 0x000fe40000000000 */
[----:B------:R-:W-:-:S06]  /*1960*/  DADD R16, R22, -R6 ;  /* 0x0000000016107229 */ /* 0x000fcc0000000806 */
[----:B------:R-:W-:Y:S01]  /*1970*/  DFMA R8, R20, UR8, R10 ;  /* 0x0000000814087c2b */ /* 0x000fe2000800000a */
[----:B------:R-:W-:Y:S01]  /*1980*/  UMOV UR8, 0x75488a3f ;  /* 0x75488a3f00087882 */ /* 0x000fe20000000000 */
[----:B------:R-:W-:Y:S01]  /*1990*/  UMOV UR9, 0x3ef3b20a ;  /* 0x3ef3b20a00097882 */ /* 0x000fe20000000000 */
[----:B------:R-:W-:Y:S02]  /*19a0*/  DADD R16, R16, R16 ;  /* 0x0000000010107229 */ /* 0x000fe40000000010 */
[----:B------:R-:W-:-:S03]  /*19b0*/  DMUL R10, R6, R6 ;  /* 0x00000006060a7228 */ /* 0x000fc60000000000 */
[----:B------:R-:W-:Y:S01]  /*19c0*/  DFMA R8, R20, R8, UR8 ;  /* 0x0000000814087e2b */ /* 0x000fe20008000008 */
[----:B------:R-:W-:Y:S01]  /*19d0*/  UMOV UR8, 0xe4faecd5 ;  /* 0xe4faecd500087882 */ /* 0x000fe20000000000 */
[----:B------:R-:W-:Y:S01]  /*19e0*/  UMOV UR9, 0x3f1745cd ;  /* 0x3f1745cd00097882 */ /* 0x000fe20000000000 */
[----:B------:R-:W-:-:S05]  /*19f0*/  DFMA R16, R22, -R6, R16 ;  /* 0x800000061610722b */ /* 0x000fca0000000010 */
[----:B------:R-:W-:Y:S01]  /*1a00*/  DFMA R8, R20, R8, UR8 ;  /* 0x0000000814087e2b */ /* 0x000fe20008000008 */
[----:B------:R-:W-:Y:S01]  /*1a10*/  UMOV UR8, 0x258a578b ;  /* 0x258a578b00087882 */ /* 0x000fe20000000000 */
[----:B------:R-:W-:Y:S01]  /*1a20*/  UMOV UR9, 0x3f3c71c7 ;  /* 0x3f3c71c700097882 */ /* 0x000fe20000000000 */
[----:B------:R-:W-:-:S05]  /*1a30*/  DMUL R14, R14, R16 ;  /* 0x000000100e0e7228 */ /* 0x000fca0000000000 */
[----:B------:R-:W-:Y:S01]  /*1a40*/  DFMA R8, R20, R8, UR8 ;  /* 0x0000000814087e2b */ /* 0x000fe20008000008 */
[----:B------:R-:W-:Y:S01]  /*1a50*/  UMOV UR8, 0x9242b910 ;  /* 0x9242b91000087882 */ /* 0x000fe20000000000 */
[----:B------:R-:W-:-:S03]  /*1a60*/  UMOV UR9, 0x3f624924 ;  /* 0x3f62492400097882 */ /* 0x000fc60000000000 */
[----:B------:R-:W-:Y:S02]  /*1a70*/  VIADD R23, R15, 0x100000 ;  /* 0x001000000f177836 */ /* 0x000fe40000000000 */
[----:B------:R-:W-:Y:S01]  /*1a80*/  IMAD.MOV.U32 R22, RZ, RZ, R14 ;  /* 0x000000ffff167224 */ /* 0x000fe200078e000e */
        /* <DEDUP_REMOVED lines=11> */
[C---:B------:R-:W-:Y:S02]  /*1b40*/  DMUL R12, R6.reuse, R10 ;  /* 0x0000000a060c7228 */ /* 0x040fe40000000000 */
[----:B------:R-:W-:-:S04]  /*1b50*/  DFMA R20, R6, R6, -R10 ;  /* 0x000000060614722b */ /* 0x000fc8000000080a */
        /* <DEDUP_REMOVED lines=99> */
.L_x_59:
[----:B------:R-:W-:Y:S01]  /*2190*/  DFMA R10, R10, R4, R4 ;  /* 0x000000040a0a722b */ /* 0x000fe20000000004 */
[----:B------:R-:W-:Y:S01]  /*21a0*/  IMAD.MOV.U32 R6, RZ, RZ, R0 ;  /* 0x000000ffff067224 */ /* 0x000fe200078e0000 */
[----:B------:R-:W-:Y:S01]  /*21b0*/  DSETP.NEU.AND P0, PT, |R4|, +INF , PT ;  /* 0x7ff000000400742a */ /* 0x000fe20003f0d200 */
[----:B------:R-:W-:-:S07]  /*21c0*/  IMAD.MOV.U32 R7, RZ, RZ, 0x0 ;  /* 0x00000000ff077424 */ /* 0x000fce00078e00ff */
[----:B------:R-:W-:Y:S02]  /*21d0*/  FSEL R4, R4, R10, !P0 ;  /* 0x0000000a04047208 */ /* 0x000fe40004000000 */
[----:B------:R-:W-:Y:S01]  /*21e0*/  FSEL R5, R5, R11, !P0 ;  /* 0x0000000b05057208 */ /* 0x000fe20004000000 */
[----:B------:R-:W-:Y:S06]  /*21f0*/  RET.REL.NODEC R6 `(_Z15spongeKernel_2DPfiii) ;  /* 0xffffffdc06807950 */ /* 0x000fec0003c3ffff */
.L_x_60:
        /* <DEDUP_REMOVED lines=16> */
.L_x_214:


//--------------------- .text._Z11onewayBC_3DPfS_S_S_S_S_S_S_iii --------------------------
	.section	.text._Z11onewayBC_3DPfS_S_S_S_S_S_S_iii,"ax",@progbits
	.align	128
        .global         _Z11onewayBC_3DPfS_S_S_S_S_S_S_iii
        .type           _Z11onewayBC_3DPfS_S_S_S_S_S_S_iii,@function
        .size           _Z11onewayBC_3DPfS_S_S_S_S_S_S_iii,(.L_x_222 - _Z11onewayBC_3DPfS_S_S_S_S_S_S_iii)
        .other          _Z11onewayBC_3DPfS_S_S_S_S_S_S_iii,@"STO_CUDA_ENTRY STV_DEFAULT"
_Z11onewayBC_3DPfS_S_S_S_S_S_S_iii:
.text._Z11onewayBC_3DPfS_S_S_S_S_S_S_iii:
[----:B------:R-:W-:Y:S01]  /*0000*/  LDC R1, c[0x0][0x37c] ;  /* 0x0000df00ff017b82 */ /* 0x000fe20000000800 */
[----:B------:R-:W0:Y:S07]  /*0010*/  S2R R15, SR_TID.Y ;  /* 0x00000000000f7919 */ /* 0x000e2e0000002200 */
[----:B------:R-:W1:Y:S01]  /*0020*/  LDC R5, c[0x0][0x360] ;  /* 0x0000d800ff057b82 */ /* 0x000e620000000800 */
[----:B------:R-:W1:Y:S01]  /*0030*/  S2R R4, SR_TID.X ;  /* 0x0000000000047919 */ /* 0x000e620000002100 */
[----:B------:R-:W2:Y:S06]  /*0040*/  S2R R17, SR_TID.Z ;  /* 0x0000000000117919 */ /* 0x000eac0000002300 */
[----:B------:R-:W0:Y:S08]  /*0050*/  S2UR UR5, SR_CTAID.Y ;  /* 0x00000000000579c3 */ /* 0x000e300000002600 */
[----:B------:R-:W0:Y:S08]  /*0060*/  LDC R0, c[0x0][0x364] ;  /* 0x0000d900ff007b82 */ /* 0x000e300000000800 */
[----:B------:R-:W1:Y:S08]  /*0070*/  S2UR UR4, SR_CTAID.X ;  /* 0x00000000000479c3 */ /* 0x000e700000002500 */
[----:B------:R-:W3:Y:S08]  /*0080*/  LDC.64 R2, c[0x0][0x3c0] ;  /* 0x0000f000ff027b82 */ /* 0x000ef00000000a00 */
[----:B------:R-:W2:Y:S01]  /*0090*/  S2UR UR6, SR_CTAID.Z ;  /* 0x00000000000679c3 */ /* 0x000ea20000002700 */
[----:B0-----:R-:W-:-:S07]  /*00a0*/  IMAD R15, R0, UR5, R15 ;  /* 0x00000005000f7c24 */ /* 0x001fce000f8e020f */
[----:B------:R-:W2:Y:S01]  /*00b0*/  LDC R6, c[0x0][0x368] ;  /* 0x0000da00ff067b82 */ /* 0x000ea20000000800 */
[----:B-1----:R-:W-:-:S07]  /*00c0*/  IMAD R4, R5, UR4, R4 ;  /* 0x0000000405047c24 */ /* 0x002fce000f8e0204 */
[----:B------:R-:W0:Y:S01]  /*00d0*/  LDC R13, c[0x0][0x3c8] ;  /* 0x0000f200ff0d7b82 */ /* 0x000e220000000800 */
[----:B---3--:R-:W-:-:S04]  /*00e0*/  ISETP.GE.AND P0, PT, R15, R3, PT ;  /* 0x000000030f00720c */ /* 0x008fc80003f06270 */
[----:B------:R-:W-:Y:S01]  /*00f0*/  ISETP.GE.OR P0, PT, R4, R2, P0 ;  /* 0x000000020400720c */ /* 0x000fe20000706670 */
[----:B--2---:R-:W-:-:S05]  /*0100*/  IMAD R17, R6, UR6, R17 ;  /* 0x0000000606117c24 */ /* 0x004fca000f8e0211 */
[----:B0-----:R-:W-:-:S13]  /*0110*/  ISETP.GE.OR P0, PT, R17, R13, P0 ;  /* 0x0000000d1100720c */ /* 0x001fda0000706670 */
[----:B------:R-:W-:Y:S05]  /*0120*/  @P0 EXIT ;  /* 0x000000000000094d */ /* 0x000fea0003800000 */
[----:B------:R-:W-:Y:S01]  /*0130*/  ISETP.GE.AND P0, PT, R4, 0x4, PT ;  /* 0x000000040400780c */ /* 0x000fe20003f06270 */
[----:B------:R-:W-:Y:S01]  /*0140*/  IMAD.WIDE.U32 R6, R15, R2, RZ ;  /* 0x000000020f067225 */ /* 0x000fe200078e00ff */
[----:B------:R-:W-:Y:S01]  /*0150*/  SHF.R.S32.HI R0, RZ, 0x1f, R2 ;  /* 0x0000001fff007819 */ /* 0x000fe20000011402 */
[----:B------:R-:W-:Y:S01]  /*0160*/  BSSY.RECONVERGENT B0, `(.L_x_61) ;  /* 0x0000017000007945 */ /* 0x000fe20003800200 */
[--C-:B------:R-:W-:Y:S01]  /*0170*/  SHF.R.S32.HI R5, RZ, 0x1f, R4.reuse ;  /* 0x0000001fff057819 */ /* 0x100fe20000011404 */
[----:B------:R-:W-:Y:S02]  /*0180*/  IMAD.MOV.U32 R10, RZ, RZ, R4 ;  /* 0x000000ffff0a7224 */ /* 0x000fe400078e0004 */
[----:B------:R-:W-:-:S04]  /*0190*/  IMAD R9, R0, R15, RZ ;  /* 0x0000000f00097224 */ /* 0x000fc800078e02ff */
[----:B------:R-:W-:Y:S02]  /*01a0*/  IMAD.IADD R12, R7, 0x1, R9 ;  /* 0x00000001070c7824 */ /* 0x000fe400078e0209 */
[----:B------:R-:W-:Y:S05]  /*01b0*/  @!P0 BRA `(.L_x_62) ;  /* 0x0000000000448947 */ /* 0x000fea0003800000 */
[----:B------:R-:W-:-:S05]  /*01c0*/  VIADD R9, R2, 0xfffffffc ;  /* 0xfffffffc02097836 */ /* 0x000fca0000000000 */
[----:B------:R-:W-:-:S13]  /*01d0*/  ISETP.GT.AND P0, PT, R4, R9, PT ;  /* 0x000000090400720c */ /* 0x000fda0003f04270 */
[----:B------:R-:W-:Y:S01]  /*01e0*/  @P0 IMAD.IADD R10, R2, 0x1, -R4 ;  /* 0x00000001020a0824 */ /* 0x000fe200078e0a04 */
[----:B------:R-:W-:Y:S06]  /*01f0*/  @P0 BRA `(.L_x_62) ;  /* 0x0000000000340947 */ /* 0x000fec0003800000 */
[----:B------:R-:W-:Y:S02]  /*0200*/  ISETP.GE.U32.AND P0, PT, R17, 0x4, PT ;  /* 0x000000041100780c */ /* 0x000fe40003f06070 */
[----:B------:R-:W-:-:S11]  /*0210*/  MOV R10, R17 ;  /* 0x00000011000a7202 */ /* 0x000fd60000000f00 */
[----:B------:R-:W-:Y:S05]  /*0220*/  @!P0 BRA `(.L_x_62) ;  /* 0x0000000000288947 */ /* 0x000fea0003800000 */
[----:B------:R-:W-:-:S05]  /*0230*/  VIADD R8, R13, 0xfffffffc ;  /* 0xfffffffc0d087836 */ /* 0x000fca0000000000 */
[----:B------:R-:W-:-:S13]  /*0240*/  ISETP.GT.AND P0, PT, R17, R8, PT ;  /* 0x000000081100720c */ /* 0x000fda0003f04270 */
[----:B------:R-:W-:Y:S01]  /*0250*/  @P0 IMAD.IADD R10, R13, 0x1, -R17 ;  /* 0x000000010d0a0824 */ /* 0x000fe200078e0a11 */
[----:B------:R-:W-:Y:S06]  /*0260*/  @P0 BRA `(.L_x_62) ;  /* 0x0000000000180947 */ /* 0x000fec0003800000 */
[----:B------:R-:W-:Y:S01]  /*0270*/  ISETP.GE.U32.AND P1, PT, R15, 0x4, PT ;  /* 0x000000040f00780c */ /* 0x000fe20003f26070 */
[----:B------:R-:W-:-:S12]  /*0280*/  IMAD.MOV.U32 R10, RZ, RZ, R15 ;  /* 0x000000ffff0a7224 */ /* 0x000fd800078e000f */
[----:B------:R-:W-:-:S05]  /*0290*/  @P1 VIADD R8, R3, 0xfffffffc ;  /* 0xfffffffc03081836 */ /* 0x000fca0000000000 */
[C---:B------:R-:W-:Y:S02]  /*02a0*/  @P1 ISETP.GT.AND P0, PT, R15.reuse, R8, PT ;  /* 0x000000080f00120c */ /* 0x040fe40003f04270 */
[----:B------:R-:W-:-:S04]  /*02b0*/  @P1 IADD3 R8, PT, PT, -R15, R3, RZ ;  /* 0x000000030f081210 */ /* 0x000fc80007ffe1ff */
[----:B------:R-:W-:-:S07]  /*02c0*/  @P1 SEL R10, R8, RZ, P0 ;  /* 0x000000ff080a1207 */ /* 0x000fce0000000000 */
.L_x_62:
[----:B------:R-:W-:Y:S05]  /*02d0*/  BSYNC.RECONVERGENT B0 ;  /* 0x0000000000007941 */ /* 0x000fea0003800200 */
.L_x_61:
[----:B------:R-:W-:Y:S01]  /*02e0*/  IMAD R11, R0, R17, RZ ;  /* 0x00000011000b7224 */ /* 0x000fe200078e02ff */
[----:B------:R-:W0:Y:S01]  /*02f0*/  LDCU.128 UR8, c[0x0][0x380] ;  /* 0x00007000ff0877ac */ /* 0x000e220008000c00 */
[----:B------:R-:W-:Y:S01]  /*0300*/  IMAD.WIDE.U32 R8, R17, R2, R4 ;  /* 0x0000000211087225 */ /* 0x000fe200078e0004 */
[----:B------:R-:W-:Y:S01]  /*0310*/  IADD3 R14, PT, PT, -R10, 0x4, RZ ;  /* 0x000000040a0e7810 */ /* 0x000fe20007ffe1ff */
[----:B------:R-:W-:Y:S01]  /*0320*/  BSSY.RECONVERGENT B0, `(.L_x_63) ;  /* 0x000002d000007945 */ /* 0x000fe20003800200 */
[----:B------:R-:W1:Y:S01]  /*0330*/  LDCU.64 UR4, c[0x0][0x358] ;  /* 0x00006b00ff0477ac */ /* 0x000e620008000a00 */
[----:B------:R-:W-:Y:S01]  /*0340*/  IMAD.IADD R9, R9, 0x1, R11 ;  /* 0x0000000109097824 */ /* 0x000fe200078e020b */
[--C-:B------:R-:W-:Y:S01]  /*0350*/  SHF.R.S32.HI R11, RZ, 0x1f, R13.reuse ;  /* 0x0000001fff0b7819 */ /* 0x100fe2000001140d */
[-C--:B------:R-:W-:Y:S01]  /*0360*/  IMAD R19, R12, R13.reuse, RZ ;  /* 0x0000000d0c137224 */ /* 0x080fe200078e02ff */
[----:B------:R-:W-:Y:S01]  /*0370*/  IADD3 R12, PT, PT, R10, -0x5, R13 ;  /* 0xfffffffb0a0c7810 */ /* 0x000fe20007ffe00d */
[----:B------:R-:W-:Y:S01]  /*0380*/  IMAD.WIDE.U32 R8, R6, R13, R8 ;  /* 0x0000000d06087225 */ /* 0x000fe200078e0008 */
[----:B------:R-:W-:-:S02]  /*0390*/  ISETP.GT.AND P4, PT, R17, R14, PT ;  /* 0x0000000e1100720c */ /* 0x000fc40003f84270 */
[----:B------:R-:W-:Y:S01]  /*03a0*/  ISETP.GE.AND P2, PT, R17, R12, PT ;  /* 0x0000000c1100720c */ /* 0x000fe20003f46270 */
[----:B------:R-:W-:Y:S01]  /*03b0*/  IMAD R11, R11, R6, R19 ;  /* 0x000000060b0b7224 */ /* 0x000fe200078e0213 */
[C---:B------:R-:W-:Y:S02]  /*03c0*/  IADD3 R12, PT, PT, R10.reuse, -0x5, R3 ;  /* 0xfffffffb0a0c7810 */ /* 0x040fe40007ffe003 */
[----:B------:R-:W-:Y:S01]  /*03d0*/  IADD3 R3, PT, PT, R10, -0x5, R2 ;  /* 0xfffffffb0a037810 */ /* 0x000fe20007ffe002 */
[----:B------:R-:W-:Y:S01]  /*03e0*/  IMAD.IADD R9, R9, 0x1, R11 ;  /* 0x0000000109097824 */ /* 0x000fe200078e020b */
[----:B------:R-:W-:Y:S01]  /*03f0*/  ISETP.GT.AND P1, PT, R4, R14, PT ;  /* 0x0000000e0400720c */ /* 0x000fe20003f24270 */
[----:B------:R-:W-:Y:S01]  /*0400*/  IMAD.SHL.U32 R10, R8, 0x4, RZ ;  /* 0x00000004080a7824 */ /* 0x000fe200078e00ff */
[----:B------:R-:W-:Y:S02]  /*0410*/  ISETP.GE.AND P3, PT, R4, R3, PT ;  /* 0x000000030400720c */ /* 0x000fe40003f66270 */
[----:B------:R-:W-:-:S02]  /*0420*/  SHF.L.U64.HI R3, R8, 0x2, R9 ;  /* 0x0000000208037819 */ /* 0x000fc40000010209 */
[C---:B0-----:R-:W-:Y:S02]  /*0430*/  IADD3 R8, P6, PT, R10.reuse, UR10, RZ ;  /* 0x0000000a0a087c10 */ /* 0x041fe4000ffde0ff */
[----:B------:R-:W-:Y:S02]  /*0440*/  IADD3 R10, P5, PT, R10, UR8, RZ ;  /* 0x000000080a0a7c10 */ /* 0x000fe4000ffbe0ff */
[----:B------:R-:W-:Y:S02]  /*0450*/  IADD3.X R9, PT, PT, R3, UR11, RZ, P6, !PT ;  /* 0x0000000b03097c10 */ /* 0x000fe4000b7fe4ff */
[C---:B------:R-:W-:Y:S02]  /*0460*/  ISETP.GT.AND P0, PT, R15.reuse, R14, PT ;  /* 0x0000000e0f00720c */ /* 0x040fe40003f04270 */
[----:B------:R-:W-:Y:S02]  /*0470*/  ISETP.GE.AND P6, PT, R15, R12, PT ;  /* 0x0000000c0f00720c */ /* 0x000fe40003fc6270 */
[----:B------:R-:W-:Y:S01]  /*0480*/  IADD3.X R11, PT, PT, R3, UR9, RZ, P5, !PT ;  /* 0x00000009030b7c10 */ /* 0x000fe2000affe4ff */
[----:B-1----:R-:W-:Y:S10]  /*0490*/  @P4 BRA `(.L_x_64) ;  /* 0x0000000000544947 */ /* 0x002ff40003800000 */
[----:B------:R-:W-:Y:S01]  /*04a0*/  IMAD R3, R17, R2, R2 ;  /* 0x0000000211037224 */ /* 0x000fe200078e0202 */
[----:B------:R-:W0:Y:S04]  /*04b0*/  LDC.64 R20, c[0x0][0x390] ;  /* 0x0000e400ff147b82 */ /* 0x000e280000000a00 */
[----:B------:R-:W-:-:S04]  /*04c0*/  IADD3 R22, P4, PT, R4, R3, RZ ;  /* 0x0000000304167210 */ /* 0x000fc80007f9e0ff */
[----:B------:R-:W-:-:S03]  /*04d0*/  LEA.HI.X.SX32 R23, R3, R5, 0x1, P4 ;  /* 0x0000000503177211 */ /* 0x000fc600020f0eff */
[----:B------:R-:W-:-:S05]  /*04e0*/  IMAD.WIDE.U32 R22, R6, R13, R22 ;  /* 0x0000000d06167225 */ /* 0x000fca00078e0016 */
[----:B------:R-:W-:Y:S01]  /*04f0*/  IADD3 R3, PT, PT, R23, R19, RZ ;  /* 0x0000001317037210 */ /* 0x000fe20007ffe0ff */
[----:B------:R-:W-:-:S03]  /*0500*/  IMAD.SHL.U32 R23, R22, 0x4, RZ ;  /* 0x0000000416177824 */ /* 0x000fc600078e00ff */
[----:B------:R-:W-:Y:S01]  /*0510*/  SHF.L.U64.HI R12, R22, 0x2, R3 ;  /* 0x00000002160c7819 */ /* 0x000fe20000010203 */
[----:B------:R-:W-:Y:S01]  /*0520*/  IMAD R3, R15, R2, R4 ;  /* 0x000000020f037224 */ /* 0x000fe200078e0204 */
[C---:B------:R-:W-:Y:S02]  /*0530*/  IADD3 R24, P5, PT, R23.reuse, UR8, RZ ;  /* 0x0000000817187c10 */ /* 0x040fe4000ffbe0ff */
[----:B------:R-:W-:Y:S01]  /*0540*/  IADD3 R22, P4, PT, R23, UR10, RZ ;  /* 0x0000000a17167c10 */ /* 0x000fe2000ff9e0ff */
[----:B0-----:R-:W-:Y:S01]  /*0550*/  IMAD.WIDE R20, R3, 0x4, R20 ;  /* 0x0000000403147825 */ /* 0x001fe200078e0214 */
[C---:B------:R-:W-:Y:S01]  /*0560*/  IADD3.X R25, PT, PT, R12.reuse, UR9, RZ, P5, !PT ;  /* 0x000000090c197c10 */ /* 0x040fe2000affe4ff */
[----:B------:R-:W2:Y:S01]  /*0570*/  LDG.E R3, desc[UR4][R8.64] ;  /* 0x0000000408037981 */ /* 0x000ea2000c1e1900 */
[----:B------:R-:W-:-:S03]  /*0580*/  IADD3.X R23, PT, PT, R12, UR11, RZ, P4, !PT ;  /* 0x0000000b0c177c10 */ /* 0x000fc6000a7fe4ff */
[----:B------:R-:W2:Y:S04]  /*0590*/  LDG.E R24, desc[UR4][R24.64] ;  /* 0x0000000418187981 */ /* 0x000ea8000c1e1900 */
[----:B------:R-:W3:Y:S04]  /*05a0*/  LDG.E R22, desc[UR4][R22.64] ;  /* 0x0000000416167981 */ /* 0x000ee8000c1e1900 */
[----:B------:R-:W3:Y:S01]  /*05b0*/  LDG.E R20, desc[UR4][R20.64] ;  /* 0x0000000414147981 */ /* 0x000ee2000c1e1900 */
[----:B--2---:R-:W-:-:S04]  /*05c0*/  FADD R3, R3, -R24 ;  /* 0x8000001803037221 */ /* 0x004fc80000000000 */
[----:B---3--:R-:W-:-:S05]  /*05d0*/  FFMA R3, R3, R20, R22 ;  /* 0x0000001403037223 */ /* 0x008fca0000000016 */
[----:B------:R0:W-:Y:S02]  /*05e0*/  STG.E desc[UR4][R10.64], R3 ;  /* 0x000000030a007986 */ /* 0x0001e4000c101904 */
.L_x_64:
[----:B------:R-:W-:Y:S05]  /*05f0*/  BSYNC.RECONVERGENT B0 ;  /* 0x0000000000007941 */ /* 0x000fea0003800200 */
.L_x_63:
[----:B------:R-:W-:Y:S04]  /*0600*/  BSSY.RECONVERGENT B0, `(.L_x_65) ;  /* 0x0000018000007945 */ /* 0x000fe80003800200 */
[----:B------:R-:W-:Y:S05]  /*0610*/  @!P2 BRA `(.L_x_66) ;  /* 0x000000000058a947 */ /* 0x000fea0003800000 */
[----:B0-----:R-:W-:Y:S01]  /*0620*/  VIADD R3, R17, 0xffffffff ;  /* 0xffffffff11037836 */ /* 0x001fe20000000000 */
[----:B------:R-:W0:Y:S01]  /*0630*/  LDC.64 R20, c[0x0][0x398] ;  /* 0x0000e600ff147b82 */ /* 0x000e220000000a00 */
[-C--:B------:R-:W-:Y:S02]  /*0640*/  IMAD R27, R15, R2.reuse, R4 ;  /* 0x000000020f1b7224 */ /* 0x080fe400078e0204 */
[----:B------:R-:W-:-:S05]  /*0650*/  IMAD R3, R3, R2, RZ ;  /* 0x0000000203037224 */ /* 0x000fca00078e02ff */
[----:B------:R-:W-:-:S04]  /*0660*/  IADD3 R22, P2, PT, R4, R3, RZ ;  /* 0x0000000304167210 */ /* 0x000fc80007f5e0ff */
[----:B------:R-:W-:-:S03]  /*0670*/  LEA.HI.X.SX32 R23, R3, R5, 0x1, P2 ;  /* 0x0000000503177211 */ /* 0x000fc600010f0eff */
[----:B------:R-:W-:-:S04]  /*0680*/  IMAD.WIDE.U32 R22, R6, R13, R22 ;  /* 0x0000000d06167225 */ /* 0x000fc800078e0016 */
[----:B------:R-:W-:Y:S01]  /*0690*/  IMAD.IADD R3, R19, 0x1, R23 ;  /* 0x0000000113037824 */ /* 0x000fe200078e0217 */
[----:B------:R-:W-:Y:S01]  /*06a0*/  SHF.L.U32 R23, R22, 0x2, RZ ;  /* 0x0000000216177819 */ /* 0x000fe200000006ff */
[----:B0-----:R-:W-:-:S03]  /*06b0*/  IMAD.WIDE R20, R27, 0x4, R20 ;  /* 0x000000041b147825 */ /* 0x001fc600078e0214 */
[----:B------:R-:W-:Y:S02]  /*06c0*/  SHF.L.U64.HI R3, R22, 0x2, R3 ;  /* 0x0000000216037819 */ /* 0x000fe40000010203 */
[C---:B------:R-:W-:Y:S02]  /*06d0*/  IADD3 R24, P4, PT, R23.reuse, UR8, RZ ;  /* 0x0000000817187c10 */ /* 0x040fe4000ff9e0ff */
[----:B------:R-:W-:Y:S01]  /*06e0*/  IADD3 R22, P2, PT, R23, UR10, RZ ;  /* 0x0000000a17167c10 */ /* 0x000fe2000ff5e0ff */
[----:B------:R-:W2:Y:S01]  /*06f0*/  LDG.E R20, desc[UR4][R20.64] ;  /* 0x0000000414147981 */ /* 0x000ea2000c1e1900 */
[C---:B------:R-:W-:Y:S02]  /*0700*/  IADD3.X R25, PT, PT, R3.reuse, UR9, RZ, P4, !PT ;  /* 0x0000000903197c10 */ /* 0x040fe4000a7fe4ff */
[----:B------:R-:W-:Y:S02]  /*0710*/  IADD3.X R23, PT, PT, R3, UR11, RZ, P2, !PT ;  /* 0x0000000b03177c10 */ /* 0x000fe400097fe4ff */
[----:B------:R-:W3:Y:S04]  /*0720*/  LDG.E R3, desc[UR4][R8.64] ;  /* 0x0000000408037981 */ /* 0x000ee8000c1e1900 */
[----:B------:R-:W3:Y:S04]  /*0730*/  LDG.E R24, desc[UR4][R24.64] ;  /* 0x0000000418187981 */ /* 0x000ee8000c1e1900 */
[----:B------:R-:W2:Y:S01]  /*0740*/  LDG.E R22, desc[UR4][R22.64] ;  /* 0x0000000416167981 */ /* 0x000ea2000c1e1900 */
[----:B---3--:R-:W-:-:S04]  /*0750*/  FADD R3, R3, -R24 ;  /* 0x8000001803037221 */ /* 0x008fc80000000000 */
[----:B--2---:R-:W-:-:S05]  /*0760*/  FFMA R3, R3, R20, R22 ;  /* 0x0000001403037223 */ /* 0x004fca0000000016 */
[----:B------:R1:W-:Y:S02]  /*0770*/  STG.E desc[UR4][R10.64], R3 ;  /* 0x000000030a007986 */ /* 0x0003e4000c101904 */
.L_x_66:
[----:B------:R-:W-:Y:S05]  /*0780*/  BSYNC.RECONVERGENT B0 ;  /* 0x0000000000007941 */ /* 0x000fea0003800200 */
.L_x_65:
[----:B------:R-:W-:Y:S04]  /*0790*/  BSSY.RECONVERGENT B0, `(.L_x_67) ;  /* 0x0000017000007945 */ /* 0x000fe80003800200 */
[----:B------:R-:W-:Y:S05]  /*07a0*/  @P1 BRA `(.L_x_68) ;  /* 0x0000000000541947 */ /* 0x000fea0003800000 */
[----:B01----:R-:W-:Y:S01]  /*07b0*/  IMAD R3, R17, R2, RZ ;  /* 0x0000000211037224 */ /* 0x003fe200078e02ff */
[----:B------:R-:W0:Y:S04]  /*07c0*/  LDC.64 R20, c[0x0][0x3a0] ;  /* 0x0000e800ff147b82 */ /* 0x000e280000000a00 */
[----:B------:R-:W-:-:S04]  /*07d0*/  IADD3 R22, P1, PT, R4, R3, RZ ;  /* 0x0000000304167210 */ /* 0x000fc80007f3e0ff */
[----:B------:R-:W-:-:S03]  /*07e0*/  LEA.HI.X.SX32 R23, R3, R5, 0x1, P1 ;  /* 0x0000000503177211 */ /* 0x000fc600008f0eff */
[----:B------:R-:W-:-:S04]  /*07f0*/  IMAD.WIDE.U32 R22, R6, R13, R22 ;  /* 0x0000000d06167225 */ /* 0x000fc800078e0016 */
[----:B------:R-:W-:Y:S02]  /*0800*/  IMAD.IADD R3, R19, 0x1, R23 ;  /* 0x0000000113037824 */ /* 0x000fe400078e0217 */
[----:B------:R-:W-:-:S03]  /*0810*/  IMAD.SHL.U32 R23, R22, 0x4, RZ ;  /* 0x0000000416177824 */ /* 0x000fc600078e00ff */
[----:B------:R-:W-:Y:S01]  /*0820*/  SHF.L.U64.HI R12, R22, 0x2, R3 ;  /* 0x00000002160c7819 */ /* 0x000fe20000010203 */
[----:B------:R-:W-:Y:S01]  /*0830*/  IMAD R3, R15, R13, R17 ;  /* 0x0000000d0f037224 */ /* 0x000fe200078e0211 */
[C---:B------:R-:W-:Y:S02]  /*0840*/  IADD3 R24, P2, PT, R23.reuse, UR8, RZ ;  /* 0x0000000817187c10 */ /* 0x040fe4000ff5e0ff */
[----:B------:R-:W-:Y:S01]  /*0850*/  IADD3 R22, P1, PT, R23, UR10, RZ ;  /* 0x0000000a17167c10 */ /* 0x000fe2000ff3e0ff */
[----:B0-----:R-:W-:Y:S01]  /*0860*/  IMAD.WIDE.U32 R20, R3, 0x4, R20 ;  /* 0x0000000403147825 */ /* 0x001fe200078e0014 */
        /* <DEDUP_REMOVED lines=9> */
.L_x_68:
[----:B------:R-:W-:Y:S05]  /*0900*/  BSYNC.RECONVERGENT B0 ;  /* 0x0000000000007941 */ /* 0x000fea0003800200 */
.L_x_67:
[----:B------:R-:W-:Y:S04]  /*0910*/  BSSY.RECONVERGENT B0, `(.L_x_69) ;  /* 0x0000017000007945 */ /* 0x000fe80003800200 */
[----:B------:R-:W-:Y:S05]  /*0920*/  @!P3 BRA `(.L_x_70) ;  /* 0x000000000054b947 */ /* 0x000fea0003800000 */
[----:B012---:R-:W-:Y:S01]  /*0930*/  IMAD R3, R17, R2, RZ ;  /* 0x0000000211037224 */ /* 0x007fe200078e02ff */
[----:B------:R-:W0:Y:S04]  /*0940*/  LDC.64 R20, c[0x0][0x398] ;  /* 0x0000e600ff147b82 */ /* 0x000e280000000a00 */
[----:B------:R-:W-:-:S04]  /*0950*/  IADD3 R22, P1, PT, R4, R3, RZ ;  /* 0x0000000304167210 */ /* 0x000fc80007f3e0ff */
[----:B------:R-:W-:Y:S01]  /*0960*/  LEA.HI.X.SX32 R23, R3, R5, 0x1, P1 ;  /* 0x0000000503177211 */ /* 0x000fe200008f0eff */
[-C--:B------:R-:W-:Y:S02]  /*0970*/  IMAD R3, R15, R13.reuse, R17 ;  /* 0x0000000d0f037224 */ /* 0x080fe400078e0211 */
[----:B------:R-:W-:-:S04]  /*0980*/  IMAD.WIDE.U32 R22, R6, R13, R22 ;  /* 0x0000000d06167225 */ /* 0x000fc800078e0016 */
[----:B------:R-:W-:Y:S01]  /*0990*/  IMAD.IADD R19, R19, 0x1, R23 ;  /* 0x0000000113137824 */ /* 0x000fe200078e0217 */
[----:B------:R-:W-:-:S04]  /*09a0*/  SHF.L.U32 R6, R22, 0x2, RZ ;  /* 0x0000000216067819 */ /* 0x000fc800000006ff */
[----:B------:R-:W-:Y:S02]  /*09b0*/  SHF.L.U64.HI R22, R22, 0x2, R19 ;  /* 0x0000000216167819 */ /* 0x000fe40000010213 */
[C---:B------:R-:W-:Y:S01]  /*09c0*/  IADD3 R18, P2, PT, R6.reuse, UR8, RZ ;  /* 0x0000000806127c10 */ /* 0x040fe2000ff5e0ff */
[----:B0-----:R-:W-:Y:S01]  /*09d0*/  IMAD.WIDE.U32 R20, R3, 0x4, R20 ;  /* 0x0000000403147825 */ /* 0x001fe200078e0014 */
[----:B------:R-:W-:Y:S01]  /*09e0*/  IADD3 R6, P1, PT, R6, UR10, RZ ;  /* 0x0000000a06067c10 */ /* 0x000fe2000ff3e0ff */
[----:B------:R-:W2:Y:S01]  /*09f0*/  LDG.E R3, desc[UR4][R8.64] ;  /* 0x0000000408037981 */ /* 0x000ea2000c1e1900 */
[C---:B------:R-:W-:Y:S02]  /*0a00*/  IADD3.X R19, PT, PT, R22.reuse, UR9, RZ, P2, !PT ;  /* 0x0000000916137c10 */ /* 0x040fe400097fe4ff */
[----:B------:R-:W-:Y:S01]  /*0a10*/  IADD3.X R7, PT, PT, R22, UR11, RZ, P1, !PT ;  /* 0x0000000b16077c10 */ /* 0x000fe20008ffe4ff */
[----:B------:R-:W3:Y:S04]  /*0a20*/  LDG.E R20, desc[UR4][R20.64] ;  /* 0x0000000414147981 */ /* 0x000ee8000c1e1900 */
[----:B------:R-:W2:Y:S04]  /*0a30*/  LDG.E R18, desc[UR4][R18.64+-0x4] ;  /* 0xfffffc0412127981 */ /* 0x000ea8000c1e1900 */
[----:B------:R-:W3:Y:S01]  /*0a40*/  LDG.E R6, desc[UR4][R6.64+-0x4] ;  /* 0xfffffc0406067981 */ /* 0x000ee2000c1e1900 */
[----:B--2---:R-:W-:-:S04]  /*0a50*/  FADD R3, R3, -R18 ;  /* 0x8000001203037221 */ /* 0x004fc80000000000 */
[----:B---3--:R-:W-:-:S05]  /*0a60*/  FFMA R3, R3, R20, R6 ;  /* 0x0000001403037223 */ /* 0x008fca0000000006 */
[----:B------:R3:W-:Y:S02]  /*0a70*/  STG.E desc[UR4][R10.64], R3 ;  /* 0x000000030a007986 */ /* 0x0007e4000c101904 */
.L_x_70:
[----:B------:R-:W-:Y:S05]  /*0a80*/  BSYNC.RECONVERGENT B0 ;  /* 0x0000000000007941 */ /* 0x000fea0003800200 */
.L_x_69:
[----:B------:R-:W-:Y:S04]  /*0a90*/  BSSY.RECONVERGENT B0, `(.L_x_71) ;  /* 0x000001c000007945 */ /* 0x000fe80003800200 */
[----:B------:R-:W-:Y:S05]  /*0aa0*/  @P0 BRA `(.L_x_72) ;  /* 0x0000000000680947 */ /* 0x000fea0003800000 */
[----:B------:R-:W-:Y:S01]  /*0ab0*/  IMAD R23, R17, R2, RZ ;  /* 0x0000000211177224 */ /* 0x000fe200078e02ff */
[----:B------:R-:W4:Y:S01]  /*0ac0*/  LDC.64 R6, c[0x0][0x3b0] ;  /* 0x0000ec00ff067b82 */ /* 0x000f220000000a00 */
[----:B------:R-:W-:-:S03]  /*0ad0*/  VIADD R19, R15, 0x1 ;  /* 0x000000010f137836 */ /* 0x000fc60000000000 */
[----:B------:R-:W-:Y:S01]  /*0ae0*/  IADD3 R20, P0, PT, R4, R23, RZ ;  /* 0x0000001704147210 */ /* 0x000fe20007f1e0ff */
[----:B0123--:R-:W-:Y:S02]  /*0af0*/  IMAD R3, R0, R19, RZ ;  /* 0x0000001300037224 */ /* 0x00ffe400078e02ff */
[----:B------:R-:W-:Y:S01]  /*0b00*/  IMAD.WIDE.U32 R18, R19, R2, RZ ;  /* 0x0000000213127225 */ /* 0x000fe200078e00ff */
[----:B------:R-:W-:-:S03]  /*0b10*/  LEA.HI.X.SX32 R21, R23, R5, 0x1, P0 ;  /* 0x0000000517157211 */ /* 0x000fc600000f0eff */
[----:B------:R-:W-:Y:S02]  /*0b20*/  IMAD.IADD R12, R19, 0x1, R3 ;  /* 0x00000001130c7824 */ /* 0x000fe400078e0203 */
[----:B------:R-:W-:-:S04]  /*0b30*/  IMAD.WIDE.U32 R20, R18, R13, R20 ;  /* 0x0000000d12147225 */ /* 0x000fc800078e0014 */
[----:B------:R-:W-:Y:S01]  /*0b40*/  IMAD R3, R12, R13, RZ ;  /* 0x0000000d0c037224 */ /* 0x000fe200078e02ff */
[----:B------:R-:W-:-:S03]  /*0b50*/  SHF.L.U32 R18, R20, 0x2, RZ ;  /* 0x0000000214127819 */ /* 0x000fc600000006ff */
[----:B------:R-:W-:-:S05]  /*0b60*/  IMAD.IADD R3, R21, 0x1, R3 ;  /* 0x0000000115037824 */ /* 0x000fca00078e0203 */
[----:B------:R-:W-:Y:S01]  /*0b70*/  SHF.L.U64.HI R12, R20, 0x2, R3 ;  /* 0x00000002140c7819 */ /* 0x000fe20000010203 */
[----:B------:R-:W-:Y:S01]  /*0b80*/  IMAD.IADD R3, R4, 0x1, R23 ;  /* 0x0000000104037824 */ /* 0x000fe200078e0217 */
[C---:B------:R-:W-:Y:S02]  /*0b90*/  IADD3 R20, P1, PT, R18.reuse, UR8, RZ ;  /* 0x0000000812147c10 */ /* 0x040fe4000ff3e0ff */
[----:B------:R-:W-:Y:S01]  /*0ba0*/  IADD3 R18, P0, PT, R18, UR10, RZ ;  /* 0x0000000a12127c10 */ /* 0x000fe2000ff1e0ff */
[----:B----4-:R-:W-:Y:S01]  /*0bb0*/  IMAD.WIDE R6, R3, 0x4, R6 ;  /* 0x0000000403067825 */ /* 0x010fe200078e0206 */
        /* <DEDUP_REMOVED lines=9> */
.L_x_72:
[----:B------:R-:W-:Y:S05]  /*0c50*/  BSYNC.RECONVERGENT B0 ;  /* 0x0000000000007941 */ /* 0x000fea0003800200 */
.L_x_71:
[----:B------:R-:W-:Y:S05]  /*0c60*/  @!P6 EXIT ;  /* 0x000000000000e94d */ /* 0x000fea0003800000 */
[----:B------:R-:W-:Y:S01]  /*0c70*/  VIADD R7, R15, 0xffffffff ;  /* 0xffffffff0f077836 */ /* 0x000fe20000000000 */
[----:B------:R-:W5:Y:S01]  /*0c80*/  LDG.E R8, desc[UR4][R8.64] ;  /* 0x0000000408087981 */ /* 0x000f62000c1e1900 */
[-C--:B------:R-:W-:Y:S02]  /*0c90*/  IMAD R19, R17, R2.reuse, RZ ;  /* 0x0000000211137224 */ /* 0x080fe400078e02ff */
[----:B------:R-:W-:Y:S01]  /*0ca0*/  IMAD R0, R0, R7, RZ ;  /* 0x0000000700007224 */ /* 0x000fe200078e02ff */
[----:B01234-:R-:W-:Y:S01]  /*0cb0*/  SHF.R.S32.HI R3, RZ, 0x1f, R7 ;  /* 0x0000001fff037819 */ /* 0x01ffe20000011407 */
[----:B------:R-:W-:Y:S01]  /*0cc0*/  IMAD.WIDE.U32 R6, R7, R2, RZ ;  /* 0x0000000207067225 */ /* 0x000fe200078e00ff */
[----:B------:R-:W-:-:S03]  /*0cd0*/  IADD3 R14, P0, PT, R4, R19, RZ ;  /* 0x00000013040e7210 */ /* 0x000fc60007f1e0ff */
[----:B------:R-:W-:Y:S01]  /*0ce0*/  IMAD R17, R3, R2, R0 ;  /* 0x0000000203117224 */ /* 0x000fe200078e0200 */
[----:B------:R-:W-:Y:S01]  /*0cf0*/  LEA.HI.X.SX32 R15, R19, R5, 0x1, P0 ;  /* 0x00000005130f7211 */ /* 0x000fe200000f0eff */
[----:B------:R-:W0:Y:S01]  /*0d00*/  LDC.64 R2, c[0x0][0x3b8] ;  /* 0x0000ee00ff027b82 */ /* 0x000e220000000a00 */
[----:B------:R-:W-:Y:S02]  /*0d10*/  IMAD.IADD R19, R4, 0x1, R19 ;  /* 0x0000000104137824 */ /* 0x000fe400078e0213 */
[----:B------:R-:W-:Y:S02]  /*0d20*/  IMAD.IADD R0, R7, 0x1, R17 ;  /* 0x0000000107007824 */ /* 0x000fe400078e0211 */
[----:B------:R-:W-:-:S04]  /*0d30*/  IMAD.WIDE.U32 R6, R6, R13, R14 ;  /* 0x0000000d06067225 */ /* 0x000fc800078e000e */
[----:B------:R-:W-:Y:S02]  /*0d40*/  IMAD R13, R0, R13, RZ ;  /* 0x0000000d000d7224 */ /* 0x000fe400078e02ff */
[----:B------:R-:W-:-:S03]  /*0d50*/  IMAD.SHL.U32 R5, R6, 0x4, RZ ;  /* 0x0000000406057824 */ /* 0x000fc600078e00ff */
[----:B------:R-:W-:Y:S02]  /*0d60*/  IADD3 R7, PT, PT, R7, R13, RZ ;  /* 0x0000000d07077210 */ /* 0x000fe40007ffe0ff */
[C---:B------:R-:W-:Y:S02]  /*0d70*/  IADD3 R4, P0, PT, R5.reuse, UR10, RZ ;  /* 0x0000000a05047c10 */ /* 0x040fe4000ff1e0ff */
[----:B------:R-:W-:Y:S02]  /*0d80*/  SHF.L.U64.HI R0, R6, 0x2, R7 ;  /* 0x0000000206007819 */ /* 0x000fe40000010207 */
[----:B------:R-:W-:-:S04]  /*0d90*/  IADD3 R6, P1, PT, R5, UR8, RZ ;  /* 0x0000000805067c10 */ /* 0x000fc8000ff3e0ff */
[C---:B------:R-:W-:Y:S01]  /*0da0*/  IADD3.X R7, PT, PT, R0.reuse, UR9, RZ, P1, !PT ;  /* 0x0000000900077c10 */ /* 0x040fe20008ffe4ff */
[----:B0-----:R-:W-:Y:S01]  /*0db0*/  IMAD.WIDE R2, R19, 0x4, R2 ;  /* 0x0000000413027825 */ /* 0x001fe200078e0202 */
[----:B------:R-:W-:-:S04]  /*0dc0*/  IADD3.X R5, PT, PT, R0, UR11, RZ, P0, !PT ;  /* 0x0000000b00057c10 */ /* 0x000fc800087fe4ff */
[----:B------:R-:W5:Y:S04]  /*0dd0*/  LDG.E R7, desc[UR4][R6.64] ;  /* 0x0000000406077981 */ /* 0x000f68000c1e1900 */
[----:B------:R-:W2:Y:S04]  /*0de0*/  LDG.E R4, desc[UR4][R4.64] ;  /* 0x0000000404047981 */ /* 0x000ea8000c1e1900 */
[----:B------:R-:W2:Y:S01]  /*0df0*/  LDG.E R2, desc[UR4][R2.64] ;  /* 0x0000000402027981 */ /* 0x000ea2000c1e1900 */
[----:B-----5:R-:W-:-:S04]  /*0e00*/  FADD R13, R8, -R7 ;  /* 0x80000007080d7221 */ /* 0x020fc80000000000 */
[----:B--2---:R-:W-:-:S05]  /*0e10*/  FFMA R13, R13, R2, R4 ;  /* 0x000000020d0d7223 */ /* 0x004fca0000000004 */
[----:B------:R-:W-:Y:S01]  /*0e20*/  STG.E desc[UR4][R10.64], R13 ;  /* 0x0000000d0a007986 */ /* 0x000fe2000c101904 */
[----:B------:R-:W-:Y:S05]  /*0e30*/  EXIT ;  /* 0x000000000000794d */ /* 0x000fea0003800000 */
.L_x_73:
        /* <DEDUP_REMOVED lines=12> */
.L_x_222:


//--------------------- .text._Z11onewayBC_2DPfS_S_S_S_S_ii --------------------------
	.section	.text._Z11onewayBC_2DPfS_S_S_S_S_ii,"ax",@progbits
	.align	128
        .global         _Z11onewayBC_2DPfS_S_S_S_S_ii
        .type           _Z11onewayBC_2DPfS_S_S_S_S_ii,@function
        .size           _Z11onewayBC_2DPfS_S_S_S_S_ii,(.L_x_223 - _Z11onewayBC_2DPfS_S_S_S_S_ii)
        .other          _Z11onewayBC_2DPfS_S_S_S_S_ii,@"STO_CUDA_ENTRY STV_DEFAULT"
_Z11onewayBC_2DPfS_S_S_S_S_ii:
.text._Z11onewayBC_2DPfS_S_S_S_S_ii:
[----:B------:R-:W-:Y:S01]  /*0000*/  LDC R1, c[0x0][0x37c] ;  /* 0x0000df00ff017b82 */ /* 0x000fe20000000800 */
[----:B------:R-:W0:Y:S07]  /*0010*/  S2R R21, SR_TID.Y ;  /* 0x0000000000157919 */ /* 0x000e2e0000002200 */
[----:B------:R-:W1:Y:S01]  /*0020*/  LDC R0, c[0x0][0x360] ;  /* 0x0000d800ff007b82 */ /* 0x000e620000000800 */
[----:B------:R-:W1:Y:S07]  /*0030*/  S2R R3, SR_TID.X ;  /* 0x0000000000037919 */ /* 0x000e6e0000002100 */
[----:B------:R-:W0:Y:S08]  /*0040*/  S2UR UR5, SR_CTAID.Y ;  /* 0x00000000000579c3 */ /* 0x000e300000002600 */
[----:B------:R-:W0:Y:S08]  /*0050*/  LDC R2, c[0x0][0x364] ;  /* 0x0000d900ff027b82 */ /* 0x000e300000000800 */
[----:B------:R-:W1:Y:S08]  /*0060*/  S2UR UR4, SR_CTAID.X ;  /* 0x00000000000479c3 */ /* 0x000e700000002500 */
[----:B------:R-:W2:Y:S01]  /*0070*/  LDC.64 R14, c[0x0][0x3b0] ;  /* 0x0000ec00ff0e7b82 */ /* 0x000ea20000000a00 */
[----:B0-----:R-:W-:-:S02]  /*0080*/  IMAD R21, R2, UR5, R21 ;  /* 0x0000000502157c24 */ /* 0x001fc4000f8e0215 */
[----:B-1----:R-:W-:-:S03]  /*0090*/  IMAD R3, R0, UR4, R3 ;  /* 0x0000000400037c24 */ /* 0x002fc6000f8e0203 */
[----:B--2---:R-:W-:-:S04]  /*00a0*/  ISETP.GE.AND P0, PT, R21, R15, PT ;  /* 0x0000000f1500720c */ /* 0x004fc80003f06270 */
[----:B------:R-:W-:-:S13]  /*00b0*/  ISETP.GE.OR P0, PT, R3, R14, P0 ;  /* 0x0000000e0300720c */ /* 0x000fda0000706670 */
[----:B------:R-:W-:Y:S05]  /*00c0*/  @P0 EXIT ;  /* 0x000000000000094d */ /* 0x000fea0003800000 */
[----:B------:R-:W-:Y:S01]  /*00d0*/  ISETP.GE.AND P0, PT, R14, 0x1, PT ;  /* 0x000000010e00780c */ /* 0x000fe20003f06270 */
[----:B------:R-:W0:Y:S01]  /*00e0*/  LDCU.64 UR8, c[0x0][0x358] ;  /* 0x00006b00ff0877ac */ /* 0x000e220008000a00 */
[----:B------:R-:W-:Y:S02]  /*00f0*/  HFMA2 R6, -RZ, RZ, 0, 0 ;  /* 0x00000000ff067431 */ /* 0x000fe400000001ff */
[----:B------:R-:W-:-:S09]  /*0100*/  IMAD R0, R21, R14, R3 ;  /* 0x0000000e15007224 */ /* 0x000fd200078e0203 */
[----:B------:R-:W-:Y:S05]  /*0110*/  @!P0 BRA `(.L_x_74) ;  /* 0x0000000c00608947 */ /* 0x000fea0003800000 */
[C---:B------:R-:W-:Y:S01]  /*0120*/  ISETP.NE.AND P0, PT, R21.reuse, 0x4, PT ;  /* 0x000000041500780c */ /* 0x040fe20003f05270 */
[----:B------:R-:W1:Y:S01]  /*0130*/  LDC.64 R10, c[0x0][0x380] ;  /* 0x0000e000ff0a7b82 */ /* 0x000e620000000a00 */
[----:B------:R-:W-:-:S07]  /*0140*/  IMAD R23, R21, R14, R14 ;  /* 0x0000000e15177224 */ /* 0x000fce00078e020e */
[----:B------:R-:W2:Y:S08]  /*0150*/  LDC.64 R12, c[0x0][0x388] ;  /* 0x0000e200ff0c7b82 */ /* 0x000eb00000000a00 */
[----:B------:R-:W3:Y:S01]  /*0160*/  @!P0 LDC.64 R2, c[0x0][0x390] ;  /* 0x0000e400ff028b82 */ /* 0x000ee20000000a00 */
[----:B-1----:R-:W-:-:S05]  /*0170*/  IMAD.WIDE.U32 R6, R23, 0x4, R10 ;  /* 0x0000000417067825 */ /* 0x002fca00078e000a */
[----:B0-----:R-:W4:Y:S01]  /*0180*/  @!P0 LDG.E R18, desc[UR8][R6.64] ;  /* 0x0000000806128981 */ /* 0x001f22000c1e1900 */
[----:B--2---:R-:W-:-:S04]  /*0190*/  IMAD.WIDE R4, R0, 0x4, R12 ;  /* 0x0000000400047825 */ /* 0x004fc800078e020c */
[----:B------:R-:W-:Y:S01]  /*01a0*/  IMAD.WIDE.U32 R8, R23, 0x4, R12 ;  /* 0x0000000417087825 */ /* 0x000fe200078e000c */
[----:B------:R-:W4:Y:S04]  /*01b0*/  @!P0 LDG.E R17, desc[UR8][R4.64] ;  /* 0x0000000804118981 */ /* 0x000f28000c1e1900 */
[----:B---3--:R-:W2:Y:S04]  /*01c0*/  @!P0 LDG.E R2, desc[UR8][R2.64] ;  /* 0x0000000802028981 */ /* 0x008ea8000c1e1900 */
[----:B------:R-:W2:Y:S01]  /*01d0*/  @!P0 LDG.E R16, desc[UR8][R8.64] ;  /* 0x0000000808108981 */ /* 0x000ea2000c1e1900 */
[----:B------:R-:W-:-:S04]  /*01e0*/  IADD3 R20, PT, PT, R15, -0x4, RZ ;  /* 0xfffffffc0f147810 */ /* 0x000fc80007ffe0ff */
[----:B------:R-:W-:Y:S02]  /*01f0*/  ISETP.NE.AND P4, PT, R21, R20, PT ;  /* 0x000000141500720c */ /* 0x000fe40003f85270 */
[----:B------:R-:W-:-:S04]  /*0200*/  IADD3 R20, PT, PT, R15, -0x5, RZ ;  /* 0xfffffffb0f147810 */ /* 0x000fc80007ffe0ff */
[----:B------:R-:W-:Y:S01]  /*0210*/  ISETP.NE.AND P2, PT, R21, R20, PT ;  /* 0x000000141500720c */ /* 0x000fe20003f45270 */
[----:B------:R-:W-:Y:S01]  /*0220*/  BSSY.RECONVERGENT B0, `(.L_x_75) ;  /* 0x0000018000007945 */ /* 0x000fe20003800200 */
[C---:B------:R-:W-:Y:S02]  /*0230*/  IADD3 R22, PT, PT, R15.reuse, -0x3, RZ ;  /* 0xfffffffd0f167810 */ /* 0x040fe40007ffe0ff */
[----:B------:R-:W-:Y:S02]  /*0240*/  IADD3 R24, PT, PT, R15, -0x2, RZ ;  /* 0xfffffffe0f187810 */ /* 0x000fe40007ffe0ff */
[C---:B------:R-:W-:Y:S02]  /*0250*/  ISETP.NE.AND P6, PT, R21.reuse, R22, PT ;  /* 0x000000161500720c */ /* 0x040fe40003fc5270 */
[C---:B------:R-:W-:Y:S02]  /*0260*/  ISETP.NE.AND P1, PT, R21.reuse, R24, PT ;  /* 0x000000181500720c */ /* 0x040fe40003f25270 */
[----:B------:R-:W-:-:S02]  /*0270*/  ISETP.NE.AND P3, PT, R21, 0x3, PT ;  /* 0x000000031500780c */ /* 0x000fc40003f65270 */
[----:B------:R-:W-:Y:S01]  /*0280*/  ISETP.NE.AND P5, PT, R21, 0x2, PT ;  /* 0x000000021500780c */ /* 0x000fe20003fa5270 */
[----:B----4-:R-:W-:-:S04]  /*0290*/  @!P0 FADD R17, R17, -R18 ;  /* 0x8000001211118221 */ /* 0x010fc80000000000 */
[----:B--2---:R-:W-:Y:S01]  /*02a0*/  @!P0 FFMA R17, R17, R2, R16 ;  /* 0x0000000211118223 */ /* 0x004fe20000000010 */
[----:B------:R-:W-:-:S05]  /*02b0*/  IMAD.WIDE R2, R0, 0x4, R10 ;  /* 0x0000000400027825 */ /* 0x000fca00078e020a */
[----:B------:R0:W-:Y:S01]  /*02c0*/  @!P0 STG.E desc[UR8][R2.64], R17 ;  /* 0x0000001102008986 */ /* 0x0001e2000c101908 */
[----:B------:R-:W-:-:S04]  /*02d0*/  IADD3 R16, PT, PT, -R14, RZ, RZ ;  /* 0x000000ff0e107210 */ /* 0x000fc80007ffe1ff */
[----:B------:R-:W-:-:S05]  /*02e0*/  LEA R25, R16, R23, 0x1 ;  /* 0x0000001710197211 */ /* 0x000fca00078e08ff */
[----:B------:R-:W-:-:S04]  /*02f0*/  IMAD.WIDE R10, R25, 0x4, R10 ;  /* 0x00000004190a7825 */ /* 0x000fc800078e020a */
[----:B------:R-:W-:Y:S01]  /*0300*/  IMAD.WIDE R12, R25, 0x4, R12 ;  /* 0x00000004190c7825 */ /* 0x000fe200078e020c */
[----:B0-----:R-:W-:Y:S06]  /*0310*/  @P2 BRA `(.L_x_76) ;  /* 0x0000000000202947 */ /* 0x001fec0003800000 */
[----:B------:R-:W0:Y:S01]  /*0320*/  LDC.64 R16, c[0x0][0x398] ;  /* 0x0000e600ff107b82 */ /* 0x000e220000000a00 */
[----:B------:R-:W2:Y:S04]  /*0330*/  LDG.E R19, desc[UR8][R4.64] ;  /* 0x0000000804137981 */ /* 0x000ea8000c1e1900 */
[----:B------:R-:W2:Y:S04]  /*0340*/  LDG.E R22, desc[UR8][R10.64] ;  /* 0x000000080a167981 */ /* 0x000ea8000c1e1900 */
[----:B------:R-:W3:Y:S04]  /*0350*/  LDG.E R18, desc[UR8][R12.64] ;  /* 0x000000080c127981 */ /* 0x000ee8000c1e1900 */
[----:B0-----:R-:W3:Y:S01]  /*0360*/  LDG.E R16, desc[UR8][R16.64] ;  /* 0x0000000810107981 */ /* 0x001ee2000c1e1900 */
[----:B--2---:R-:W-:-:S04]  /*0370*/  FADD R19, R19, -R22 ;  /* 0x8000001613137221 */ /* 0x004fc80000000000 */
[----:B---3--:R-:W-:-:S05]  /*0380*/  FFMA R19, R19, R16, R18 ;  /* 0x0000001013137223 */ /* 0x008fca0000000012 */
[----:B------:R0:W-:Y:S02]  /*0390*/  STG.E desc[UR8][R2.64], R19 ;  /* 0x0000001302007986 */ /* 0x0001e4000c101908 */
.L_x_76:
[----:B------:R-:W-:Y:S05]  /*03a0*/  BSYNC.RECONVERGENT B0 ;  /* 0x0000000000007941 */ /* 0x000fea0003800200 */
.L_x_75:
[----:B------:R-:W-:Y:S04]  /*03b0*/  BSSY.RECONVERGENT B0, `(.L_x_77) ;  /* 0x000000a000007945 */ /* 0x000fe80003800200 */
[----:B------:R-:W-:Y:S05]  /*03c0*/  @P3 BRA `(.L_x_78) ;  /* 0x0000000000203947 */ /* 0x000fea0003800000 */
[----:B------:R-:W1:Y:S01]  /*03d0*/  LDC.64 R16, c[0x0][0x390] ;  /* 0x0000e400ff107b82 */ /* 0x000e620000000a00 */
[----:B0-----:R-:W2:Y:S04]  /*03e0*/  LDG.E R19, desc[UR8][R4.64] ;  /* 0x0000000804137981 */ /* 0x001ea8000c1e1900 */
[----:B------:R-:W2:Y:S04]  /*03f0*/  LDG.E R22, desc[UR8][R6.64] ;  /* 0x0000000806167981 */ /* 0x000ea8000c1e1900 */
[----:B------:R-:W3:Y:S04]  /*0400*/  LDG.E R18, desc[UR8][R8.64] ;  /* 0x0000000808127981 */ /* 0x000ee8000c1e1900 */
[----:B-1----:R-:W3:Y:S01]  /*0410*/  LDG.E R16, desc[UR8][R16.64] ;  /* 0x0000000810107981 */ /* 0x002ee2000c1e1900 */
[----:B--2---:R-:W-:-:S04]  /*0420*/  FADD R19, R19, -R22 ;  /* 0x8000001613137221 */ /* 0x004fc80000000000 */
[----:B---3--:R-:W-:-:S05]  /*0430*/  FFMA R19, R19, R16, R18 ;  /* 0x0000001013137223 */ /* 0x008fca0000000012 */
[----:B------:R1:W-:Y:S02]  /*0440*/  STG.E desc[UR8][R2.64], R19 ;  /* 0x0000001302007986 */ /* 0x0003e4000c101908 */
.L_x_78:
[----:B------:R-:W-:Y:S05]  /*0450*/  BSYNC.RECONVERGENT B0 ;  /* 0x0000000000007941 */ /* 0x000fea0003800200 */
.L_x_77:
[----:B------:R-:W-:Y:S04]  /*0460*/  BSSY.RECONVERGENT B0, `(.L_x_79) ;  /* 0x000000a000007945 */ /* 0x000fe80003800200 */
[----:B------:R-:W-:Y:S05]  /*0470*/  @P4 BRA `(.L_x_80) ;  /* 0x0000000000204947 */ /* 0x000fea0003800000 */
[----:B------:R-:W2:Y:S01]  /*0480*/  LDC.64 R16, c[0x0][0x398] ;  /* 0x0000e600ff107b82 */ /* 0x000ea20000000a00 */
[----:B01----:R-:W3:Y:S04]  /*0490*/  LDG.E R19, desc[UR8][R4.64] ;  /* 0x0000000804137981 */ /* 0x003ee8000c1e1900 */
[----:B------:R-:W3:Y:S04]  /*04a0*/  LDG.E R22, desc[UR8][R10.64] ;  /* 0x000000080a167981 */ /* 0x000ee8000c1e1900 */
[----:B------:R-:W4:Y:S04]  /*04b0*/  LDG.E R18, desc[UR8][R12.64] ;  /* 0x000000080c127981 */ /* 0x000f28000c1e1900 */
[----:B--2---:R-:W4:Y:S01]  /*04c0*/  LDG.E R16, desc[UR8][R16.64] ;  /* 0x0000000810107981 */ /* 0x004f22000c1e1900 */
[----:B---3--:R-:W-:-:S04]  /*04d0*/  FADD R19, R19, -R22 ;  /* 0x8000001613137221 */ /* 0x008fc80000000000 */
[----:B----4-:R-:W-:-:S05]  /*04e0*/  FFMA R19, R19, R16, R18 ;  /* 0x0000001013137223 */ /* 0x010fca0000000012 */
[----:B------:R2:W-:Y:S02]  /*04f0*/  STG.E desc[UR8][R2.64], R19 ;  /* 0x0000001302007986 */ /* 0x0005e4000c101908 */
.L_x_80:
[----:B------:R-:W-:Y:S05]  /*0500*/  BSYNC.RECONVERGENT B0 ;  /* 0x0000000000007941 */ /* 0x000fea0003800200 */
.L_x_79:
[----:B------:R-:W-:Y:S04]  /*0510*/  BSSY.RECONVERGENT B0, `(.L_x_81) ;  /* 0x000000a000007945 */ /* 0x000fe80003800200 */
[----:B------:R-:W-:Y:S05]  /*0520*/  @P5 BRA `(.L_x_82) ;  /* 0x0000000000205947 */ /* 0x000fea0003800000 */
[----:B------:R-:W3:Y:S01]  /*0530*/  LDC.64 R16, c[0x0][0x390] ;  /* 0x0000e400ff107b82 */ /* 0x000ee20000000a00 */
[----:B012---:R-:W2:Y:S04]  /*0540*/  LDG.E R19, desc[UR8][R4.64] ;  /* 0x0000000804137981 */ /* 0x007ea8000c1e1900 */
[----:B------:R-:W2:Y:S04]  /*0550*/  LDG.E R22, desc[UR8][R6.64] ;  /* 0x0000000806167981 */ /* 0x000ea8000c1e1900 */
[----:B------:R-:W4:Y:S04]  /*0560*/  LDG.E R18, desc[UR8][R8.64] ;  /* 0x0000000808127981 */ /* 0x000f28000c1e1900 */
[----:B---3--:R-:W4:Y:S01]  /*0570*/  LDG.E R16, desc[UR8][R16.64] ;  /* 0x0000000810107981 */ /* 0x008f22000c1e1900 */
[----:B--2---:R-:W-:-:S04]  /*0580*/  FADD R19, R19, -R22 ;  /* 0x8000001613137221 */ /* 0x004fc80000000000 */
[----:B----4-:R-:W-:-:S05]  /*0590*/  FFMA R19, R19, R16, R18 ;  /* 0x0000001013137223 */ /* 0x010fca0000000012 */
[----:B------:R3:W-:Y:S02]  /*05a0*/  STG.E desc[UR8][R2.64], R19 ;  /* 0x0000001302007986 */ /* 0x0007e4000c101908 */
.L_x_82:
[----:B------:R-:W-:Y:S05]  /*05b0*/  BSYNC.RECONVERGENT B0 ;  /* 0x0000000000007941 */ /* 0x000fea0003800200 */
.L_x_81:
[----:B------:R-:W-:Y:S04]  /*05c0*/  BSSY.RECONVERGENT B0, `(.L_x_83) ;  /* 0x000000a000007945 */ /* 0x000fe80003800200 */
[----:B------:R-:W-:Y:S05]  /*05d0*/  @P6 BRA `(.L_x_84) ;  /* 0x0000000000206947 */ /* 0x000fea0003800000 */
[----:B------:R-:W4:Y:S01]  /*05e0*/  LDC.64 R16, c[0x0][0x398] ;  /* 0x0000e600ff107b82 */ /* 0x000f220000000a00 */
[----:B0123--:R-:W2:Y:S04]  /*05f0*/  LDG.E R19, desc[UR8][R4.64] ;  /* 0x0000000804137981 */ /* 0x00fea8000c1e1900 */
[----:B------:R-:W2:Y:S04]  /*0600*/  LDG.E R22, desc[UR8][R10.64] ;  /* 0x000000080a167981 */ /* 0x000ea8000c1e1900 */
[----:B------:R-:W3:Y:S04]  /*0610*/  LDG.E R18, desc[UR8][R12.64] ;  /* 0x000000080c127981 */ /* 0x000ee8000c1e1900 */
[----:B----4-:R-:W3:Y:S01]  /*0620*/  LDG.E R16, desc[UR8][R16.64] ;  /* 0x0000000810107981 */ /* 0x010ee2000c1e1900 */
[----:B--2---:R-:W-:-:S04]  /*0630*/  FADD R19, R19, -R22 ;  /* 0x8000001613137221 */ /* 0x004fc80000000000 */
[----:B---3--:R-:W-:-:S05]  /*0640*/  FFMA R19, R19, R16, R18 ;  /* 0x0000001013137223 */ /* 0x008fca0000000012 */
[----:B------:R4:W-:Y:S02]  /*0650*/  STG.E desc[UR8][R2.64], R19 ;  /* 0x0000001302007986 */ /* 0x0009e4000c101908 */
.L_x_84:
[----:B------:R-:W-:Y:S05]  /*0660*/  BSYNC.RECONVERGENT B0 ;  /* 0x0000000000007941 */ /* 0x000fea0003800200 */
.L_x_83:
[----:B------:R-:W0:Y:S01]  /*0670*/  @!P1 LDC.64 R16, c[0x0][0x398] ;  /* 0x0000e600ff109b82 */ /* 0x000e220000000a00 */
[----:B------:R-:W-:Y:S01]  /*0680*/  ISETP.NE.AND P2, PT, R21, 0x1, PT ;  /* 0x000000011500780c */ /* 0x000fe20003f45270 */
[----:B------:R-:W-:-:S12]  /*0690*/  BSSY.RECONVERGENT B0, `(.L_x_85) ;  /* 0x000000a000007945 */ /* 0x000fd80003800200 */
[----:B------:R-:W-:Y:S05]  /*06a0*/  @P2 BRA `(.L_x_86) ;  /* 0x0000000000202947 */ /* 0x000fea0003800000 */
[----:B01234-:R-:W0:Y:S01]  /*06b0*/  LDC.64 R18, c[0x0][0x390] ;  /* 0x0000e400ff127b82 */ /* 0x01fe220000000a00 */
[----:B------:R-:W2:Y:S04]  /*06c0*/  LDG.E R7, desc[UR8][R6.64] ;  /* 0x0000000806077981 */ /* 0x000ea8000c1e1900 */
[----:B------:R-:W2:Y:S04]  /*06d0*/  LDG.E R22, desc[UR8][R4.64] ;  /* 0x0000000804167981 */ /* 0x000ea8000c1e1900 */
[----:B------:R-:W3:Y:S04]  /*06e0*/  LDG.E R8, desc[UR8][R8.64] ;  /* 0x0000000808087981 */ /* 0x000ee8000c1e1900 */
[----:B0-----:R-:W3:Y:S01]  /*06f0*/  LDG.E R18, desc[UR8][R18.64] ;  /* 0x0000000812127981 */ /* 0x001ee2000c1e1900 */
[----:B--2---:R-:W-:-:S04]  /*0700*/  FADD R27, R22, -R7 ;  /* 0x80000007161b7221 */ /* 0x004fc80000000000 */
[----:B---3--:R-:W-:-:S05]  /*0710*/  FFMA R27, R27, R18, R8 ;  /* 0x000000121b1b7223 */ /* 0x008fca0000000008 */
[----:B------:R0:W-:Y:S02]  /*0720*/  STG.E desc[UR8][R2.64], R27 ;  /* 0x0000001b02007986 */ /* 0x0001e4000c101908 */
.L_x_86:
[----:B------:R-:W-:Y:S05]  /*0730*/  BSYNC.RECONVERGENT B0 ;  /* 0x0000000000007941 */ /* 0x000fea0003800200 */
.L_x_85:
[----:B------:R-:W5:Y:S01]  /*0740*/  @!P1 LDG.E R11, desc[UR8][R10.64] ;  /* 0x000000080a0b9981 */ /* 0x000f62000c1e1900 */
[----:B------:R-:W1:Y:S03]  /*0750*/  LDCU.128 UR4, c[0x0][0x390] ;  /* 0x00007200ff0477ac */ /* 0x000e660008000c00 */
[----:B------:R-:W5:Y:S04]  /*0760*/  @!P1 LDG.E R6, desc[UR8][R4.64] ;  /* 0x0000000804069981 */ /* 0x000f68000c1e1900 */
[----:B------:R-:W2:Y:S04]  /*0770*/  @!P1 LDG.E R12, desc[UR8][R12.64] ;  /* 0x000000080c0c9981 */ /* 0x000ea8000c1e1900 */
[----:B0-----:R-:W2:Y:S01]  /*0780*/  @!P1 LDG.E R16, desc[UR8][R16.64] ;  /* 0x0000000810109981 */ /* 0x001ea2000c1e1900 */
[----:B------:R-:W-:Y:S01]  /*0790*/  IADD3 R22, PT, PT, -R14, 0x1, RZ ;  /* 0x000000010e167810 */ /* 0x000fe20007ffe1ff */
[----:B-1----:R-:W-:-:S02]  /*07a0*/  UIADD3 UR6, UP0, UPT, UR6, 0x4, URZ ;  /* 0x0000000406067890 */ /* 0x002fc4000ff1e0ff */
[----:B------:R-:W-:Y:S02]  /*07b0*/  UIADD3 UR4, UP1, UPT, UR4, 0x4, URZ ;  /* 0x0000000404047890 */ /* 0x000fe4000ff3e0ff */
[----:B------:R-:W-:Y:S02]  /*07c0*/  UIADD3.X UR7, UPT, UPT, URZ, UR7, URZ, UP0, !UPT ;  /* 0x00000007ff077290 */ /* 0x000fe400087fe4ff */
[----:B------:R-:W-:Y:S01]  /*07d0*/  UIADD3.X UR5, UPT, UPT, URZ, UR5, URZ, UP1, !UPT ;  /* 0x00000005ff057290 */ /* 0x000fe20008ffe4ff */
[----:B-----5:R-:W-:Y:S02]  /*07e0*/  @!P1 FADD R7, R6, -R11 ;  /* 0x8000000b06079221 */ /* 0x020fe40000000000 */
[----:B------:R-:W1:Y:S02]  /*07f0*/  LDC R6, c[0x0][0x3b0] ;  /* 0x0000ec00ff067b82 */ /* 0x000e640000000800 */
[----:B--2---:R-:W-:-:S05]  /*0800*/  @!P1 FFMA R7, R7, R16, R12 ;  /* 0x0000001007079223 */ /* 0x004fca000000000c */
[----:B------:R2:W-:Y:S01]  /*0810*/  @!P1 STG.E desc[UR8][R2.64], R7 ;  /* 0x0000000702009986 */ /* 0x0005e2000c101908 */
[----:B------:R-:W-:-:S13]  /*0820*/  ISETP.NE.AND P1, PT, R22, RZ, PT ;  /* 0x000000ff1600720c */ /* 0x000fda0003f25270 */
[----:B--2---:R-:W-:Y:S05]  /*0830*/  @!P1 BRA `(.L_x_74) ;  /* 0x0000000400989947 */ /* 0x004fea0003800000 */
[----:B------:R-:W0:Y:S01]  /*0840*/  LDC R14, c[0x0][0x3b0] ;  /* 0x0000ec00ff0e7b82 */ /* 0x000e220000000800 */
[----:B------:R-:W-:Y:S02]  /*0850*/  IADD3 R23, PT, PT, R23, 0x1, RZ ;  /* 0x0000000117177810 */ /* 0x000fe40007ffe0ff */
[----:B------:R-:W-:Y:S02]  /*0860*/  IADD3 R25, PT, PT, R25, 0x1, RZ ;  /* 0x0000000119197810 */ /* 0x000fe40007ffe0ff */
[----:B------:R-:W-:Y:S02]  /*0870*/  MOV R18, UR6 ;  /* 0x0000000600127c02 */ /* 0x000fe40008000f00 */
[----:B---34-:R-:W-:Y:S01]  /*0880*/  MOV R19, UR7 ;  /* 0x0000000700137c02 */ /* 0x018fe20008000f00 */
[----:B------:R-:W2:Y:S01]  /*0890*/  LDC R15, c[0x0][0x3b4] ;  /* 0x0000ed00ff0f7b82 */ /* 0x000ea20000000800 */
[----:B------:R-:W-:Y:S02]  /*08a0*/  MOV R10, UR4 ;  /* 0x00000004000a7c02 */ /* 0x000fe40008000f00 */
[----:B------:R-:W-:-:S07]  /*08b0*/  MOV R11, UR5 ;  /* 0x00000005000b7c02 */ /* 0x000fce0008000f00 */
.L_x_95:
[----:B-1----:R-:W1:Y:S01]  /*08c0*/  LDC.64 R12, c[0x0][0x380] ;  /* 0x0000e000ff0c7b82 */ /* 0x002e620000000a00 */
[----:B---3--:R-:W3:Y:S04]  /*08d0*/  @!P0 LDG.E R8, desc[UR8][R4.64] ;  /* 0x0000000804088981 */ /* 0x008ee8000c1e1900 */
[----:B----4-:R-:W4:Y:S03]  /*08e0*/  @!P0 LDG.E R26, desc[UR8][R10.64] ;  /* 0x000000080a1a8981 */ /* 0x010f26000c1e1900 */
[----:B------:R-:W5:Y:S01]  /*08f0*/  LDC.64 R16, c[0x0][0x388] ;  /* 0x0000e200ff107b82 */ /* 0x000f620000000a00 */
[----:B-1----:R-:W-:-:S05]  /*0900*/  IMAD.WIDE.U32 R6, R23, 0x4, R12 ;  /* 0x0000000417067825 */ /* 0x002fca00078e000c */
[----:B------:R-:W3:Y:S01]  /*0910*/  @!P0 LDG.E R9, desc[UR8][R6.64] ;  /* 0x0000000806098981 */ /* 0x000ee2000c1e1900 */
[----:B------:R-:W-:Y:S01]  /*0920*/  ISETP.NE.AND P1, PT, R21, R20, PT ;  /* 0x000000141500720c */ /* 0x000fe20003f25270 */
[----:B---3--:R-:W-:Y:S01]  /*0930*/  @!P0 FADD R27, R8, -R9 ;  /* 0x80000009081b8221 */ /* 0x008fe20000000000 */
[----:B-----5:R-:W-:-:S05]  /*0940*/  IMAD.WIDE.U32 R8, R23, 0x4, R16 ;  /* 0x0000000417087825 */ /* 0x020fca00078e0010 */
[----:B------:R-:W4:Y:S01]  /*0950*/  @!P0 LDG.E R24, desc[UR8][R8.64] ;  /* 0x0000000808188981 */ /* 0x000f22000c1e1900 */
[----:B------:R-:W-:-:S04]  /*0960*/  IMAD.WIDE R12, R25, 0x4, R12 ;  /* 0x00000004190c7825 */ /* 0x000fc800078e020c */
[----:B------:R-:W-:-:S04]  /*0970*/  IMAD.WIDE R16, R25, 0x4, R16 ;  /* 0x0000000419107825 */ /* 0x000fc800078e0210 */
[----:B----4-:R-:W-:-:S05]  /*0980*/  @!P0 FFMA R29, R27, R26, R24 ;  /* 0x0000001a1b1d8223 */ /* 0x010fca0000000018 */
[----:B------:R1:W-:Y:S04]  /*0990*/  @!P0 STG.E desc[UR8][R2.64], R29 ;  /* 0x0000001d02008986 */ /* 0x0003e8000c101908 */
[----:B------:R-:W3:Y:S04]  /*09a0*/  @!P1 LDG.E R24, desc[UR8][R4.64] ;  /* 0x0000000804189981 */ /* 0x000ee8000c1e1900 */
[----:B------:R-:W3:Y:S04]  /*09b0*/  @!P1 LDG.E R27, desc[UR8][R12.64] ;  /* 0x000000080c1b9981 */ /* 0x000ee8000c1e1900 */
[----:B------:R-:W1:Y:S04]  /*09c0*/  @!P1 LDG.E R26, desc[UR8][R16.64] ;  /* 0x00000008101a9981 */ /* 0x000e68000c1e1900 */
[----:B------:R-:W1:Y:S01]  /*09d0*/  @!P1 LDG.E R28, desc[UR8][R18.64] ;  /* 0x00000008121c9981 */ /* 0x000e62000c1e1900 */
[----:B------:R-:W-:Y:S01]  /*09e0*/  ISETP.NE.AND P2, PT, R21, 0x3, PT ;  /* 0x000000031500780c */ /* 0x000fe20003f45270 */
[----:B---3--:R-:W-:-:S04]  /*09f0*/  @!P1 FADD R27, R24, -R27 ;  /* 0x8000001b181b9221 */ /* 0x008fc80000000000 */
[----:B-1----:R-:W-:-:S05]  /*0a00*/  @!P1 FFMA R29, R27, R28, R26 ;  /* 0x0000001c1b1d9223 */ /* 0x002fca000000001a */
[----:B------:R1:W-:Y:S04]  /*0a10*/  @!P1 STG.E desc[UR8][R2.64], R29 ;  /* 0x0000001d02009986 */ /* 0x0003e8000c101908 */
[----:B------:R-:W3:Y:S04]  /*0a20*/  @!P2 LDG.E R26, desc[UR8][R4.64] ;  /* 0x00000008041aa981 */ /* 0x000ee8000c1e1900 */
[----:B------:R-:W3:Y:S04]  /*0a30*/  @!P2 LDG.E R27, desc[UR8][R6.64] ;  /* 0x00000008061ba981 */ /* 0x000ee8000c1e1900 */
[----:B------:R-:W4:Y:S04]  /*0a40*/  @!P2 LDG.E R24, desc[UR8][R8.64] ;  /* 0x000000080818a981 */ /* 0x000f28000c1e1900 */
[----:B------:R-:W4:Y:S01]  /*0a50*/  @!P2 LDG.E R28, desc[UR8][R10.64] ;  /* 0x000000080a1ca981 */ /* 0x000f22000c1e1900 */
[----:B------:R-:W-:Y:S01]  /*0a60*/  BSSY.RECONVERGENT B0, `(.L_x_87) ;  /* 0x0000012000007945 */ /* 0x000fe20003800200 */
[----:B------:R-:W-:Y:S01]  /*0a70*/  ISETP.NE.AND P4, PT, R21, 0x1, PT ;  /* 0x000000011500780c */ /* 0x000fe20003f85270 */
[----:B---3--:R-:W-:-:S04]  /*0a80*/  @!P2 FADD R27, R26, -R27 ;  /* 0x8000001b1a1ba221 */ /* 0x008fc80000000000 */
[----:B----4-:R-:W-:Y:S01]  /*0a90*/  @!P2 FFMA R27, R27, R28, R24 ;  /* 0x0000001c1b1ba223 */ /* 0x010fe20000000018 */
[----:B--2---:R-:W-:-:S04]  /*0aa0*/  IADD3 R24, PT, PT, R15, -0x4, RZ ;  /* 0xfffffffc0f187810 */ /* 0x004fc80007ffe0ff */
[----:B------:R-:W-:Y:S02]  /*0ab0*/  ISETP.NE.AND P1, PT, R21, R24, PT ;  /* 0x000000181500720c */ /* 0x000fe40003f25270 */
[----:B------:R-:W-:Y:S01]  /*0ac0*/  IADD3 R24, PT, PT, R15, -0x3, RZ ;  /* 0xfffffffd0f187810 */ /* 0x000fe20007ffe0ff */
[----:B------:R1:W-:Y:S01]  /*0ad0*/  @!P2 STG.E desc[UR8][R2.64], R27 ;  /* 0x0000001b0200a986 */ /* 0x0003e2000c101908 */
[C---:B------:R-:W-:Y:S02]  /*0ae0*/  ISETP.NE.AND P2, PT, R21.reuse, 0x2, PT ;  /* 0x000000021500780c */ /* 0x040fe40003f45270 */
[----:B------:R-:W-:-:S07]  /*0af0*/  ISETP.NE.AND P3, PT, R21, R24, PT ;  /* 0x000000181500720c */ /* 0x000fce0003f65270 */
[----:B------:R-:W-:Y:S06]  /*0b00*/  @P1 BRA `(.L_x_88) ;  /* 0x00000000001c1947 */ /* 0x000fec0003800000 */
[----:B------:R-:W2:Y:S04]  /*0b10*/  LDG.E R24, desc[UR8][R4.64] ;  /* 0x0000000804187981 */ /* 0x000ea8000c1e1900 */
[----:B-1----:R-:W2:Y:S04]  /*0b20*/  LDG.E R27, desc[UR8][R12.64] ;  /* 0x000000080c1b7981 */ /* 0x002ea8000c1e1900 */
[----:B------:R-:W3:Y:S01]  /*0b30*/  LDG.E R26, desc[UR8][R18.64] ;  /* 0x00000008121a7981 */ /* 0x000ee2000c1e1900 */
[----:B--2---:R-:W-:-:S03]  /*0b40*/  FADD R27, R24, -R27 ;  /* 0x8000001b181b7221 */ /* 0x004fc60000000000 */
[----:B------:R-:W3:Y:S02]  /*0b50*/  LDG.E R24, desc[UR8][R16.64] ;  /* 0x0000000810187981 */ /* 0x000ee4000c1e1900 */
[----:B---3--:R-:W-:-:S05]  /*0b60*/  FFMA R27, R27, R26, R24 ;  /* 0x0000001a1b1b7223 */ /* 0x008fca0000000018 */
[----:B------:R2:W-:Y:S02]  /*0b70*/  STG.E desc[UR8][R2.64], R27 ;  /* 0x0000001b02007986 */ /* 0x0005e4000c101908 */
.L_x_88:
[----:B------:R-:W-:Y:S05]  /*0b80*/  BSYNC.RECONVERGENT B0 ;  /* 0x0000000000007941 */ /* 0x000fea0003800200 */
.L_x_87:
[----:B------:R-:W-:Y:S04]  /*0b90*/  BSSY.RECONVERGENT B0, `(.L_x_89) ;  /* 0x0000009000007945 */ /* 0x000fe80003800200 */
[----:B------:R-:W-:Y:S05]  /*0ba0*/  @P2 BRA `(.L_x_90) ;  /* 0x00000000001c2947 */ /* 0x000fea0003800000 */
[----:B------:R-:W3:Y:S04]  /*0bb0*/  LDG.E R24, desc[UR8][R4.64] ;  /* 0x0000000804187981 */ /* 0x000ee8000c1e1900 */
[----:B-12---:R-:W3:Y:S04]  /*0bc0*/  LDG.E R27, desc[UR8][R6.64] ;  /* 0x00000008061b7981 */ /* 0x006ee8000c1e1900 */
[----:B------:R-:W2:Y:S01]  /*0bd0*/  LDG.E R26, desc[UR8][R10.64] ;  /* 0x000000080a1a7981 */ /* 0x000ea2000c1e1900 */
[----:B---3--:R-:W-:-:S03]  /*0be0*/  FADD R27, R24, -R27 ;  /* 0x8000001b181b7221 */ /* 0x008fc60000000000 */
[----:B------:R-:W2:Y:S02]  /*0bf0*/  LDG.E R24, desc[UR8][R8.64] ;  /* 0x0000000808187981 */ /* 0x000ea4000c1e1900 */
[----:B--2---:R-:W-:-:S05]  /*0c00*/  FFMA R27, R27, R26, R24 ;  /* 0x0000001a1b1b7223 */ /* 0x004fca0000000018 */
[----:B------:R3:W-:Y:S02]  /*0c10*/  STG.E desc[UR8][R2.64], R27 ;  /* 0x0000001b02007986 */ /* 0x0007e4000c101908 */
.L_x_90:
[----:B------:R-:W-:Y:S05]  /*0c20*/  BSYNC.RECONVERGENT B0 ;  /* 0x0000000000007941 */ /* 0x000fea0003800200 */
.L_x_89:
[----:B------:R-:W-:Y:S04]  /*0c30*/  BSSY.RECONVERGENT B0, `(.L_x_91) ;  /* 0x0000009000007945 */ /* 0x000fe80003800200 */
[----:B------:R-:W-:Y:S05]  /*0c40*/  @P3 BRA `(.L_x_92) ;  /* 0x00000000001c3947 */ /* 0x000fea0003800000 */
[----:B------:R-:W4:Y:S04]  /*0c50*/  LDG.E R24, desc[UR8][R4.64] ;  /* 0x0000000804187981 */ /* 0x000f28000c1e1900 */
[----:B-123--:R-:W4:Y:S04]  /*0c60*/  LDG.E R27, desc[UR8][R12.64] ;  /* 0x000000080c1b7981 */ /* 0x00ef28000c1e1900 */
[----:B------:R-:W2:Y:S01]  /*0c70*/  LDG.E R26, desc[UR8][R18.64] ;  /* 0x00000008121a7981 */ /* 0x000ea2000c1e1900 */
[----:B----4-:R-:W-:-:S03]  /*0c80*/  FADD R27, R24, -R27 ;  /* 0x8000001b181b7221 */ /* 0x010fc60000000000 */
[----:B------:R-:W2:Y:S02]  /*0c90*/  LDG.E R24, desc[UR8][R16.64] ;  /* 0x0000000810187981 */ /* 0x000ea4000c1e1900 */
[----:B--2---:R-:W-:-:S05]  /*0ca0*/  FFMA R27, R27, R26, R24 ;  /* 0x0000001a1b1b7223 */ /* 0x004fca0000000018 */
[----:B------:R4:W-:Y:S02]  /*0cb0*/  STG.E desc[UR8][R2.64], R27 ;  /* 0x0000001b02007986 */ /* 0x0009e4000c101908 */
.L_x_92:
[----:B------:R-:W-:Y:S05]  /*0cc0*/  BSYNC.RECONVERGENT B0 ;  /* 0x0000000000007941 */ /* 0x000fea0003800200 */
.L_x_91:
[----:B------:R-:W-:Y:S04]  /*0cd0*/  BSSY.RECONVERGENT B0, `(.L_x_93) ;  /* 0x0000009000007945 */ /* 0x000fe80003800200 */
[----:B------:R-:W-:Y:S05]  /*0ce0*/  @P4 BRA `(.L_x_94) ;  /* 0x00000000001c4947 */ /* 0x000fea0003800000 */
[----:B------:R-:W1:Y:S04]  /*0cf0*/  LDG.E R7, desc[UR8][R6.64] ;  /* 0x0000000806077981 */ /* 0x000e68000c1e1900 */
[----:B------:R-:W1:Y:S04]  /*0d00*/  LDG.E R24, desc[UR8][R4.64] ;  /* 0x0000000804187981 */ /* 0x000e68000c1e1900 */
[----:B------:R-:W5:Y:S04]  /*0d10*/  LDG.E R8, desc[UR8][R8.64] ;  /* 0x0000000808087981 */ /* 0x000f68000c1e1900 */
[----:B------:R-:W5:Y:S01]  /*0d20*/  LDG.E R26, desc[UR8][R10.64] ;  /* 0x000000080a1a7981 */ /* 0x000f62000c1e1900 */
[----:B-1234-:R-:W-:-:S04]  /*0d30*/  FADD R27, R24, -R7 ;  /* 0x80000007181b7221 */ /* 0x01efc80000000000 */
[----:B-----5:R-:W-:-:S05]  /*0d40*/  FFMA R27, R27, R26, R8 ;  /* 0x0000001a1b1b7223 */ /* 0x020fca0000000008 */
[----:B------:R1:W-:Y:S02]  /*0d50*/  STG.E desc[UR8][R2.64], R27 ;  /* 0x0000001b02007986 */ /* 0x0003e4000c101908 */
.L_x_94:
[----:B------:R-:W-:Y:S05]  /*0d60*/  BSYNC.RECONVERGENT B0 ;  /* 0x0000000000007941 */ /* 0x000fea0003800200 */
.L_x_93:
[----:B------:R-:W-:-:S04]  /*0d70*/  IADD3 R6, PT, PT, R15, -0x2, RZ ;  /* 0xfffffffe0f067810 */ /* 0x000fc80007ffe0ff */
[----:B------:R-:W-:-:S13]  /*0d80*/  ISETP.NE.AND P1, PT, R21, R6, PT ;  /* 0x000000061500720c */ /* 0x000fda0003f25270 */
[----:B------:R-:W5:Y:S04]  /*0d90*/  @!P1 LDG.E R13, desc[UR8][R12.64] ;  /* 0x000000080c0d9981 */ /* 0x000f68000c1e1900 */
[----:B------:R-:W5:Y:S04]  /*0da0*/  @!P1 LDG.E R6, desc[UR8][R4.64] ;  /* 0x0000000804069981 */ /* 0x000f68000c1e1900 */
[----:B------:R-:W2:Y:S04]  /*0db0*/  @!P1 LDG.E R16, desc[UR8][R16.64] ;  /* 0x0000000810109981 */ /* 0x000ea8000c1e1900 */
[----:B------:R0:W2:Y:S01]  /*0dc0*/  @!P1 LDG.E R8, desc[UR8][R18.64] ;  /* 0x0000000812089981 */ /* 0x0000a2000c1e1900 */
[----:B------:R-:W-:-:S02]  /*0dd0*/  IADD3 R22, PT, PT, R22, 0x1, RZ ;  /* 0x0000000116167810 */ /* 0x000fc40007ffe0ff */
[----:B------:R-:W-:Y:S02]  /*0de0*/  IADD3 R10, P3, PT, R10, 0x4, RZ ;  /* 0x000000040a0a7810 */ /* 0x000fe40007f7e0ff */
[----:B------:R-:W-:Y:S02]  /*0df0*/  IADD3 R23, PT, PT, R23, 0x1, RZ ;  /* 0x0000000117177810 */ /* 0x000fe40007ffe0ff */
[----:B------:R-:W-:Y:S02]  /*0e00*/  IADD3.X R11, PT, PT, RZ, R11, RZ, P3, !PT ;  /* 0x0000000bff0b7210 */ /* 0x000fe40001ffe4ff */
[----:B------:R-:W-:Y:S02]  /*0e10*/  IADD3 R25, PT, PT, R25, 0x1, RZ ;  /* 0x0000000119197810 */ /* 0x000fe40007ffe0ff */
[----:B0-----:R-:W-:-:S04]  /*0e20*/  IADD3 R18, P2, PT, R18, 0x4, RZ ;  /* 0x0000000412127810 */ /* 0x001fc80007f5e0ff */
[----:B------:R-:W-:Y:S01]  /*0e30*/  IADD3.X R19, PT, PT, RZ, R19, RZ, P2, !PT ;  /* 0x00000013ff137210 */ /* 0x000fe200017fe4ff */
[----:B-----5:R-:W-:-:S04]  /*0e40*/  @!P1 FADD R7, R6, -R13 ;  /* 0x8000000d06079221 */ /* 0x020fc80000000000 */
[----:B--2---:R-:W-:-:S05]  /*0e50*/  @!P1 FFMA R7, R7, R8, R16 ;  /* 0x0000000807079223 */ /* 0x004fca0000000010 */
[----:B------:R0:W-:Y:S01]  /*0e60*/  @!P1 STG.E desc[UR8][R2.64], R7 ;  /* 0x0000000702009986 */ /* 0x0001e2000c101908 */
[----:B------:R-:W-:-:S13]  /*0e70*/  ISETP.NE.AND P1, PT, R22, RZ, PT ;  /* 0x000000ff1600720c */ /* 0x000fda0003f25270 */
[----:B0-----:R-:W-:Y:S05]  /*0e80*/  @P1 BRA `(.L_x_95) ;  /* 0xfffffff8008c1947 */ /* 0x001fea000383ffff */
[----:B------:R-:W-:-:S07]  /*0e90*/  MOV R6, R14 ;  /* 0x0000000e00067202 */ /* 0x000fce0000000f00 */
.L_x_74:
[----:B------:R-:W-:-:S13]  /*0ea0*/  ISETP.GE.AND P0, PT, R15, 0x1, PT ;  /* 0x000000010f00780c */ /* 0x000fda0003f06270 */
[----:B0-----:R-:W-:Y:S05]  /*0eb0*/  @!P0 EXIT ;  /* 0x000000000000894d */ /* 0x001fea0003800000 */
[----:B------:R-:W0:Y:S01]  /*0ec0*/  LDCU UR4, c[0x0][0x3b0] ;  /* 0x00007600ff0477ac */ /* 0x000e220008000800 */
[----:B-1-34-:R-:W1:Y:S01]  /*0ed0*/  LDC.64 R2, c[0x0][0x388] ;  /* 0x0000e200ff027b82 */ /* 0x01ae620000000a00 */
[----:B------:R-:W-:Y:S01]  /*0ee0*/  MOV R18, R6 ;  /* 0x0000000600127202 */ /* 0x000fe20000000f00 */
[----:B------:R-:W2:Y:S01]  /*0ef0*/  LDCU UR10, c[0x0][0x3a0] ;  /* 0x00007400ff0a77ac */ /* 0x000ea20008000800 */
[----:B------:R-:W3:Y:S05]  /*0f00*/  LDCU UR11, c[0x0][0x3a8] ;  /* 0x00007500ff0b77ac */ /* 0x000eea0008000800 */
[----:B------:R-:W4:Y:S08]  /*0f10*/  LDC.64 R10, c[0x0][0x380] ;  /* 0x0000e000ff0a7b82 */ /* 0x000f300000000a00 */
[----:B------:R-:W3:Y:S01]  /*0f20*/  LDC R17, c[0x0][0x3a4] ;  /* 0x0000e900ff117b82 */ /* 0x000ee20000000800 */
[----:B0-----:R-:W-:-:S02]  /*0f30*/  UIADD3 UR6, UPT, UPT, UR4, -0x4, URZ ;  /* 0xfffffffc04067890 */ /* 0x001fc4000fffe0ff */
[----:B------:R-:W-:Y:S02]  /*0f40*/  UIADD3 UR5, UPT, UPT, UR4, -0x5, URZ ;  /* 0xfffffffb04057890 */ /* 0x000fe4000fffe0ff */
[----:B------:R-:W-:Y:S01]  /*0f50*/  UIADD3 UR7, UPT, UPT, UR4, -0x3, URZ ;  /* 0xfffffffd04077890 */ /* 0x000fe2000fffe0ff */
[----:B--2---:R-:W-:Y:S01]  /*0f60*/  MOV R16, UR10 ;  /* 0x0000000a00107c02 */ /* 0x004fe20008000f00 */
[----:B------:R-:W-:Y:S01]  /*0f70*/  UIADD3 UR4, UPT, UPT, UR4, -0x2, URZ ;  /* 0xfffffffe04047890 */ /* 0x000fe2000fffe0ff */
[----:B------:R-:W0:Y:S01]  /*0f80*/  LDC R19, c[0x0][0x3ac] ;  /* 0x0000eb00ff137b82 */ /* 0x000e220000000800 */
[----:B------:R-:W-:Y:S01]  /*0f90*/  ISETP.NE.AND P3, PT, R6, UR6, PT ;  /* 0x0000000606007c0c */ /* 0x000fe2000bf65270 */
[----:B-1----:R-:W-:Y:S01]  /*0fa0*/  IMAD.WIDE R2, R0, 0x4, R2 ;  /* 0x0000000400027825 */ /* 0x002fe200078e0202 */
[C---:B------:R-:W-:Y:S02]  /*0fb0*/  ISETP.NE.AND P0, PT, R6.reuse, UR5, PT ;  /* 0x0000000506007c0c */ /* 0x040fe4000bf05270 */
[----:B------:R-:W-:-:S02]  /*0fc0*/  ISETP.NE.AND P1, PT, R6, UR7, PT ;  /* 0x0000000706007c0c */ /* 0x000fc4000bf25270 */
[----:B------:R-:W-:Y:S01]  /*0fd0*/  ISETP.NE.AND P2, PT, R6, UR4, PT ;  /* 0x0000000406007c0c */ /* 0x000fe2000bf45270 */
[----:B------:R-:W1:Y:S01]  /*0fe0*/  LDC R7, c[0x0][0x3b0] ;  /* 0x0000ec00ff077b82 */ /* 0x000e620000000800 */
[----:B----4-:R-:W-:Y:S01]  /*0ff0*/  IMAD.WIDE R10, R0, 0x4, R10 ;  /* 0x00000004000a7825 */ /* 0x010fe200078e020a */
[----:B------:R-:W-:Y:S02]  /*1000*/  P2R R22, PR, RZ, 0x8 ;  /* 0x00000008ff167803 */ /* 0x000fe40000000000 */
[----:B------:R-:W-:Y:S02]  /*1010*/  IADD3 R0, PT, PT, -R15, RZ, RZ ;  /* 0x000000ff0f007210 */ /* 0x000fe40007ffe1ff */
[----:B---3--:R-:W-:Y:S02]  /*1020*/  MOV R20, UR11 ;  /* 0x0000000b00147c02 */ /* 0x008fe40008000f00 */
[----:B------:R-:W2:Y:S08]  /*1030*/  LDC.64 R8, c[0x0][0x380] ;  /* 0x0000e000ff087b82 */ /* 0x000eb00000000a00 */
[----:B------:R-:W3:Y:S02]  /*1040*/  LDC.64 R4, c[0x0][0x388] ;  /* 0x0000e200ff047b82 */ /* 0x000ee40000000a00 */
.L_x_101:
[----:B------:R-:W-:Y:S02]  /*1050*/  ISETP.NE.AND P3, PT, R6, 0x4, PT ;  /* 0x000000040600780c */ /* 0x000fe40003f65270 */
[----:B------:R-:W-:-:S05]  /*1060*/  IADD3 R15, PT, PT, R18, 0x1, RZ ;  /* 0x00000001120f7810 */ /* 0x000fca0007ffe0ff */
[----:B--2---:R-:W-:-:S04]  /*1070*/  IMAD.WIDE R12, R15, 0x4, R8 ;  /* 0x000000040f0c7825 */ /* 0x004fc800078e0208 */
[----:B---3--:R-:W-:Y:S02]  /*1080*/  IMAD.WIDE R14, R15, 0x4, R4 ;  /* 0x000000040f0e7825 */ /* 0x008fe400078e0204 */
[----:B----4-:R-:W2:Y:S04]  /*1090*/  @!P3 LDG.E R23, desc[UR8][R2.64] ;  /* 0x000000080217b981 */ /* 0x010ea8000c1e1900 */
[----:B------:R-:W2:Y:S04]  /*10a0*/  @!P3 LDG.E R24, desc[UR8][R12.64] ;  /* 0x000000080c18b981 */ /* 0x000ea8000c1e1900 */
[----:B------:R-:W3:Y:S04]  /*10b0*/  @!P3 LDG.E R25, desc[UR8][R16.64] ;  /* 0x000000081019b981 */ /* 0x000ee8000c1e1900 */
[----:B------:R-:W3:Y:S01]  /*10c0*/  @!P3 LDG.E R21, desc[UR8][R14.64] ;  /* 0x000000080e15b981 */ /* 0x000ee2000c1e1900 */
[----:B--2---:R-:W-:-:S04]  /*10d0*/  @!P3 FADD R24, R23, -R24 ;  /* 0x800000181718b221 */ /* 0x004fc80000000000 */
[----:B---3--:R-:W-:-:S05]  /*10e0*/  @!P3 FFMA R21, R24, R25, R21 ;  /* 0x000000191815b223 */ /* 0x008fca0000000015 */
[----:B------:R0:W-:Y:S04]  /*10f0*/  @!P3 STG.E desc[UR8][R10.64], R21 ;  /* 0x000000150a00b986 */ /* 0x0001e8000c101908 */
[----:B------:R-:W2:Y:S04]  /*1100*/  @!P0 LDG.E R23, desc[UR8][R2.64] ;  /* 0x0000000802178981 */ /* 0x000ea8000c1e1900 */
[----:B------:R-:W2:Y:S01]  /*1110*/  @!P0 LDG.E R24, desc[UR8][R12.64+-0x8] ;  /* 0xfffff8080c188981 */ /* 0x000ea2000c1e1900 */
[----:B0-----:R-:W-:-:S03]  /*1120*/  MOV R21, R19 ;  /* 0x0000001300157202 */ /* 0x001fc60000000f00 */
[----:B------:R-:W3:Y:S04]  /*1130*/  @!P0 LDG.E R19, desc[UR8][R14.64+-0x8] ;  /* 0xfffff8080e138981 */ /* 0x000ee8000c1e1900 */
[----:B------:R-:W3:Y:S01]  /*1140*/  @!P0 LDG.E R25, desc[UR8][R20.64] ;  /* 0x0000000814198981 */ /* 0x000ee2000c1e1900 */
[----:B------:R-:W-:Y:S02]  /*1150*/  ISETP.NE.AND P6, PT, R6, 0x3, PT ;  /* 0x000000030600780c */ /* 0x000fe40003fc5270 */
[----:B------:R-:W-:Y:S02]  /*1160*/  IADD3 R0, PT, PT, R0, 0x1, RZ ;  /* 0x0000000100007810 */ /* 0x000fe40007ffe0ff */
[C---:B------:R-:W-:Y:S02]  /*1170*/  ISETP.NE.AND P3, PT, R6.reuse, 0x2, PT ;  /* 0x000000020600780c */ /* 0x040fe40003f65270 */
[----:B------:R-:W-:-:S02]  /*1180*/  ISETP.NE.AND P4, PT, R6, 0x1, PT ;  /* 0x000000010600780c */ /* 0x000fc40003f85270 */
[----:B------:R-:W-:Y:S01]  /*1190*/  ISETP.NE.AND P5, PT, R0, RZ, PT ;  /* 0x000000ff0000720c */ /* 0x000fe20003fa5270 */
[----:B--2---:R-:W-:-:S04]  /*11a0*/  @!P0 FADD R24, R23, -R24 ;  /* 0x8000001817188221 */ /* 0x004fc80000000000 */
[----:B---3--:R-:W-:-:S05]  /*11b0*/  @!P0 FFMA R19, R24, R25, R19 ;  /* 0x0000001918138223 */ /* 0x008fca0000000013 */
[----:B------:R0:W-:Y:S01]  /*11c0*/  @!P0 STG.E desc[UR8][R10.64], R19 ;  /* 0x000000130a008986 */ /* 0x0001e2000c101908 */
[----:B------:R-:W-:Y:S05]  /*11d0*/  @P6 BRA `(.L_x_96) ;  /* 0x00000000001c6947 */ /* 0x000fea0003800000 */
[----:B------:R-:W2:Y:S04]  /*11e0*/  LDG.E R23, desc[UR8][R2.64] ;  /* 0x0000000802177981 */ /* 0x000ea8000c1e1900 */
[----:B------:R-:W2:Y:S04]  /*11f0*/  LDG.E R24, desc[UR8][R12.64] ;  /* 0x000000080c187981 */ /* 0x000ea8000c1e1900 */
[----:B0-----:R-:W3:Y:S04]  /*1200*/  LDG.E R19, desc[UR8][R14.64] ;  /* 0x000000080e137981 */ /* 0x001ee8000c1e1900 */
[----:B------:R-:W3:Y:S01]  /*1210*/  LDG.E R25, desc[UR8][R16.64] ;  /* 0x0000000810197981 */ /* 0x000ee2000c1e1900 */
[----:B--2---:R-:W-:-:S04]  /*1220*/  FADD R24, R23, -R24 ;  /* 0x8000001817187221 */ /* 0x004fc80000000000 */
[----:B---3--:R-:W-:-:S05]  /*1230*/  FFMA R19, R24, R25, R19 ;  /* 0x0000001918137223 */ /* 0x008fca0000000013 */
[----:B------:R2:W-:Y:S02]  /*1240*/  STG.E desc[UR8][R10.64], R19 ;  /* 0x000000130a007986 */ /* 0x0005e4000c101908 */
.L_x_96:
[----:B------:R-:W-:-:S13]  /*1250*/  ISETP.NE.AND P6, PT, R22, RZ, PT ;  /* 0x000000ff1600720c */ /* 0x000fda0003fc5270 */
[----:B------:R-:W-:Y:S05]  /*1260*/  @P6 BRA `(.L_x_97) ;  /* 0x00000000001c6947 */ /* 0x000fea0003800000 */
[----:B------:R-:W3:Y:S04]  /*1270*/  LDG.E R23, desc[UR8][R2.64] ;  /* 0x0000000802177981 */ /* 0x000ee8000c1e1900 */
[----:B------:R-:W3:Y:S04]  /*1280*/  LDG.E R24, desc[UR8][R12.64+-0x8] ;  /* 0xfffff8080c187981 */ /* 0x000ee8000c1e1900 */
[----:B0-2---:R-:W2:Y:S04]  /*1290*/  LDG.E R19, desc[UR8][R14.64+-0x8] ;  /* 0xfffff8080e137981 */ /* 0x005ea8000c1e1900 */
[----:B------:R-:W2:Y:S01]  /*12a0*/  LDG.E R25, desc[UR8][R20.64] ;  /* 0x0000000814197981 */ /* 0x000ea2000c1e1900 */
[----:B---3--:R-:W-:-:S04]  /*12b0*/  FADD R24, R23, -R24 ;  /* 0x8000001817187221 */ /* 0x008fc80000000000 */
[----:B--2---:R-:W-:-:S05]  /*12c0*/  FFMA R19, R24, R25, R19 ;  /* 0x0000001918137223 */ /* 0x004fca0000000013 */
[----:B------:R3:W-:Y:S02]  /*12d0*/  STG.E desc[UR8][R10.64], R19 ;  /* 0x000000130a007986 */ /* 0x0007e4000c101908 */
.L_x_97:
[----:B------:R-:W-:Y:S05]  /*12e0*/  @P3 BRA `(.L_x_98) ;  /* 0x00000000001c3947 */ /* 0x000fea0003800000 */
[----:B------:R-:W4:Y:S04]  /*12f0*/  LDG.E R23, desc[UR8][R2.64] ;  /* 0x0000000802177981 */ /* 0x000f28000c1e1900 */
[----:B------:R-:W4:Y:S04]  /*1300*/  LDG.E R24, desc[UR8][R12.64] ;  /* 0x000000080c187981 */ /* 0x000f28000c1e1900 */
[----:B0-23--:R-:W2:Y:S04]  /*1310*/  LDG.E R19, desc[UR8][R14.64] ;  /* 0x000000080e137981 */ /* 0x00dea8000c1e1900 */
[----:B------:R-:W2:Y:S01]  /*1320*/  LDG.E R25, desc[UR8][R16.64] ;  /* 0x0000000810197981 */ /* 0x000ea2000c1e1900 */
[----:B----4-:R-:W-:-:S04]  /*1330*/  FADD R24, R23, -R24 ;  /* 0x8000001817187221 */ /* 0x010fc80000000000 */
[----:B--2---:R-:W-:-:S05]  /*1340*/  FFMA R19, R24, R25, R19 ;  /* 0x0000001918137223 */ /* 0x004fca0000000013 */
[----:B------:R4:W-:Y:S02]  /*1350*/  STG.E desc[UR8][R10.64], R19 ;  /* 0x000000130a007986 */ /* 0x0009e4000c101908 */
.L_x_98:
[----:B------:R-:W-:Y:S05]  /*1360*/  @P1 BRA `(.L_x_99) ;  /* 0x00000000001c1947 */ /* 0x000fea0003800000 */
[----:B------:R-:W5:Y:S04]  /*1370*/  LDG.E R23, desc[UR8][R2.64] ;  /* 0x0000000802177981 */ /* 0x000f68000c1e1900 */
[----:B------:R-:W5:Y:S04]  /*1380*/  LDG.E R24, desc[UR8][R12.64+-0x8] ;  /* 0xfffff8080c187981 */ /* 0x000f68000c1e1900 */
[----:B0-234-:R-:W2:Y:S04]  /*1390*/  LDG.E R19, desc[UR8][R14.64+-0x8] ;  /* 0xfffff8080e137981 */ /* 0x01dea8000c1e1900 */
[----:B------:R-:W2:Y:S01]  /*13a0*/  LDG.E R25, desc[UR8][R20.64] ;  /* 0x0000000814197981 */ /* 0x000ea2000c1e1900 */
[----:B-----5:R-:W-:-:S04]  /*13b0*/  FADD R24, R23, -R24 ;  /* 0x8000001817187221 */ /* 0x020fc80000000000 */
[----:B--2---:R-:W-:-:S05]  /*13c0*/  FFMA R19, R24, R25, R19 ;  /* 0x0000001918137223 */ /* 0x004fca0000000013 */
[----:B------:R0:W-:Y:S02]  /*13d0*/  STG.E desc[UR8][R10.64], R19 ;  /* 0x000000130a007986 */ /* 0x0001e4000c101908 */
.L_x_99:
        /* <DEDUP_REMOVED lines=8> */
.L_x_100:
[----:B------:R-:W5:Y:S04]  /*1460*/  @!P2 LDG.E R12, desc[UR8][R12.64+-0x8] ;  /* 0xfffff8080c0ca981 */ /* 0x000f68000c1e1900 */
[----:B0-234-:R-:W5:Y:S04]  /*1470*/  @!P2 LDG.E R19, desc[UR8][R2.64] ;  /* 0x000000080213a981 */ /* 0x01df68000c1e1900 */
[----:B------:R-:W2:Y:S04]  /*1480*/  @!P2 LDG.E R14, desc[UR8][R14.64+-0x8] ;  /* 0xfffff8080e0ea981 */ /* 0x000ea8000c1e1900 */
[----:B------:R0:W2:Y:S01]  /*1490*/  @!P2 LDG.E R23, desc[UR8][R20.64] ;  /* 0x000000081417a981 */ /* 0x0000a2000c1e1900 */
[----:B------:R-:W-:-:S02]  /*14a0*/  IADD3 R16, P4, PT, R16, 0x4, RZ ;  /* 0x0000000410107810 */ /* 0x000fc40007f9e0ff */
[----:B-1----:R-:W-:Y:S02]  /*14b0*/  IADD3 R18, PT, PT, R18, R7, RZ ;  /* 0x0000000712127210 */ /* 0x002fe40007ffe0ff */
[----:B------:R-:W-:Y:S02]  /*14c0*/  IADD3.X R17, PT, PT, RZ, R17, RZ, P4, !PT ;  /* 0x00000011ff117210 */ /* 0x000fe400027fe4ff */
[----:B0-----:R-:W-:Y:S01]  /*14d0*/  IADD3 R20, P3, PT, R20, 0x4, RZ ;  /* 0x0000000414147810 */ /* 0x001fe20007f7e0ff */
[----:B-----5:R-:W-:-:S04]  /*14e0*/  @!P2 FADD R19, R19, -R12 ;  /* 0x8000000c1313a221 */ /* 0x020fc80000000000 */
[----:B--2---:R-:W-:Y:S01]  /*14f0*/  @!P2 FFMA R23, R19, R23, R14 ;  /* 0x000000171317a223 */ /* 0x004fe2000000000e */
[----:B------:R-:W-:-:S04]  /*1500*/  IADD3.X R19, PT, PT, RZ, R21, RZ, P3, !PT ;  /* 0x00000015ff137210 */ /* 0x000fc80001ffe4ff */
[----:B------:R4:W-:Y:S01]  /*1510*/  @!P2 STG.E desc[UR8][R10.64], R23 ;  /* 0x000000170a00a986 */ /* 0x0009e2000c101908 */
[----:B------:R-:W-:Y:S05]  /*1520*/  @P5 BRA `(.L_x_101) ;  /* 0xfffffff800c85947 */ /* 0x000fea000383ffff */
[----:B------:R-:W-:Y:S05]  /*1530*/  EXIT ;  /* 0x000000000000794d */ /* 0x000fea0003800000 */
.L_x_102:
        /* <DEDUP_REMOVED lines=12> */
.L_x_223:


//--------------------- .text._Z11freeSurf_3DPfiiii --------------------------
	.section	.text._Z11freeSurf_3DPfiiii,"ax",@progbits
	.align	128
        .global         _Z11freeSurf_3DPfiiii
        .type           _Z11freeSurf_3DPfiiii,@function
        .size           _Z11freeSurf_3DPfiiii,(.L_x_224 - _Z11freeSurf_3DPfiiii)
        .other          _Z11freeSurf_3DPfiiii,@"STO_CUDA_ENTRY STV_DEFAULT"
_Z11freeSurf_3DPfiiii:
.text._Z11freeSurf_3DPfiiii:
[----:B------:R-:W-:Y:S01]  /*0000*/  LDC R1, c[0x0][0x37c] ;  /* 0x0000df00ff017b82 */ /* 0x000fe20000000800 */
[----:B------:R-:W0:Y:S07]  /*0010*/  S2R R5, SR_TID.Z ;  /* 0x0000000000057919 */ /* 0x000e2e0000002300 */
[----:B------:R-:W1:Y:S01]  /*0020*/  LDC R3, c[0x0][0x360] ;  /* 0x0000d800ff037b82 */ /* 0x000e620000000800 */
[----:B------:R-:W2:Y:S01]  /*0030*/  LDCU.64 UR8, c[0x0][0x390] ;  /* 0x00007200ff0877ac */ /* 0x000ea20008000a00 */
[----:B------:R-:W3:Y:S01]  /*0040*/  S2R R4, SR_TID.Y ;  /* 0x0000000000047919 */ /* 0x000ee20000002200 */
[----:B------:R-:W4:Y:S01]  /*0050*/  LDCU.64 UR10, c[0x0][0x388] ;  /* 0x00007100ff0a77ac */ /* 0x000f220008000a00 */
[----:B------:R-:W1:Y:S04]  /*0060*/  S2R R0, SR_TID.X ;  /* 0x0000000000007919 */ /* 0x000e680000002100 */
[----:B------:R-:W3:Y:S08]  /*0070*/  LDC R7, c[0x0][0x364] ;  /* 0x0000d900ff077b82 */ /* 0x000ef00000000800 */
[----:B------:R-:W0:Y:S08]  /*0080*/  S2UR UR6, SR_CTAID.Z ;  /* 0x00000000000679c3 */ /* 0x000e300000002700 */
[----:B------:R-:W0:Y:S08]  /*0090*/  LDC R2, c[0x0][0x368] ;  /* 0x0000da00ff027b82 */ /* 0x000e300000000800 */
[----:B------:R-:W3:Y:S08]  /*00a0*/  S2UR UR4, SR_CTAID.Y ;  /* 0x00000000000479c3 */ /* 0x000ef00000002600 */
[----:B------:R-:W1:Y:S01]  /*00b0*/  S2UR UR5, SR_CTAID.X ;  /* 0x00000000000579c3 */ /* 0x000e620000002500 */
[----:B0-----:R-:W-:-:S05]  /*00c0*/  IMAD R5, R2, UR6, R5 ;  /* 0x0000000602057c24 */ /* 0x001fca000f8e0205 */
[----:B--2---:R-:W-:Y:S01]  /*00d0*/  ISETP.GE.AND P0, PT, R5, UR8, PT ;  /* 0x0000000805007c0c */ /* 0x004fe2000bf06270 */
[----:B---3--:R-:W-:Y:S01]  /*00e0*/  IMAD R4, R7, UR4, R4 ;  /* 0x0000000407047c24 */ /* 0x008fe2000f8e0204 */
[----:B----4-:R-:W-:-:S04]  /*00f0*/  UIADD3 UR4, UPT, UPT, UR10, -UR9, URZ ;  /* 0x800000090a047290 */ /* 0x010fc8000fffe0ff */
[----:B------:R-:W-:Y:S01]  /*0100*/  ISETP.GE.OR P0, PT, R4, UR11, P0 ;  /* 0x0000000b04007c0c */ /* 0x000fe20008706670 */
[----:B-1----:R-:W-:-:S05]  /*0110*/  IMAD R0, R3, UR5, R0 ;  /* 0x0000000503007c24 */ /* 0x002fca000f8e0200 */
[----:B------:R-:W-:-:S13]  /*0120*/  ISETP.LE.OR P0, PT, R0, UR4, P0 ;  /* 0x0000000400007c0c */ /* 0x000fda0008703670 */
[----:B------:R-:W-:Y:S05]  /*0130*/  @P0 EXIT ;  /* 0x000000000000094d */ /* 0x000fea0003800000 */
[----:B------:R-:W0:Y:S01]  /*0140*/  LDC.64 R2, c[0x0][0x380] ;  /* 0x0000e000ff027b82 */ /* 0x000e220000000a00 */
[----:B------:R-:W1:Y:S01]  /*0150*/  LDCU.64 UR4, c[0x0][0x358] ;  /* 0x00006b00ff0477ac */ /* 0x000e620008000a00 */
[----:B------:R-:W-:-:S04]  /*0160*/  IMAD R5, R4, UR8, R5 ;  /* 0x0000000804057c24 */ /* 0x000fc8000f8e0205 */
[----:B------:R-:W-:-:S04]  /*0170*/  IMAD R5, R5, UR10, R0 ;  /* 0x0000000a05057c24 */ /* 0x000fc8000f8e0200 */
[----:B0-----:R-:W-:-:S05]  /*0180*/  IMAD.WIDE R2, R5, 0x4, R2 ;  /* 0x0000000405027825 */ /* 0x001fca00078e0202 */
[----:B-1----:R-:W-:Y:S01]  /*0190*/  STG.E desc[UR4][R2.64], RZ ;  /* 0x000000ff02007986 */ /* 0x002fe2000c101904 */
[----:B------:R-:W-:Y:S05]  /*01a0*/  EXIT ;  /* 0x000000000000794d */ /* 0x000fea0003800000 */
.L_x_103:
        /* <DEDUP_REMOVED lines=13> */
.L_x_224:


//--------------------- .text._Z11freeSurf_2DPfiii --------------------------
	.section	.text._Z11freeSurf_2DPfiii,"ax",@progbits
	.align	128
        .global         _Z11freeSurf_2DPfiii
        .type           _Z11freeSurf_2DPfiii,@function
        .size           _Z11freeSurf_2DPfiii,(.L_x_225 - _Z11freeSurf_2DPfiii)
        .other          _Z11freeSurf_2DPfiii,@"STO_CUDA_ENTRY STV_DEFAULT"
_Z11freeSurf_2DPfiii:
.text._Z11freeSurf_2DPfiii:
[----:B------:R-:W-:Y:S01]  /*0000*/  LDC R1, c[0x0][0x37c] ;  /* 0x0000df00ff017b82 */ /* 0x000fe20000000800 */
[----:B------:R-:W0:Y:S07]  /*0010*/  S2R R0, SR_TID.X ;  /* 0x0000000000007919 */ /* 0x000e2e0000002100 */
[----:B------:R-:W0:Y:S01]  /*0020*/  S2UR UR5, SR_CTAID.X ;  /* 0x00000000000579c3 */ /* 0x000e220000002500 */
[----:B------:R-:W1:Y:S01]  /*0030*/  LDCU UR4, c[0x0][0x390] ;  /* 0x00007200ff0477ac */ /* 0x000e620008000800 */
[----:B------:R-:W2:Y:S01]  /*0040*/  S2R R5, SR_TID.Y ;  /* 0x0000000000057919 */ /* 0x000ea20000002200 */
[----:B------:R-:W1:Y:S05]  /*0050*/  LDCU.64 UR8, c[0x0][0x388] ;  /* 0x00007100ff0877ac */ /* 0x000e6a0008000a00 */
[----:B------:R-:W0:Y:S08]  /*0060*/  LDC R3, c[0x0][0x360] ;  /* 0x0000d800ff037b82 */ /* 0x000e300000000800 */
[----:B------:R-:W2:Y:S01]  /*0070*/  S2UR UR6, SR_CTAID.Y ;  /* 0x00000000000679c3 */ /* 0x000ea20000002600 */
[----:B-1----:R-:W-:-:S07]  /*0080*/  UIADD3 UR4, UPT, UPT, UR8, -UR4, URZ ;  /* 0x8000000408047290 */ /* 0x002fce000fffe0ff */
[----:B------:R-:W2:Y:S01]  /*0090*/  LDC R2, c[0x0][0x364] ;  /* 0x0000d900ff027b82 */ /* 0x000ea20000000800 */
[----:B0-----:R-:W-:-:S05]  /*00a0*/  IMAD R0, R3, UR5, R0 ;  /* 0x0000000503007c24 */ /* 0x001fca000f8e0200 */
[----:B------:R-:W-:Y:S01]  /*00b0*/  ISETP.GT.AND P0, PT, R0, UR4, PT ;  /* 0x0000000400007c0c */ /* 0x000fe2000bf04270 */
[----:B--2---:R-:W-:-:S05]  /*00c0*/  IMAD R5, R2, UR6, R5 ;  /* 0x0000000602057c24 */ /* 0x004fca000f8e0205 */
[----:B------:R-:W-:-:S13]  /*00d0*/  ISETP.GE.OR P0, PT, R5, UR9, !P0 ;  /* 0x0000000905007c0c */ /* 0x000fda000c706670 */
[----:B------:R-:W-:Y:S05]  /*00e0*/  @P0 EXIT ;  /* 0x000000000000094d */ /* 0x000fea0003800000 */
[----:B------:R-:W0:Y:S01]  /*00f0*/  LDC.64 R2, c[0x0][0x380] ;  /* 0x0000e000ff027b82 */ /* 0x000e220000000a00 */
[----:B------:R-:W1:Y:S01]  /*0100*/  LDCU.64 UR4, c[0x0][0x358] ;  /* 0x00006b00ff0477ac */ /* 0x000e620008000a00 */
[----:B------:R-:W-:-:S04]  /*0110*/  IMAD R5, R5, UR8, R0 ;  /* 0x0000000805057c24 */ /* 0x000fc8000f8e0200 */
[----:B0-----:R-:W-:-:S05]  /*0120*/  IMAD.WIDE R2, R5, 0x4, R2 ;  /* 0x0000000405027825 */ /* 0x001fca00078e0202 */
[----:B-1----:R-:W-:Y:S01]  /*0130*/  STG.E desc[UR4][R2.64], RZ ;  /* 0x000000ff02007986 */ /* 0x002fe2000c101904 */
[----:B------:R-:W-:Y:S05]  /*0140*/  EXIT ;  /* 0x000000000000794d */ /* 0x000fea0003800000 */
.L_x_104:
        /* <DEDUP_REMOVED lines=11> */
.L_x_225:


//--------------------- .text._Z10extract_3DPfiiiiiS_PiS0_S0_S_S_S_S_S_S_S_S_ --------------------------
	.section	.text._Z10extract_3DPfiiiiiS_PiS0_S0_S_S_S_S_S_S_S_S_,"ax",@progbits
	.align	128
        .global         _Z10extract_3DPfiiiiiS_PiS0_S0_S_S_S_S_S_S_S_S_
        .type           _Z10extract_3DPfiiiiiS_PiS0_S0_S_S_S_S_S_S_S_S_,@function
        .size           _Z10extract_3DPfiiiiiS_PiS0_S0_S_S_S_S_S_S_S_S_,(.L_x_226 - _Z10extract_3DPfiiiiiS_PiS0_S0_S_S_S_S_S_S_S_S_)
        .other          _Z10extract_3DPfiiiiiS_PiS0_S0_S_S_S_S_S_S_S_S_,@"STO_CUDA_ENTRY STV_DEFAULT"
_Z10extract_3DPfiiiiiS_PiS0_S0_S_S_S_S_S_S_S_S_:
.text._Z10extract_3DPfiiiiiS_PiS0_S0_S_S_S_S_S_S_S_S_:
[----:B------:R-:W-:Y:S01]  /*0000*/  LDC R1, c[0x0][0x37c] ;  /* 0x0000df00ff017b82 */ /* 0x000fe20000000800 */
[----:B------:R-:W0:Y:S07]  /*0010*/  S2R R23, SR_TID.X ;  /* 0x0000000000177919 */ /* 0x000e2e0000002100 */
[----:B------:R-:W0:Y:S01]  /*0020*/  S2UR UR4, SR_CTAID.X ;  /* 0x00000000000479c3 */ /* 0x000e220000002500 */
[----:B------:R-:W1:Y:S07]  /*0030*/  LDCU UR5, c[0x0][0x38c] ;  /* 0x00007180ff0577ac */ /* 0x000e6e0008000800 */
[----:B------:R-:W0:Y:S02]  /*0040*/  LDC R0, c[0x0][0x360] ;  /* 0x0000d800ff007b82 */ /* 0x000e240000000800 */
[----:B0-----:R-:W-:-:S05]  /*0050*/  IMAD R23, R0, UR4, R23 ;  /* 0x0000000400177c24 */ /* 0x001fca000f8e0217 */
[----:B-1----:R-:W-:-:S13]  /*0060*/  ISETP.GE.AND P0, PT, R23, UR5, PT ;  /* 0x0000000517007c0c */ /* 0x002fda000bf06270 */
[----:B------:R-:W-:Y:S05]  /*0070*/  @P0 EXIT ;  /* 0x000000000000094d */ /* 0x000fea0003800000 */
[----:B------:R-:W0:Y:S01]  /*0080*/  LDC.64 R6, c[0x0][0x3b0] ;  /* 0x0000ec00ff067b82 */ /* 0x000e220000000a00 */
[----:B------:R-:W1:Y:S01]  /*0090*/  LDCU.64 UR4, c[0x0][0x358] ;  /* 0x00006b00ff0477ac */ /* 0x000e620008000a00 */
[----:B------:R-:W2:Y:S06]  /*00a0*/  LDCU UR6, c[0x0][0x398] ;  /* 0x00007300ff0677ac */ /* 0x000eac0008000800 */
[----:B------:R-:W3:Y:S08]  /*00b0*/  LDC.64 R10, c[0x0][0x3b8] ;  /* 0x0000ee00ff0a7b82 */ /* 0x000ef00000000a00 */
[----:B------:R-:W4:Y:S01]  /*00c0*/  LDC.64 R16, c[0x0][0x3a8] ;  /* 0x0000ea00ff107b82 */ /* 0x000f220000000a00 */
[----:B0-----:R-:W-:-:S07]  /*00d0*/  IMAD.WIDE R6, R23, 0x4, R6 ;  /* 0x0000000417067825 */ /* 0x001fce00078e0206 */
[----:B------:R-:W2:Y:S01]  /*00e0*/  LDC R27, c[0x0][0x390] ;  /* 0x0000e400ff1b7b82 */ /* 0x000ea20000000800 */
[----:B-1----:R-:W5:Y:S01]  /*00f0*/  LDG.E R6, desc[UR4][R6.64] ;  /* 0x0000000406067981 */ /* 0x002f62000c1e1900 */
[----:B---3--:R-:W-:-:S06]  /*0100*/  IMAD.WIDE R10, R23, 0x4, R10 ;  /* 0x00000004170a7825 */ /* 0x008fcc00078e020a */
[----:B------:R-:W0:Y:S01]  /*0110*/  LDC.64 R18, c[0x0][0x3a0] ;  /* 0x0000e800ff127b82 */ /* 0x000e220000000a00 */
[----:B------:R-:W5:Y:S01]  /*0120*/  LDG.E R11, desc[UR4][R10.64] ;  /* 0x000000040a0b7981 */ /* 0x000f62000c1e1900 */
[----:B----4-:R-:W-:-:S06]  /*0130*/  IMAD.WIDE R16, R23, 0x4, R16 ;  /* 0x0000000417107825 */ /* 0x010fcc00078e0210 */
[----:B------:R-:W1:Y:S01]  /*0140*/  LDC.64 R4, c[0x0][0x3c8] ;  /* 0x0000f200ff047b82 */ /* 0x000e620000000a00 */
[----:B------:R-:W3:Y:S07]  /*0150*/  LDG.E R16, desc[UR4][R16.64] ;  /* 0x0000000410107981 */ /* 0x000eee000c1e1900 */
[----:B------:R-:W4:Y:S08]  /*0160*/  LDC.64 R2, c[0x0][0x3c0] ;  /* 0x0000f000ff027b82 */ /* 0x000f300000000a00 */
[----:B------:R-:W2:Y:S08]  /*0170*/  LDC.64 R8, c[0x0][0x3d0] ;  /* 0x0000f400ff087b82 */ /* 0x000eb00000000a00 */
[----:B------:R-:W0:Y:S08]  /*0180*/  LDC.64 R14, c[0x0][0x3d8] ;  /* 0x0000f600ff0e7b82 */ /* 0x000e300000000a00 */
[----:B------:R-:W1:Y:S01]  /*0190*/  LDC.64 R12, c[0x0][0x3e0] ;  /* 0x0000f800ff0c7b82 */ /* 0x000e620000000a00 */
[----:B----4-:R-:W-:-:S07]  /*01a0*/  IMAD.WIDE R28, R23, 0x4, R2 ;  /* 0x00000004171c7825 */ /* 0x010fce00078e0202 */
[----:B------:R-:W4:Y:S01]  /*01b0*/  LDC.64 R2, c[0x0][0x3f8] ;  /* 0x0000fe00ff027b82 */ /* 0x000f220000000a00 */
[----:B--2---:R-:W-:-:S04]  /*01c0*/  IMAD.WIDE R8, R23, 0x4, R8 ;  /* 0x0000000417087825 */ /* 0x004fc800078e0208 */
[----:B------:R-:W-:Y:S02]  /*01d0*/  IMAD R24, R27, UR6, RZ ;  /* 0x000000061b187c24 */ /* 0x000fe4000f8e02ff */
[----:B------:R-:W2:Y:S01]  /*01e0*/  LDG.E R9, desc[UR4][R8.64] ;  /* 0x0000000408097981 */ /* 0x000ea2000c1e1900 */
[----:B0-----:R-:W-:-:S06]  /*01f0*/  IMAD.WIDE R14, R23, 0x4, R14 ;  /* 0x00000004170e7825 */ /* 0x001fcc00078e020e */
[----:B------:R-:W2:Y:S01]  /*0200*/  LDG.E R15, desc[UR4][R14.64] ;  /* 0x000000040e0f7981 */ /* 0x000ea2000c1e1900 */
[----:B-1----:R-:W-:-:S06]  /*0210*/  IMAD.WIDE R12, R23, 0x4, R12 ;  /* 0x00000004170c7825 */ /* 0x002fcc00078e020c */
[----:B------:R-:W2:Y:S01]  /*0220*/  LDG.E R12, desc[UR4][R12.64] ;  /* 0x000000040c0c7981 */ /* 0x000ea2000c1e1900 */
[----:B----4-:R-:W-:-:S06]  /*0230*/  IMAD.WIDE R2, R23, 0x4, R2 ;  /* 0x0000000417027825 */ /* 0x010fcc00078e0202 */
[----:B------:R-:W4:Y:S01]  /*0240*/  LDG.E R2, desc[UR4][R2.64] ;  /* 0x0000000402027981 */ /* 0x000f22000c1e1900 */
[----:B-----5:R-:W-:Y:S02]  /*0250*/  IMAD R0, R6, UR6, R11 ;  /* 0x0000000606007c24 */ /* 0x020fe4000f8e020b */
[----:B------:R-:W0:Y:S02]  /*0260*/  LDC.64 R10, c[0x0][0x3e8] ;  /* 0x0000fa00ff0a7b82 */ /* 0x000e240000000a00 */
[----:B---3--:R-:W-:Y:S02]  /*0270*/  IMAD R7, R0, R27, R16 ;  /* 0x0000001b00077224 */ /* 0x008fe400078e0210 */
[----:B------:R-:W3:Y:S02]  /*0280*/  LDG.E R0, desc[UR4][R28.64] ;  /* 0x000000041c007981 */ /* 0x000ee4000c1e1900 */
[----:B------:R-:W-:-:S04]  /*0290*/  IMAD.WIDE R18, R7, 0x4, R18 ;  /* 0x0000000407127825 */ /* 0x000fc800078e0212 */
[----:B------:R-:W-:Y:S01]  /*02a0*/  IMAD.WIDE R16, R23, 0x4, R4 ;  /* 0x0000000417107825 */ /* 0x000fe200078e0204 */
[----:B------:R-:W3:Y:S01]  /*02b0*/  LDG.E R25, desc[UR4][R18.64] ;  /* 0x0000000412197981 */ /* 0x000ee2000c1e1900 */
[----:B------:R-:W1:Y:S02]  /*02c0*/  LDC.64 R4, c[0x0][0x3f0] ;  /* 0x0000fc00ff047b82 */ /* 0x000e640000000a00 */
[--C-:B------:R-:W-:Y:S01]  /*02d0*/  IMAD.WIDE R6, R27, 0x4, R18.reuse ;  /* 0x000000041b067825 */ /* 0x100fe200078e0212 */
[----:B------:R5:W2:Y:S04]  /*02e0*/  LDG.E R21, desc[UR4][R16.64] ;  /* 0x0000000410157981 */ /* 0x000aa8000c1e1900 */
[----:B------:R-:W2:Y:S04]  /*02f0*/  LDG.E R20, desc[UR4][R6.64] ;  /* 0x0000000406147981 */ /* 0x000ea8000c1e1900 */
[----:B------:R-:W4:Y:S01]  /*0300*/  LDG.E R22, desc[UR4][R18.64+0x4] ;  /* 0x0000040412167981 */ /* 0x000f22000c1e1900 */
[----:B-----5:R-:W-:-:S03]  /*0310*/  IMAD.WIDE R16, R24, 0x4, R18 ;  /* 0x0000000418107825 */ /* 0x020fc600078e0212 */
[----:B------:R5:W4:Y:S01]  /*0320*/  LDG.E R24, desc[UR4][R6.64+0x4] ;  /* 0x0000040406187981 */ /* 0x000b22000c1e1900 */
[----:B0-----:R-:W-:-:S03]  /*0330*/  IMAD.WIDE R10, R23, 0x4, R10 ;  /* 0x00000004170a7825 */ /* 0x001fc600078e020a */
[----:B------:R-:W4:Y:S01]  /*0340*/  LDG.E R29, desc[UR4][R16.64] ;  /* 0x00000004101d7981 */ /* 0x000f22000c1e1900 */
[----:B------:R-:W-:-:S03]  /*0350*/  IMAD.WIDE R26, R27, 0x4, R16 ;  /* 0x000000041b1a7825 */ /* 0x000fc600078e0210 */
[----:B------:R-:W4:Y:S01]  /*0360*/  LDG.E R10, desc[UR4][R10.64] ;  /* 0x000000040a0a7981 */ /* 0x000f22000c1e1900 */
[C---:B-1----:R-:W-:Y:S01]  /*0370*/  IMAD.WIDE R4, R23.reuse, 0x4, R4 ;  /* 0x0000000417047825 */ /* 0x042fe200078e0204 */
[----:B-----5:R-:W0:Y:S02]  /*0380*/  LDC.64 R6, c[0x0][0x380] ;  /* 0x0000e000ff067b82 */ /* 0x020e240000000a00 */
[----:B------:R-:W5:Y:S04]  /*0390*/  LDG.E R19, desc[UR4][R26.64] ;  /* 0x000000041a137981 */ /* 0x000f68000c1e1900 */
[----:B------:R-:W5:Y:S04]  /*03a0*/  LDG.E R8, desc[UR4][R16.64+0x4] ;  /* 0x0000040410087981 */ /* 0x000f68000c1e1900 */
[----:B------:R-:W5:Y:S04]  /*03b0*/  LDG.E R4, desc[UR4][R4.64] ;  /* 0x0000000404047981 */ /* 0x000f68000c1e1900 */
[----:B------:R-:W5:Y:S01]  /*03c0*/  LDG.E R14, desc[UR4][R26.64+0x4] ;  /* 0x000004041a0e7981 */ /* 0x000f62000c1e1900 */
[----:B0-----:R-:W-:-:S04]  /*03d0*/  IMAD.WIDE R6, R23, 0x4, R6 ;  /* 0x0000000417067825 */ /* 0x001fc800078e0206 */
[----:B--2---:R-:W-:-:S04]  /*03e0*/  FMUL R20, R20, R21 ;  /* 0x0000001514147220 */ /* 0x004fc80000400000 */
[----:B---3--:R-:W-:-:S04]  /*03f0*/  FFMA R25, R25, R0, R20 ;  /* 0x0000000019197223 */ /* 0x008fc80000000014 */
[----:B----4-:R-:W-:-:S04]  /*0400*/  FFMA R9, R22, R9, R25 ;  /* 0x0000000916097223 */ /* 0x010fc80000000019 */
[----:B------:R-:W-:-:S04]  /*0410*/  FFMA R24, R24, R15, R9 ;  /* 0x0000000f18187223 */ /* 0x000fc80000000009 */
[----:B------:R-:W-:-:S04]  /*0420*/  FFMA R12, R29, R12, R24 ;  /* 0x0000000c1d0c7223 */ /* 0x000fc80000000018 */
[----:B-----5:R-:W-:-:S04]  /*0430*/  FFMA R19, R19, R10, R12 ;  /* 0x0000000a13137223 */ /* 0x020fc8000000000c */
[----:B------:R-:W-:-:S04]  /*0440*/  FFMA R19, R8, R4, R19 ;  /* 0x0000000408137223 */ /* 0x000fc80000000013 */
[----:B------:R-:W-:-:S05]  /*0450*/  FFMA R19, R14, R2, R19 ;  /* 0x000000020e137223 */ /* 0x000fca0000000013 */
[----:B------:R-:W-:Y:S01]  /*0460*/  STG.E desc[UR4][R6.64], R19 ;  /* 0x0000001306007986 */ /* 0x000fe2000c101904 */
[----:B------:R-:W-:Y:S05]  /*0470*/  EXIT ;  /* 0x000000000000794d */ /* 0x000fea0003800000 */
.L_x_105:
        /* <DEDUP_REMOVED lines=16> */
.L_x_226:


//--------------------- .text._Z10extract_2DPfiiiiS_PiS0_S_S_S_S_ --------------------------
	.section	.text._Z10extract_2DPfiiiiS_PiS0_S_S_S_S_,"ax",@progbits
	.align	128
        .global         _Z10extract_2DPfiiiiS_PiS0_S_S_S_S_
        .type           _Z10extract_2DPfiiiiS_PiS0_S_S_S_S_,@function
        .size           _Z10extract_2DPfiiiiS_PiS0_S_S_S_S_,(.L_x_227 - _Z10extract_2DPfiiiiS_PiS0_S_S_S_S_)
        .other          _Z10extract_2DPfiiiiS_PiS0_S_S_S_S_,@"STO_CUDA_ENTRY STV_DEFAULT"
_Z10extract_2DPfiiiiS_PiS0_S_S_S_S_:
.text._Z10extract_2DPfiiiiS_PiS0_S_S_S_S_:
        /* <DEDUP_REMOVED lines=10> */
[----:B------:R-:W2:Y:S06]  /*00a0*/  LDCU.64 UR8, c[0x0][0x380] ;  /* 0x00007000ff0877ac */ /* 0x000eac0008000a00 */
[----:B------:R-:W3:Y:S08]  /*00b0*/  LDC.64 R12, c[0x0][0x3a0] ;  /* 0x0000e800ff0c7b82 */ /* 0x000ef00000000a00 */
[----:B------:R-:W4:Y:S01]  /*00c0*/  LDC R19, c[0x0][0x390] ;  /* 0x0000e400ff137b82 */ /* 0x000f220000000800 */
[----:B0-----:R-:W-:-:S07]  /*00d0*/  IMAD.WIDE R8, R2, 0x4, R8 ;  /* 0x0000000402087825 */ /* 0x001fce00078e0208 */
[----:B------:R-:W0:Y:S01]  /*00e0*/  LDC.64 R10, c[0x0][0x398] ;  /* 0x0000e600ff0a7b82 */ /* 0x000e220000000a00 */
[----:B-1----:R-:W4:Y:S01]  /*00f0*/  LDG.E R8, desc[UR4][R8.64] ;  /* 0x0000000408087981 */ /* 0x002f22000c1e1900 */
[----:B---3--:R-:W-:-:S06]  /*0100*/  IMAD.WIDE R12, R2, 0x4, R12 ;  /* 0x00000004020c7825 */ /* 0x008fcc00078e020c */
[----:B------:R-:W1:Y:S01]  /*0110*/  LDC.64 R14, c[0x0][0x3b8] ;  /* 0x0000ee00ff0e7b82 */ /* 0x000e620000000a00 */
[----:B------:R-:W4:Y:S07]  /*0120*/  LDG.E R13, desc[UR4][R12.64] ;  /* 0x000000040c0d7981 */ /* 0x000f2e000c1e1900 */
[----:B------:R-:W3:Y:S08]  /*0130*/  LDC.64 R16, c[0x0][0x3b0] ;  /* 0x0000ec00ff107b82 */ /* 0x000ef00000000a00 */
[----:B------:R-:W5:Y:S08]  /*0140*/  LDC.64 R6, c[0x0][0x3c0] ;  /* 0x0000f000ff067b82 */ /* 0x000f700000000a00 */
[----:B------:R-:W2:Y:S01]  /*0150*/  LDC.64 R4, c[0x0][0x3c8] ;  /* 0x0000f200ff047b82 */ /* 0x000ea20000000a00 */
[----:B-1----:R-:W-:-:S06]  /*0160*/  IMAD.WIDE R14, R2, 0x4, R14 ;  /* 0x00000004020e7825 */ /* 0x002fcc00078e020e */
[----:B------:R-:W3:Y:S01]  /*0170*/  LDG.E R15, desc[UR4][R14.64] ;  /* 0x000000040e0f7981 */ /* 0x000ee2000c1e1900 */
[----:B------:R-:W1:Y:S01]  /*0180*/  LDC R21, c[0x0][0x388] ;  /* 0x0000e200ff157b82 */ /* 0x000e620000000800 */
[----:B-----5:R-:W-:-:S06]  /*0190*/  IMAD.WIDE R6, R2, 0x4, R6 ;  /* 0x0000000402067825 */ /* 0x020fcc00078e0206 */
[----:B------:R-:W5:Y:S01]  /*01a0*/  LDG.E R6, desc[UR4][R6.64] ;  /* 0x0000000406067981 */ /* 0x000f62000c1e1900 */
[----:B--2---:R-:W-:-:S06]  /*01b0*/  IMAD.WIDE R4, R2, 0x4, R4 ;  /* 0x0000000402047825 */ /* 0x004fcc00078e0204 */
[----:B------:R-:W2:Y:S01]  /*01c0*/  LDG.E R4, desc[UR4][R4.64] ;  /* 0x0000000404047981 */ /* 0x000ea2000c1e1900 */
[----:B----4-:R-:W-:-:S04]  /*01d0*/  IMAD R3, R8, R19, R13 ;  /* 0x0000001308037224 */ /* 0x010fc800078e020d */
[----:B0-----:R-:W-:-:S04]  /*01e0*/  IMAD.WIDE R10, R3, 0x4, R10 ;  /* 0x00000004030a7825 */ /* 0x001fc800078e020a */
[----:B---3--:R-:W-:Y:S01]  /*01f0*/  IMAD.WIDE R12, R2, 0x4, R16 ;  /* 0x00000004020c7825 */ /* 0x008fe200078e0210 */
[----:B------:R-:W3:Y:S03]  /*0200*/  LDG.E R0, desc[UR4][R10.64] ;  /* 0x000000040a007981 */ /* 0x000ee6000c1e1900 */
[----:B------:R-:W-:Y:S01]  /*0210*/  IMAD.WIDE R8, R19, 0x4, R10 ;  /* 0x0000000413087825 */ /* 0x000fe200078e020a */
[----:B------:R0:W5:Y:S04]  /*0220*/  LDG.E R17, desc[UR4][R10.64+0x4] ;  /* 0x000004040a117981 */ /* 0x000168000c1e1900 */
[----:B------:R-:W4:Y:S04]  /*0230*/  LDG.E R16, desc[UR4][R8.64] ;  /* 0x0000000408107981 */ /* 0x000f28000c1e1900 */
[----:B------:R-:W3:Y:S04]  /*0240*/  LDG.E R13, desc[UR4][R12.64] ;  /* 0x000000040c0d7981 */ /* 0x000ee8000c1e1900 */
[----:B------:R-:W2:Y:S01]  /*0250*/  LDG.E R19, desc[UR4][R8.64+0x4] ;  /* 0x0000040408137981 */ /* 0x000ea2000c1e1900 */
[----:B------:R-:W-:-:S03]  /*0260*/  SHF.R.S32.HI R3, RZ, 0x1f, R2 ;  /* 0x0000001fff037819 */ /* 0x000fc60000011402 */
[----:B-1----:R-:W-:-:S03]  /*0270*/  IMAD.WIDE R2, R21, UR6, R2 ;  /* 0x0000000615027c25 */ /* 0x002fc6000f8e0202 */
[----:B0-----:R-:W-:-:S04]  /*0280*/  LEA R10, P0, R2, UR8, 0x2 ;  /* 0x00000008020a7c11 */ /* 0x001fc8000f8010ff */
[----:B------:R-:W-:Y:S01]  /*0290*/  LEA.HI.X R11, R2, UR9, R3, 0x2, P0 ;  /* 0x00000009020b7c11 */ /* 0x000fe200080f1403 */
[----:B----4-:R-:W-:-:S04]  /*02a0*/  FMUL R15, R16, R15 ;  /* 0x0000000f100f7220 */ /* 0x010fc80000400000 */
[----:B---3--:R-:W-:-:S04]  /*02b0*/  FFMA R0, R0, R13, R15 ;  /* 0x0000000d00007223 */ /* 0x008fc8000000000f */
[----:B-----5:R-:W-:-:S04]  /*02c0*/  FFMA R0, R17, R6, R0 ;  /* 0x0000000611007223 */ /* 0x020fc80000000000 */
[----:B--2---:R-:W-:-:S05]  /*02d0*/  FFMA R19, R19, R4, R0 ;  /* 0x0000000413137223 */ /* 0x004fca0000000000 */
[----:B------:R-:W-:Y:S01]  /*02e0*/  STG.E desc[UR4][R10.64], R19 ;  /* 0x000000130a007986 */ /* 0x000fe2000c101904 */
[----:B------:R-:W-:Y:S05]  /*02f0*/  EXIT ;  /* 0x000000000000794d */ /* 0x000fea0003800000 */
.L_x_106:
        /* <DEDUP_REMOVED lines=16> */
.L_x_227:


//--------------------- .text._Z20wavefield_extract_3DPPPfS_iii --------------------------
	.section	.text._Z20wavefield_extract_3DPPPfS_iii,"ax",@progbits
	.align	128
        .global         _Z20wavefield_extract_3DPPPfS_iii
        .type           _Z20wavefield_extract_3DPPPfS_iii,@function
        .size           _Z20wavefield_extract_3DPPPfS_iii,(.L_x_228 - _Z20wavefield_extract_3DPPPfS_iii)
        .other          _Z20wavefield_extract_3DPPPfS_iii,@"STO_CUDA_ENTRY STV_DEFAULT"
_Z20wavefield_extract_3DPPPfS_iii:
.text._Z20wavefield_extract_3DPPPfS_iii:
        /* <DEDUP_REMOVED lines=19> */
[----:B------:R-:W0:Y:S01]  /*0130*/  LDC.64 R4, c[0x0][0x380] ;  /* 0x0000e000ff047b82 */ /* 0x000e220000000a00 */
[----:B------:R-:W1:Y:S07]  /*0140*/  LDCU.64 UR4, c[0x0][0x358] ;  /* 0x00006b00ff0477ac */ /* 0x000e6e0008000a00 */
[----:B------:R-:W2:Y:S01]  /*0150*/  LDC.64 R2, c[0x0][0x388] ;  /* 0x0000e200ff027b82 */ /* 0x000ea20000000a00 */
[----:B0-----:R-:W-:-:S06]  /*0160*/  IMAD.WIDE.U32 R4, R9, 0x8, R4 ;  /* 0x0000000809047825 */ /* 0x001fcc00078e0004 */
[----:B-1----:R-:W3:Y:S01]  /*0170*/  LDG.E.64 R4, desc[UR4][R4.64] ;  /* 0x0000000404047981 */ /* 0x002ee2000c1e1b00 */
[----:B------:R-:W-:-:S04]  /*0180*/  IMAD R0, R9, UR7, R8 ;  /* 0x0000000709007c24 */ /* 0x000fc8000f8e0208 */
[----:B------:R-:W-:-:S04]  /*0190*/  IMAD R9, R0, UR8, R7 ;  /* 0x0000000800097c24 */ /* 0x000fc8000f8e0207 */
[----:B--2---:R-:W-:-:S06]  /*01a0*/  IMAD.WIDE R2, R9, 0x4, R2 ;  /* 0x0000000409027825 */ /* 0x004fcc00078e0202 */
[----:B------:R-:W2:Y:S01]  /*01b0*/  LDG.E R3, desc[UR4][R2.64] ;  /* 0x0000000402037981 */ /* 0x000ea2000c1e1900 */
[----:B---3--:R-:W-:-:S06]  /*01c0*/  IMAD.WIDE R6, R7, 0x8, R4 ;  /* 0x0000000807067825 */ /* 0x008fcc00078e0204 */
[----:B------:R-:W3:Y:S02]  /*01d0*/  LDG.E.64 R6, desc[UR4][R6.64] ;  /* 0x0000000406067981 */ /* 0x000ee4000c1e1b00 */
[----:B---3--:R-:W-:-:S05]  /*01e0*/  IMAD.WIDE.U32 R8, R8, 0x4, R6 ;  /* 0x0000000408087825 */ /* 0x008fca00078e0006 */
[----:B--2---:R-:W-:Y:S01]  /*01f0*/  STG.E desc[UR4][R8.64], R3 ;  /* 0x0000000308007986 */ /* 0x004fe2000c101904 */
[----:B------:R-:W-:Y:S05]  /*0200*/  EXIT ;  /* 0x000000000000794d */ /* 0x000fea0003800000 */
.L_x_107:
        /* <DEDUP_REMOVED lines=15> */
.L_x_228:


//--------------------- .text._Z8shift_3DPfS_S_iii --------------------------
	.section	.text._Z8shift_3DPfS_S_iii,"ax",@progbits
	.align	128
        .global         _Z8shift_3DPfS_S_iii
        .type           _Z8shift_3DPfS_S_iii,@function
        .size           _Z8shift_3DPfS_S_iii,(.L_x_229 - _Z8shift_3DPfS_S_iii)
        .other          _Z8shift_3DPfS_S_iii,@"STO_CUDA_ENTRY STV_DEFAULT"
_Z8shift_3DPfS_S_iii:
.text._Z8shift_3DPfS_S_iii:
        /* <DEDUP_REMOVED lines=19> */
[----:B------:R-:W-:Y:S01]  /*0130*/  IMAD.MOV.U32 R3, RZ, RZ, RZ ;  /* 0x000000ffff037224 */ /* 0x000fe200078e00ff */
[----:B------:R-:W-:Y:S01]  /*0140*/  USHF.R.S32.HI UR4, URZ, 0x1f, UR8 ;  /* 0x0000001fff047899 */ /* 0x000fe20008011408 */
[----:B------:R-:W0:Y:S01]  /*0150*/  LDCU.128 UR12, c[0x0][0x380] ;  /* 0x00007000ff0c77ac */ /* 0x000e220008000c00 */
[----:B------:R-:W-:Y:S01]  /*0160*/  IMAD.WIDE.U32 R2, R5, UR7, R2 ;  /* 0x0000000705027c25 */ /* 0x000fe2000f8e0002 */
[--C-:B------:R-:W-:Y:S01]  /*0170*/  SHF.R.S32.HI R5, RZ, 0x1f, R4.reuse ;  /* 0x0000001fff057819 */ /* 0x100fe20000011404 */
[----:B------:R-:W1:Y:S02]  /*0180*/  LDCU.64 UR10, c[0x0][0x390] ;  /* 0x00007200ff0a77ac */ /* 0x000e640008000a00 */
[----:B------:R-:W-:Y:S02]  /*0190*/  IMAD R3, R3, UR8, RZ ;  /* 0x0000000803037c24 */ /* 0x000fe4000f8e02ff */
[----:B------:R-:W-:-:S04]  /*01a0*/  IMAD.WIDE.U32 R4, R2, UR8, R4 ;  /* 0x0000000802047c25 */ /* 0x000fc8000f8e0004 */
[----:B------:R-:W-:Y:S01]  /*01b0*/  IMAD R3, R2, UR4, R3 ;  /* 0x0000000402037c24 */ /* 0x000fe2000f8e0203 */
[----:B------:R-:W2:Y:S01]  /*01c0*/  LDCU.64 UR4, c[0x0][0x358] ;  /* 0x00006b00ff0477ac */ /* 0x000ea20008000a00 */
[----:B------:R-:W-:Y:S02]  /*01d0*/  IMAD.SHL.U32 R6, R4, 0x4, RZ ;  /* 0x0000000404067824 */ /* 0x000fe400078e00ff */
[----:B------:R-:W-:-:S03]  /*01e0*/  IMAD.IADD R3, R5, 0x1, R3 ;  /* 0x0000000105037824 */ /* 0x000fc600078e0203 */
[----:B0-----:R-:W-:Y:S02]  /*01f0*/  IADD3 R2, P0, PT, R6, UR14, RZ ;  /* 0x0000000e06027c10 */ /* 0x001fe4000ff1e0ff */
[----:B------:R-:W-:-:S04]  /*0200*/  SHF.L.U64.HI R0, R4, 0x2, R3 ;  /* 0x0000000204007819 */ /* 0x000fc80000010203 */
[----:B------:R-:W-:-:S05]  /*0210*/  IADD3.X R3, PT, PT, R0, UR15, RZ, P0, !PT ;  /* 0x0000000f00037c10 */ /* 0x000fca00087fe4ff */
[----:B--2---:R-:W2:Y:S01]  /*0220*/  LDG.E R9, desc[UR4][R2.64] ;  /* 0x0000000402097981 */ /* 0x004ea2000c1e1900 */
[C---:B-1----:R-:W-:Y:S02]  /*0230*/  IADD3 R4, P0, PT, R6.reuse, UR10, RZ ;  /* 0x0000000a06047c10 */ /* 0x042fe4000ff1e0ff */
[----:B------:R-:W-:Y:S02]  /*0240*/  IADD3 R6, P1, PT, R6, UR12, RZ ;  /* 0x0000000c06067c10 */ /* 0x000fe4000ff3e0ff */
[C---:B------:R-:W-:Y:S02]  /*0250*/  IADD3.X R5, PT, PT, R0.reuse, UR11, RZ, P0, !PT ;  /* 0x0000000b00057c10 */ /* 0x040fe400087fe4ff */
[----:B------:R-:W-:-:S03]  /*0260*/  IADD3.X R7, PT, PT, R0, UR13, RZ, P1, !PT ;  /* 0x0000000d00077c10 */ /* 0x000fc60008ffe4ff */
[----:B--2---:R-:W-:Y:S04]  /*0270*/  STG.E desc[UR4][R4.64], R9 ;  /* 0x0000000904007986 */ /* 0x004fe8000c101904 */
[----:B------:R-:W2:Y:S04]  /*0280*/  LDG.E R7, desc[UR4][R6.64] ;  /* 0x0000000406077981 */ /* 0x000ea8000c1e1900 */
[----:B--2---:R-:W-:Y:S01]  /*0290*/  STG.E desc[UR4][R2.64], R7 ;  /* 0x0000000702007986 */ /* 0x004fe2000c101904 */
[----:B------:R-:W-:Y:S05]  /*02a0*/  EXIT ;  /* 0x000000000000794d */ /* 0x000fea0003800000 */
.L_x_108:
        /* <DEDUP_REMOVED lines=13> */
.L_x_229:


//--------------------- .text._Z8shift_2DPfS_S_ii --------------------------
	.section	.text._Z8shift_2DPfS_S_ii,"ax",@progbits
	.align	128
        .global         _Z8shift_2DPfS_S_ii
        .type           _Z8shift_2DPfS_S_ii,@function
        .size           _Z8shift_2DPfS_S_ii,(.L_x_230 - _Z8shift_2DPfS_S_ii)
        .other          _Z8shift_2DPfS_S_ii,@"STO_CUDA_ENTRY STV_DEFAULT"
_Z8shift_2DPfS_S_ii:
.text._Z8shift_2DPfS_S_ii:
        /* <DEDUP_REMOVED lines=13> */
[----:B------:R-:W0:Y:S01]  /*00d0*/  LDC.64 R2, c[0x0][0x388] ;  /* 0x0000e200ff027b82 */ /* 0x000e220000000a00 */
[----:B------:R-:W1:Y:S01]  /*00e0*/  LDCU.64 UR4, c[0x0][0x358] ;  /* 0x00006b00ff0477ac */ /* 0x000e620008000a00 */
[----:B------:R-:W-:-:S06]  /*00f0*/  IMAD R9, R5, UR6, R0 ;  /* 0x0000000605097c24 */ /* 0x000fcc000f8e0200 */
[----:B------:R-:W2:Y:S08]  /*0100*/  LDC.64 R4, c[0x0][0x390] ;  /* 0x0000e400ff047b82 */ /* 0x000eb00000000a00 */
[----:B------:R-:W3:Y:S01]  /*0110*/  LDC.64 R6, c[0x0][0x380] ;  /* 0x0000e000ff067b82 */ /* 0x000ee20000000a00 */
[----:B0-----:R-:W-:-:S05]  /*0120*/  IMAD.WIDE R2, R9, 0x4, R2 ;  /* 0x0000000409027825 */ /* 0x001fca00078e0202 */
[----:B-1----:R-:W4:Y:S01]  /*0130*/  LDG.E R11, desc[UR4][R2.64] ;  /* 0x00000004020b7981 */ /* 0x002f22000c1e1900 */
[----:B--2---:R-:W-:-:S04]  /*0140*/  IMAD.WIDE R4, R9, 0x4, R4 ;  /* 0x0000000409047825 */ /* 0x004fc800078e0204 */
[----:B---3--:R-:W-:Y:S01]  /*0150*/  IMAD.WIDE R6, R9, 0x4, R6 ;  /* 0x0000000409067825 */ /* 0x008fe200078e0206 */
[----:B----4-:R-:W-:Y:S05]  /*0160*/  STG.E desc[UR4][R4.64], R11 ;  /* 0x0000000b04007986 */ /* 0x010fea000c101904 */
[----:B------:R-:W2:Y:S04]  /*0170*/  LDG.E R7, desc[UR4][R6.64] ;  /* 0x0000000406077981 */ /* 0x000ea8000c1e1900 */
[----:B--2---:R-:W-:Y:S01]  /*0180*/  STG.E desc[UR4][R2.64], R7 ;  /* 0x0000000702007986 */ /* 0x004fe2000c101904 */
[----:B------:R-:W-:Y:S05]  /*0190*/  EXIT ;  /* 0x000000000000794d */ /* 0x000fea0003800000 */
.L_x_109:
        /* <DEDUP_REMOVED lines=14> */
.L_x_230:


//--------------------- .text._Z8solve_3DPfS_S_S_fffffffiii --------------------------
	.section	.text._Z8solve_3DPfS_S_S_fffffffiii,"ax",@progbits
	.align	128
        .global         _Z8solve_3DPfS_S_S_fffffffiii
        .type           _Z8solve_3DPfS_S_S_fffffffiii,@function
        .size           _Z8solve_3DPfS_S_S_fffffffiii,(.L_x_216 - _Z8solve_3DPfS_S_S_fffffffiii)
        .other          _Z8solve_3DPfS_S_S_fffffffiii,@"STO_CUDA_ENTRY STV_DEFAULT"
_Z8solve_3DPfS_S_S_fffffffiii:
.text._Z8solve_3DPfS_S_S_fffffffiii:
[----:B------:R-:W-:Y:S01]  /*0000*/  LDC R1, c[0x0][0x37c] ;  /* 0x0000df00ff017b82 */ /* 0x000fe20000000800 */
[----:B------:R-:W0:Y:S07]  /*0010*/  S2R R4, SR_TID.Z ;  /* 0x0000000000047919 */ /* 0x000e2e0000002300 */
[----:B------:R-:W1:Y:S01]  /*0020*/  LDC R21, c[0x0][0x360] ;  /* 0x0000d800ff157b82 */ /* 0x000e620000000800 */
[----:B------:R-:W2:Y:S01]  /*0030*/  LDCU UR7, c[0x0][0x3bc] ;  /* 0x00007780ff0777ac */ /* 0x000ea20008000800 */
[----:B------:R-:W1:Y:S01]  /*0040*/  S2R R20, SR_TID.X ;  /* 0x0000000000147919 */ /* 0x000e620000002100 */
[----:B------:R-:W3:Y:S05]  /*0050*/  S2R R5, SR_TID.Y ;  /* 0x0000000000057919 */ /* 0x000eea0000002200 */
[----:B------:R-:W3:Y:S08]  /*0060*/  LDC R0, c[0x0][0x364] ;  /* 0x0000d900ff007b82 */ /* 0x000ef00000000800 */
[----:B------:R-:W0:Y:S08]  /*0070*/  S2UR UR6, SR_CTAID.Z ;  /* 0x00000000000679c3 */ /* 0x000e300000002700 */
[----:B------:R-:W0:Y:S08]  /*0080*/  LDC R3, c[0x0][0x368] ;  /* 0x0000da00ff037b82 */ /* 0x000e300000000800 */
[----:B------:R-:W1:Y:S08]  /*0090*/  S2UR UR4, SR_CTAID.X ;  /* 0x00000000000479c3 */ /* 0x000e700000002500 */
[----:B------:R-:W4:Y:S08]  /*00a0*/  LDC.64 R6, c[0x0][0x3c0] ;  /* 0x0000f000ff067b82 */ /* 0x000f300000000a00 */
[----:B------:R-:W3:Y:S01]  /*00b0*/  S2UR UR5, SR_CTAID.Y ;  /* 0x00000000000579c3 */ /* 0x000ee20000002600 */
[----:B0-----:R-:W-:-:S02]  /*00c0*/  IMAD R4, R3, UR6, R4 ;  /* 0x0000000603047c24 */ /* 0x001fc4000f8e0204 */
[----:B-1----:R-:W-:-:S03]  /*00d0*/  IMAD R20, R21, UR4, R20 ;  /* 0x0000000415147c24 */ /* 0x002fc6000f8e0214 */
[----:B----4-:R-:W-:-:S04]  /*00e0*/  ISETP.GE.AND P0, PT, R4, R7, PT ;  /* 0x000000070400720c */ /* 0x010fc80003f06270 */
[----:B--2---:R-:W-:Y:S01]  /*00f0*/  ISETP.GE.OR P0, PT, R20, UR7, P0 ;  /* 0x0000000714007c0c */ /* 0x004fe20008706670 */
[----:B---3--:R-:W-:-:S05]  /*0100*/  IMAD R5, R0, UR5, R5 ;  /* 0x0000000500057c24 */ /* 0x008fca000f8e0205 */
[----:B------:R-:W-:-:S13]  /*0110*/  ISETP.GE.OR P0, PT, R5, R6, P0 ;  /* 0x000000060500720c */ /* 0x000fda0000706670 */
[----:B------:R-:W-:Y:S05]  /*0120*/  @P0 EXIT ;  /* 0x000000000000094d */ /* 0x000fea0003800000 */
[----:B------:R-:W-:Y:S01]  /*0130*/  UIADD3 UR4, UPT, UPT, UR7, -0x4, URZ ;  /* 0xfffffffc07047890 */ /* 0x000fe2000fffe0ff */
[----:B------:R-:W-:Y:S01]  /*0140*/  VIADD R3, R7, 0xfffffffc ;  /* 0xfffffffc07037836 */ /* 0x000fe20000000000 */
[----:B------:R-:W-:Y:S02]  /*0150*/  USHF.R.S32.HI UR8, URZ, 0x1f, UR7 ;  /* 0x0000001fff087899 */ /* 0x000fe40008011407 */
[C---:B------:R-:W-:Y:S01]  /*0160*/  IMAD.WIDE.U32 R16, R5.reuse, UR7, RZ ;  /* 0x0000000705107c25 */ /* 0x040fe2000f8e00ff */
[----:B------:R-:W-:Y:S01]  /*0170*/  SHF.R.S32.HI R21, RZ, 0x1f, R20 ;  /* 0x0000001fff157819 */ /* 0x000fe20000011414 */
[----:B------:R-:W0:Y:S01]  /*0180*/  LDC R27, c[0x0][0x3a0] ;  /* 0x0000e800ff1b7b82 */ /* 0x000e220000000800 */
[----:B------:R-:W-:Y:S01]  /*0190*/  ISETP.GE.AND P0, PT, R20, UR4, PT ;  /* 0x0000000414007c0c */ /* 0x000fe2000bf06270 */
[----:B------:R-:W-:-:S03]  /*01a0*/  IMAD R9, R5, UR8, RZ ;  /* 0x0000000805097c24 */ /* 0x000fc6000f8e02ff */
[----:B------:R-:W-:Y:S01]  /*01b0*/  ISETP.LT.OR P0, PT, R20, 0x4, P0 ;  /* 0x000000041400780c */ /* 0x000fe20000701670 */
[----:B------:R-:W1:Y:S01]  /*01c0*/  LDCU.64 UR4, c[0x0][0x398] ;  /* 0x00007300ff0477ac */ /* 0x000e620008000a00 */
[----:B------:R-:W-:Y:S02]  /*01d0*/  IMAD.IADD R0, R17, 0x1, R9 ;  /* 0x0000000111007824 */ /* 0x000fe400078e0209 */
[----:B------:R-:W-:Y:S01]  /*01e0*/  ISETP.LT.U32.OR P0, PT, R5, 0x4, P0 ;  /* 0x000000040500780c */ /* 0x000fe20000701470 */
[----:B------:R-:W-:Y:S01]  /*01f0*/  IMAD.WIDE.U32 R18, R4, UR7, R20 ;  /* 0x0000000704127c25 */ /* 0x000fe2000f8e0014 */
[----:B------:R-:W2:Y:S03]  /*0200*/  LDCU.64 UR6, c[0x0][0x358] ;  /* 0x00006b00ff0677ac */ /* 0x000ea60008000a00 */
[----:B------:R-:W-:-:S04]  /*0210*/  IMAD.WIDE.U32 R16, R16, R7, RZ ;  /* 0x0000000710107225 */ /* 0x000fc800078e00ff */
[----:B------:R-:W-:Y:S01]  /*0220*/  IMAD R15, R4, UR8, RZ ;  /* 0x00000008040f7c24 */ /* 0x000fe2000f8e02ff */
[----:B------:R-:W-:Y:S01]  /*0230*/  IADD3 R8, P1, PT, R16, R18, RZ ;  /* 0x0000001210087210 */ /* 0x000fe20007f3e0ff */
[----:B------:R-:W-:Y:S02]  /*0240*/  IMAD R7, R0, R7, RZ ;  /* 0x0000000700077224 */ /* 0x000fe400078e02ff */
[----:B------:R-:W-:Y:S01]  /*0250*/  @!P0 VIADD R6, R6, 0xfffffffc ;  /* 0xfffffffc06068836 */ /* 0x000fe20000000000 */
[----:B------:R-:W3:Y:S01]  /*0260*/  LDC R0, c[0x0][0x3b4] ;  /* 0x0000ed00ff007b82 */ /* 0x000ee20000000800 */
[----:B------:R-:W-:-:S03]  /*0270*/  IMAD.IADD R15, R19, 0x1, R15 ;  /* 0x00000001130f7824 */ /* 0x000fc600078e020f */
[----:B------:R-:W-:Y:S01]  /*0280*/  ISETP.LT.AND P0, PT, R5, R6, !P0 ;  /* 0x000000060500720c */ /* 0x000fe20004701270 */
[----:B------:R-:W-:Y:S02]  /*0290*/  IMAD.IADD R6, R17, 0x1, R7 ;  /* 0x0000000111067824 */ /* 0x000fe400078e0207 */
[----:B------:R-:W-:Y:S01]  /*02a0*/  IMAD.SHL.U32 R7, R8, 0x4, RZ ;  /* 0x0000000408077824 */ /* 0x000fe200078e00ff */
[C---:B------:R-:W-:Y:S02]  /*02b0*/  ISETP.GT.U32.AND P0, PT, R4.reuse, 0x3, P0 ;  /* 0x000000030400780c */ /* 0x040fe40000704070 */
[----:B------:R-:W-:Y:S02]  /*02c0*/  IADD3.X R9, PT, PT, R15, R6, RZ, P1, !PT ;  /* 0x000000060f097210 */ /* 0x000fe40000ffe4ff */
[----:B------:R-:W-:Y:S02]  /*02d0*/  ISETP.LT.AND P0, PT, R4, R3, P0 ;  /* 0x000000030400720c */ /* 0x000fe40000701270 */
[----:B------:R-:W-:-:S02]  /*02e0*/  SHF.L.U64.HI R8, R8, 0x2, R9 ;  /* 0x0000000208087819 */ /* 0x000fc40000010209 */
[----:B-1----:R-:W-:-:S04]  /*02f0*/  IADD3 R22, P1, PT, R7, UR4, RZ ;  /* 0x0000000407167c10 */ /* 0x002fc8000ff3e0ff */
[----:B------:R-:W-:Y:S01]  /*0300*/  IADD3.X R23, PT, PT, R8, UR5, RZ, P1, !PT ;  /* 0x0000000508177c10 */ /* 0x000fe20008ffe4ff */
[----:B------:R-:W3:Y:S04]  /*0310*/  LDCU.64 UR4, c[0x0][0x3a8] ;  /* 0x00007500ff0477ac */ /* 0x000ee80008000a00 */
[----:B------:R-:W1:Y:S01]  /*0320*/  @!P0 LDC.64 R2, c[0x0][0x388] ;  /* 0x0000e200ff028b82 */ /* 0x000e620000000a00 */
[----:B--2---:R2:W5:Y:S01]  /*0330*/  LDG.E R9, desc[UR6][R22.64] ;  /* 0x0000000616097981 */ /* 0x004562000c1e1900 */
[----:B-1----:R-:W-:-:S05]  /*0340*/  @!P0 IADD3 R2, P2, PT, R7, R2, RZ ;  /* 0x0000000207028210 */ /* 0x002fca0007f5e0ff */
[----:B------:R-:W-:-:S05]  /*0350*/  @!P0 IMAD.X R3, R8, 0x1, R3, P2 ;  /* 0x0000000108038824 */ /* 0x000fca00010e0603 */
[----:B------:R2:W5:Y:S01]  /*0360*/  @!P0 LDG.E R10, desc[UR6][R2.64] ;  /* 0x00000006020a8981 */ /* 0x000562000c1e1900 */
[----:B------:R-:W-:Y:S02]  /*0370*/  I2FP.F32.U32 R11, R4 ;  /* 0x00000004000b7245 */ /* 0x000fe40000201000 */
[----:B------:R-:W-:Y:S01]  /*0380*/  I2FP.F32.S32 R12, R20 ;  /* 0x00000014000c7245 */ /* 0x000fe20000201400 */
[----:B------:R-:W-:Y:S02]  /*0390*/  BSSY.RECONVERGENT B0, `(.L_x_110) ;  /* 0x00002a4000007945 */ /* 0x000fe40003800200 */
[----:B---3--:R-:W-:Y:S02]  /*03a0*/  FFMA R11, R11, UR4, R0 ;  /* 0x000000040b0b7c23 */ /* 0x008fe40008000000 */
[----:B0-----:R-:W-:Y:S01]  /*03b0*/  FFMA R12, R12, R27, UR5 ;  /* 0x000000050c0c7e23 */ /* 0x001fe2000800001b */
[----:B------:R-:W-:Y:S01]  /*03c0*/  @!P0 IMAD.MOV.U32 R13, RZ, RZ, RZ ;  /* 0x000000ffff0d8224 */ /* 0x000fe200078e00ff */
[----:B--2---:R-:W-:Y:S06]  /*03d0*/  @!P0 BRA `(.L_x_111) ;  /* 0x00000028007c8947 */ /* 0x004fec0003800000 */
[----:B------:R-:W0:Y:S02]  /*03e0*/  LDCU.64 UR4, c[0x0][0x388] ;  /* 0x00007100ff0477ac */ /* 0x000e240008000a00 */
[----:B0-----:R-:W-:-:S04]  /*03f0*/  IADD3 R32, P0, PT, R7, UR4, RZ ;  /* 0x0000000407207c10 */ /* 0x001fc8000ff1e0ff */
[----:B------:R-:W-:-:S05]  /*0400*/  IADD3.X R33, PT, PT, R8, UR5, RZ, P0, !PT ;  /* 0x0000000508217c10 */ /* 0x000fca00087fe4ff */
[----:B------:R-:W2:Y:S04]  /*0410*/  LDG.E R26, desc[UR6][R32.64+0x4] ;  /* 0x00000406201a7981 */ /* 0x000ea8000c1e1900 */
[----:B------:R-:W2:Y:S01]  /*0420*/  LDG.E R25, desc[UR6][R32.64+-0x4] ;  /* 0xfffffc0620197981 */ /* 0x000ea2000c1e1900 */
[----:B------:R-:W-:Y:S01]  /*0430*/  FADD R0, R27, R27 ;  /* 0x0000001b1b007221 */ /* 0x000fe20000000000 */
[----:B------:R-:W-:Y:S03]  /*0440*/  BSSY.RECONVERGENT B1, `(.L_x_112) ;  /* 0x000000d000017945 */ /* 0x000fe60003800200 */
[----:B------:R-:W0:Y:S02]  /*0450*/  MUFU.RCP R13, R0 ;  /* 0x00000000000d7308 */ /* 0x000e240000001000 */
[----:B0-----:R-:W-:-:S04]  /*0460*/  FFMA R2, -R0, R13, 1 ;  /* 0x3f80000000027423 */ /* 0x001fc8000000010d */
[----:B------:R-:W-:Y:S01]  /*0470*/  FFMA R2, R13, R2, R13 ;  /* 0x000000020d027223 */ /* 0x000fe2000000000d */
[----:B--2---:R-:W-:-:S04]  /*0480*/  FADD R3, R26, -R25 ;  /* 0x800000191a037221 */ /* 0x004fc80000000000 */
[----:B------:R-:W0:Y:S01]  /*0490*/  FCHK P0, R3, R0 ;  /* 0x0000000003007302 */ /* 0x000e220000000000 */
[----:B------:R-:W-:-:S04]  /*04a0*/  FFMA R13, R3, R2, RZ ;  /* 0x00000002030d7223 */ /* 0x000fc800000000ff */
[----:B-----5:R-:W-:-:S04]  /*04b0*/  FFMA R10, -R0, R13, R3 ;  /* 0x0000000d000a7223 */ /* 0x020fc80000000103 */
[----:B------:R-:W-:Y:S01]  /*04c0*/  FFMA R13, R2, R10, R13 ;  /* 0x0000000a020d7223 */ /* 0x000fe2000000000d */
[----:B0-----:R-:W-:Y:S06]  /*04d0*/  @!P0 BRA `(.L_x_113) ;  /* 0x00000000000c8947 */ /* 0x001fec0003800000 */
[----:B------:R-:W-:-:S07]  /*04e0*/  MOV R2, 0x500 ;  /* 0x0000050000027802 */ /* 0x000fce0000000f00 */
[----:B------:R-:W-:Y:S05]  /*04f0*/  CALL.REL.NOINC `($__internal_4_$__cuda_sm3x_div_rn_noftz_f32_slowpath) ;  /* 0x0000002c004c7944 */ /* 0x000fea0003c00000 */
[----:B------:R-:W-:-:S07]  /*0500*/  IMAD.MOV.U32 R13, RZ, RZ, R0 ;  /* 0x000000ffff0d7224 */ /* 0x000fce00078e0000 */
.L_x_113:
[----:B------:R-:W-:Y:S05]  /*0510*/  BSYNC.RECONVERGENT B1 ;  /* 0x0000000000017941 */ /* 0x000fea0003800200 */
.L_x_112:
[----:B------:R-:W2:Y:S01]  /*0520*/  LDG.E R10, desc[UR6][R32.64] ;  /* 0x00000006200a7981 */ /* 0x000ea2000c1e1900 */
[----:B------:R-:W0:Y:S01]  /*0530*/  LDC R0, c[0x0][0x3a0] ;  /* 0x0000e800ff007b82 */ /* 0x000e220000000800 */
[----:B------:R-:W-:Y:S01]  /*0540*/  BSSY.RECONVERGENT B1, `(.L_x_114) ;  /* 0x0000010000017945 */ /* 0x000fe20003800200 */
[----:B0-----:R-:W-:-:S04]  /*0550*/  FMUL R0, R0, R0 ;  /* 0x0000000000007220 */ /* 0x001fc80000400000 */
[----:B------:R-:W0:Y:S02]  /*0560*/  MUFU.RCP R23, R0 ;  /* 0x0000000000177308 */ /* 0x000e240000001000 */
[----:B0-----:R-:W-:-:S04]  /*0570*/  FFMA R2, -R0, R23, 1 ;  /* 0x3f80000000027423 */ /* 0x001fc80000000117 */
[----:B------:R-:W-:Y:S01]  /*0580*/  FFMA R2, R23, R2, R23 ;  /* 0x0000000217027223 */ /* 0x000fe20000000017 */
[----:B--2---:R-:W-:-:S04]  /*0590*/  FADD R22, R10, R10 ;  /* 0x0000000a0a167221 */ /* 0x004fc80000000000 */
[----:B------:R-:W-:-:S04]  /*05a0*/  FADD R26, R26, -R22 ;  /* 0x800000161a1a7221 */ /* 0x000fc80000000000 */
[----:B------:R-:W-:-:S04]  /*05b0*/  FADD R3, R25, R26 ;  /* 0x0000001a19037221 */ /* 0x000fc80000000000 */
[----:B------:R-:W0:Y:S01]  /*05c0*/  FCHK P0, R3, R0 ;  /* 0x0000000003007302 */ /* 0x000e220000000000 */
[----:B------:R-:W-:-:S04]  /*05d0*/  FFMA R23, R3, R2, RZ ;  /* 0x0000000203177223 */ /* 0x000fc800000000ff */
[----:B------:R-:W-:-:S04]  /*05e0*/  FFMA R26, -R0, R23, R3 ;  /* 0x00000017001a7223 */ /* 0x000fc80000000103 */
[----:B------:R-:W-:Y:S01]  /*05f0*/  FFMA R26, R2, R26, R23 ;  /* 0x0000001a021a7223 */ /* 0x000fe20000000017 */
[----:B0-----:R-:W-:Y:S06]  /*0600*/  @!P0 BRA `(.L_x_115) ;  /* 0x00000000000c8947 */ /* 0x001fec0003800000 */
[----:B------:R-:W-:-:S07]  /*0610*/  MOV R2, 0x630 ;  /* 0x0000063000027802 */ /* 0x000fce0000000f00 */
[----:B------:R-:W-:Y:S05]  /*0620*/  CALL.REL.NOINC `($__internal_4_$__cuda_sm3x_div_rn_noftz_f32_slowpath) ;  /* 0x0000002c00007944 */ /* 0x000fea0003c00000 */
[----:B------:R-:W-:-:S07]  /*0630*/  IMAD.MOV.U32 R26, RZ, RZ, R0 ;  /* 0x000000ffff1a7224 */ /* 0x000fce00078e0000 */
.L_x_115:
[----:B------:R-:W-:Y:S05]  /*0640*/  BSYNC.RECONVERGENT B1 ;  /* 0x0000000000017941 */ /* 0x000fea0003800200 */
.L_x_114:
[----:B------:R-:W0:Y:S01]  /*0650*/  LDCU UR4, c[0x0][0x3bc] ;  /* 0x00007780ff0477ac */ /* 0x000e220008000800 */
[C---:B------:R-:W-:Y:S01]  /*0660*/  IADD3 R17, PT, PT, R4.reuse, 0x1, RZ ;  /* 0x0000000104117810 */ /* 0x040fe20007ffe0ff */
[----:B------:R-:W-:Y:S01]  /*0670*/  VIADD R23, R4, 0xffffffff ;  /* 0xffffffff04177836 */ /* 0x000fe20000000000 */
[----:B------:R-:W1:Y:S03]  /*0680*/  LDCU.64 UR10, c[0x0][0x388] ;  /* 0x00007100ff0a77ac */ /* 0x000e660008000a00 */
[----:B0-----:R-:W-:-:S04]  /*0690*/  IMAD.WIDE.U32 R2, R17, UR4, R20 ;  /* 0x0000000411027c25 */ /* 0x001fc8000f8e0014 */
[----:B------:R-:W-:Y:S01]  /*06a0*/  IMAD.WIDE.U32 R20, R23, UR4, R20 ;  /* 0x0000000417147c25 */ /* 0x000fe2000f8e0014 */
[----:B------:R-:W-:-:S03]  /*06b0*/  IADD3 R2, P0, PT, R16, R2, RZ ;  /* 0x0000000210027210 */ /* 0x000fc60007f1e0ff */
[----:B------:R-:W-:Y:S01]  /*06c0*/  IMAD R17, R17, UR8, RZ ;  /* 0x0000000811117c24 */ /* 0x000fe2000f8e02ff */
[----:B------:R-:W-:Y:S01]  /*06d0*/  IADD3 R0, P1, PT, R16, R20, RZ ;  /* 0x0000001410007210 */ /* 0x000fe20007f3e0ff */
[----:B------:R-:W-:-:S03]  /*06e0*/  IMAD R23, R23, UR8, RZ ;  /* 0x0000000817177c24 */ /* 0x000fc6000f8e02ff */
[C---:B------:R-:W-:Y:S02]  /*06f0*/  IADD3.X R3, PT, PT, R6.reuse, R3, R17, P0, !PT ;  /* 0x0000000306037210 */ /* 0x040fe400007fe411 */
[----:B------:R-:W-:Y:S02]  /*0700*/  IADD3.X R21, PT, PT, R6, R21, R23, P1, !PT ;  /* 0x0000001506157210 */ /* 0x000fe40000ffe417 */
[----:B-1----:R-:W-:Y:S02]  /*0710*/  LEA R16, P0, R2, UR10, 0x2 ;  /* 0x0000000a02107c11 */ /* 0x002fe4000f8010ff */
[----:B------:R-:W-:Y:S02]  /*0720*/  LEA R20, P1, R0, UR10, 0x2 ;  /* 0x0000000a00147c11 */ /* 0x000fe4000f8210ff */
[----:B------:R-:W-:Y:S02]  /*0730*/  LEA.HI.X R17, R2, UR11, R3, 0x2, P0 ;  /* 0x0000000b02117c11 */ /* 0x000fe400080f1403 */
[----:B------:R-:W-:-:S02]  /*0740*/  LEA.HI.X R21, R0, UR11, R21, 0x2, P1 ;  /* 0x0000000b00157c11 */ /* 0x000fc400088f1415 */
[----:B------:R-:W0:Y:S02]  /*0750*/  LDC R0, c[0x0][0x3a8] ;  /* 0x0000ea00ff007b82 */ /* 0x000e240000000800 */
[----:B------:R-:W2:Y:S04]  /*0760*/  LDG.E R17, desc[UR6][R16.64] ;  /* 0x0000000610117981 */ /* 0x000ea8000c1e1900 */
[----:B------:R-:W2:Y:S01]  /*0770*/  LDG.E R4, desc[UR6][R20.64] ;  /* 0x0000000614047981 */ /* 0x000ea2000c1e1900 */
[----:B------:R-:W-:Y:S01]  /*0780*/  BSSY.RECONVERGENT B1, `(.L_x_116) ;  /* 0x000000e000017945 */ /* 0x000fe20003800200 */
[----:B0-----:R-:W-:-:S04]  /*0790*/  FADD R0, R0, R0 ;  /* 0x0000000000007221 */ /* 0x001fc80000000000 */
[----:B------:R-:W0:Y:S02]  /*07a0*/  MUFU.RCP R23, R0 ;  /* 0x0000000000177308 */ /* 0x000e240000001000 */
[----:B0-----:R-:W-:-:S04]  /*07b0*/  FFMA R2, -R0, R23, 1 ;  /* 0x3f80000000027423 */ /* 0x001fc80000000117 */
[----:B------:R-:W-:Y:S01]  /*07c0*/  FFMA R2, R23, R2, R23 ;  /* 0x0000000217027223 */ /* 0x000fe20000000017 */
[----:B--2---:R-:W-:-:S04]  /*07d0*/  FADD R3, R17, -R4 ;  /* 0x8000000411037221 */ /* 0x004fc80000000000 */
        /* <DEDUP_REMOVED lines=8> */
.L_x_117:
[----:B------:R-:W-:Y:S05]  /*0860*/  BSYNC.RECONVERGENT B1 ;  /* 0x0000000000017941 */ /* 0x000fea0003800200 */
.L_x_116:
[----:B------:R-:W0:Y:S01]  /*0870*/  LDC R0, c[0x0][0x3a8] ;  /* 0x0000ea00ff007b82 */ /* 0x000e220000000800 */
[----:B------:R-:W-:Y:S01]  /*0880*/  FADD R3, -R22, R17 ;  /* 0x0000001116037221 */ /* 0x000fe20000000100 */
[----:B------:R-:W-:Y:S03]  /*0890*/  BSSY.RECONVERGENT B1, `(.L_x_118) ;  /* 0x000000e000017945 */ /* 0x000fe60003800200 */
[----:B------:R-:W-:Y:S01]  /*08a0*/  FADD R3, R4, R3 ;  /* 0x0000000304037221 */ /* 0x000fe20000000000 */
[----:B0-----:R-:W-:-:S04]  /*08b0*/  FMUL R0, R0, R0 ;  /* 0x0000000000007220 */ /* 0x001fc80000400000 */
[----:B------:R-:W0:Y:S08]  /*08c0*/  MUFU.RCP R21, R0 ;  /* 0x0000000000157308 */ /* 0x000e300000001000 */
[----:B------:R-:W1:Y:S01]  /*08d0*/  FCHK P0, R3, R0 ;  /* 0x0000000003007302 */ /* 0x000e620000000000 */
[----:B0-----:R-:W-:-:S04]  /*08e0*/  FFMA R2, -R0, R21, 1 ;  /* 0x3f80000000027423 */ /* 0x001fc80000000115 */
[----:B------:R-:W-:-:S04]  /*08f0*/  FFMA R2, R21, R2, R21 ;  /* 0x0000000215027223 */ /* 0x000fc80000000015 */
[----:B------:R-:W-:-:S04]  /*0900*/  FFMA R17, R3, R2, RZ ;  /* 0x0000000203117223 */ /* 0x000fc800000000ff */
[----:B------:R-:W-:-:S04]  /*0910*/  FFMA R4, -R0, R17, R3 ;  /* 0x0000001100047223 */ /* 0x000fc80000000103 */
[----:B------:R-:W-:Y:S01]  /*0920*/  FFMA R4, R2, R4, R17 ;  /* 0x0000000402047223 */ /* 0x000fe20000000011 */
[----:B-1----:R-:W-:Y:S06]  /*0930*/  @!P0 BRA `(.L_x_119) ;  /* 0x00000000000c8947 */ /* 0x002fec0003800000 */
[----:B------:R-:W-:-:S07]  /*0940*/  MOV R2, 0x960 ;  /* 0x0000096000027802 */ /* 0x000fce0000000f00 */
[----:B------:R-:W-:Y:S05]  /*0950*/  CALL.REL.NOINC `($__internal_4_$__cuda_sm3x_div_rn_noftz_f32_slowpath) ;  /* 0x0000002800347944 */ /* 0x000fea0003c00000 */
[----:B------:R-:W-:-:S07]  /*0960*/  IMAD.MOV.U32 R4, RZ, RZ, R0 ;  /* 0x000000ffff047224 */ /* 0x000fce00078e0000 */
.L_x_119:
[----:B------:R-:W-:Y:S05]  /*0970*/  BSYNC.RECONVERGENT B1 ;  /* 0x0000000000017941 */ /* 0x000fea0003800200 */
.L_x_118:
[----:B------:R-:W0:Y:S01]  /*0980*/  LDCU UR4, c[0x0][0x3bc] ;  /* 0x00007780ff0477ac */ /* 0x000e220008000800 */
[C---:B------:R-:W-:Y:S02]  /*0990*/  VIADD R2, R5.reuse, 0x1 ;  /* 0x0000000105027836 */ /* 0x040fe40000000000 */
[----:B------:R-:W-:Y:S01]  /*09a0*/  VIADD R5, R5, 0xffffffff ;  /* 0xffffffff05057836 */ /* 0x000fe20000000000 */
[----:B------:R-:W1:Y:S01]  /*09b0*/  LDCU UR5, c[0x0][0x3c4] ;  /* 0x00007880ff0577ac */ /* 0x000e620008000800 */
[----:B------:R-:W-:Y:S02]  /*09c0*/  IMAD R17, R2, UR8, RZ ;  /* 0x0000000802117c24 */ /* 0x000fe4000f8e02ff */
[----:B------:R-:W-:Y:S01]  /*09d0*/  IMAD R19, R5, UR8, RZ ;  /* 0x0000000805137c24 */ /* 0x000fe2000f8e02ff */
[----:B------:R-:W2:Y:S01]  /*09e0*/  LDCU.64 UR10, c[0x0][0x388] ;  /* 0x00007100ff0a77ac */ /* 0x000ea20008000a00 */
[----:B------:R-:W-:Y:S01]  /*09f0*/  SHF.R.S32.HI R0, RZ, 0x1f, R5 ;  /* 0x0000001fff007819 */ /* 0x000fe20000011405 */
[----:B------:R-:W-:-:S02]  /*0a00*/  IMAD.MOV.U32 R14, RZ, RZ, R18 ;  /* 0x000000ffff0e7224 */ /* 0x000fc400078e0012 */
[----:B0-----:R-:W-:-:S04]  /*0a10*/  IMAD.WIDE.U32 R2, R2, UR4, RZ ;  /* 0x0000000402027c25 */ /* 0x001fc8000f8e00ff */
[----:B------:R-:W-:Y:S01]  /*0a20*/  IMAD R19, R0, UR4, R19 ;  /* 0x0000000400137c24 */ /* 0x000fe2000f8e0213 */
[----:B------:R-:W-:Y:S01]  /*0a30*/  IADD3 R0, PT, PT, R3, R17, RZ ;  /* 0x0000001103007210 */ /* 0x000fe20007ffe0ff */
[----:B------:R-:W-:-:S04]  /*0a40*/  IMAD.WIDE.U32 R16, R5, UR4, RZ ;  /* 0x0000000405107c25 */ /* 0x000fc8000f8e00ff */
[----:B-1----:R-:W-:-:S04]  /*0a50*/  IMAD.WIDE.U32 R2, R2, UR5, R14 ;  /* 0x0000000502027c25 */ /* 0x002fc8000f8e000e */
[----:B------:R-:W-:Y:S02]  /*0a60*/  IMAD R5, R0, UR5, RZ ;  /* 0x0000000500057c24 */ /* 0x000fe4000f8e02ff */
[----:B------:R-:W-:Y:S02]  /*0a70*/  IMAD.IADD R0, R17, 0x1, R19 ;  /* 0x0000000111007824 */ /* 0x000fe400078e0213 */
[----:B------:R-:W-:Y:S01]  /*0a80*/  IMAD.WIDE.U32 R14, R16, UR5, R14 ;  /* 0x00000005100e7c25 */ /* 0x000fe2000f8e000e */
[----:B--2---:R-:W-:-:S03]  /*0a90*/  LEA R16, P0, R2, UR10, 0x2 ;  /* 0x0000000a02107c11 */ /* 0x004fc6000f8010ff */
[----:B------:R-:W-:Y:S01]  /*0aa0*/  IMAD.IADD R3, R3, 0x1, R5 ;  /* 0x0000000103037824 */ /* 0x000fe200078e0205 */
[----:B------:R-:W-:Y:S01]  /*0ab0*/  LEA R18, P1, R14, UR10, 0x2 ;  /* 0x0000000a0e127c11 */ /* 0x000fe2000f8210ff */
[----:B------:R-:W-:Y:S02]  /*0ac0*/  IMAD R5, R0, UR5, RZ ;  /* 0x0000000500057c24 */ /* 0x000fe4000f8e02ff */
[----:B------:R-:W0:Y:S01]  /*0ad0*/  LDC R0, c[0x0][0x3a4] ;  /* 0x0000e900ff007b82 */ /* 0x000e220000000800 */
[----:B------:R-:W-:Y:S01]  /*0ae0*/  LEA.HI.X R17, R2, UR11, R3, 0x2, P0 ;  /* 0x0000000b02117c11 */ /* 0x000fe200080f1403 */
[----:B------:R-:W-:-:S05]  /*0af0*/  IMAD.IADD R3, R15, 0x1, R5 ;  /* 0x000000010f037824 */ /* 0x000fca00078e0205 */
[----:B------:R-:W-:Y:S01]  /*0b00*/  LEA.HI.X R19, R14, UR11, R3, 0x2, P1 ;  /* 0x0000000b0e137c11 */ /* 0x000fe200088f1403 */
[----:B------:R-:W2:Y:S04]  /*0b10*/  LDG.E R17, desc[UR6][R16.64] ;  /* 0x0000000610117981 */ /* 0x000ea8000c1e1900 */
[----:B------:R-:W3:Y:S01]  /*0b20*/  LDG.E R18, desc[UR6][R18.64] ;  /* 0x0000000612127981 */ /* 0x000ee2000c1e1900 */
[----:B------:R-:W-:Y:S01]  /*0b30*/  BSSY.RECONVERGENT B1, `(.L_x_120) ;  /* 0x000000f000017945 */ /* 0x000fe20003800200 */
[----:B0-----:R-:W-:-:S04]  /*0b40*/  FMUL R0, R0, R0 ;  /* 0x0000000000007220 */ /* 0x001fc80000400000 */
[----:B------:R-:W0:Y:S02]  /*0b50*/  MUFU.RCP R5, R0 ;  /* 0x0000000000057308 */ /* 0x000e240000001000 */
[----:B0-----:R-:W-:-:S04]  /*0b60*/  FFMA R2, -R0, R5, 1 ;  /* 0x3f80000000027423 */ /* 0x001fc80000000105 */
[----:B------:R-:W-:Y:S01]  /*0b70*/  FFMA R2, R5, R2, R5 ;  /* 0x0000000205027223 */ /* 0x000fe20000000005 */
[----:B--2---:R-:W-:-:S04]  /*0b80*/  FADD R3, -R22, R17 ;  /* 0x0000001116037221 */ /* 0x004fc80000000100 */
[----:B---3--:R-:W-:-:S04]  /*0b90*/  FADD R3, R3, R18 ;  /* 0x0000001203037221 */ /* 0x008fc80000000000 */
        /* <DEDUP_REMOVED lines=8> */
.L_x_121:
[----:B------:R-:W-:Y:S05]  /*0c20*/  BSYNC.RECONVERGENT B1 ;  /* 0x0000000000017941 */ /* 0x000fea0003800200 */
.L_x_120:
[----:B------:R-:W0:Y:S01]  /*0c30*/  MUFU.RCP R3, R12 ;  /* 0x0000000c00037308 */ /* 0x000e220000001000 */
[----:B------:R-:W-:Y:S01]  /*0c40*/  UMOV UR4, 0x40000000 ;  /* 0x4000000000047882 */ /* 0x000fe20000000000 */
[----:B------:R-:W-:Y:S01]  /*0c50*/  BSSY.RECONVERGENT B1, `(.L_x_122) ;  /* 0x000000d000017945 */ /* 0x000fe20003800200 */
[----:B------:R-:W-:-:S05]  /*0c60*/  MOV R5, UR4 ;  /* 0x0000000400057c02 */ /* 0x000fca0008000f00 */
[----:B------:R-:W1:Y:S01]  /*0c70*/  FCHK P0, R5, R12 ;  /* 0x0000000c05007302 */ /* 0x000e620000000000 */
[----:B0-----:R-:W-:-:S04]  /*0c80*/  FFMA R0, -R12, R3, 1 ;  /* 0x3f8000000c007423 */ /* 0x001fc80000000103 */
[----:B------:R-:W-:-:S04]  /*0c90*/  FFMA R0, R3, R0, R3 ;  /* 0x0000000003007223 */ /* 0x000fc80000000003 */
[----:B------:R-:W-:-:S04]  /*0ca0*/  FFMA R3, R0, 2, RZ ;  /* 0x4000000000037823 */ /* 0x000fc800000000ff */
[----:B------:R-:W-:-:S04]  /*0cb0*/  FFMA R2, -R12, R3, 2 ;  /* 0x400000000c027423 */ /* 0x000fc80000000103 */
[----:B------:R-:W-:Y:S01]  /*0cc0*/  FFMA R0, R0, R2, R3 ;  /* 0x0000000200007223 */ /* 0x000fe20000000003 */
[----:B-1----:R-:W-:Y:S06]  /*0cd0*/  @!P0 BRA `(.L_x_123) ;  /* 0x0000000000108947 */ /* 0x002fec0003800000 */
[----:B------:R-:W-:Y:S01]  /*0ce0*/  IMAD.MOV.U32 R3, RZ, RZ, 0x40000000 ;  /* 0x40000000ff037424 */ /* 0x000fe200078e00ff */
[----:B------:R-:W-:Y:S01]  /*0cf0*/  MOV R2, 0xd20 ;  /* 0x00000d2000027802 */ /* 0x000fe20000000f00 */
[----:B------:R-:W-:-:S07]  /*0d00*/  IMAD.MOV.U32 R0, RZ, RZ, R12 ;  /* 0x000000ffff007224 */ /* 0x000fce00078e000c */
[----:B------:R-:W-:Y:S05]  /*0d10*/  CALL.REL.NOINC `($__internal_4_$__cuda_sm3x_div_rn_noftz_f32_slowpath) ;  /* 0x0000002400447944 */ /* 0x000fea0003c00000 */
.L_x_123:
[----:B------:R-:W-:Y:S05]  /*0d20*/  BSYNC.RECONVERGENT B1 ;  /* 0x0000000000017941 */ /* 0x000fea0003800200 */
.L_x_122:
[C---:B------:R-:W-:Y:S01]  /*0d30*/  FMUL R2, R11.reuse, 0.63661974668502807617 ;  /* 0x3f22f9830b027820 */ /* 0x040fe20000400000 */
[----:B------:R-:W-:Y:S01]  /*0d40*/  FSETP.GE.AND P0, PT, |R11|, 105615, PT ;  /* 0x47ce47800b00780b */ /* 0x000fe20003f06200 */
[----:B------:R-:W-:Y:S01]  /*0d50*/  BSSY.RECONVERGENT B1, `(.L_x_124) ;  /* 0x000006a000017945 */ /* 0x000fe20003800200 */
[----:B------:R-:W-:Y:S01]  /*0d60*/  FFMA R13, R0, R13, R26 ;  /* 0x0000000d000d7223 */ /* 0x000fe2000000001a */
[----:B------:R-:W0:Y:S01]  /*0d70*/  F2I.NTZ R25, R2 ;  /* 0x0000000200197305 */ /* 0x000e220000203100 */
[----:B------:R-:W-:Y:S02]  /*0d80*/  P2R R0, PR, RZ, 0x1 ;  /* 0x00000001ff007803 */ /* 0x000fe40000000000 */
[----:B0-----:R-:W-:Y:S01]  /*0d90*/  I2FP.F32.S32 R16, R25 ;  /* 0x0000001900107245 */ /* 0x001fe20000201400 */
[----:B------:R-:W-:-:S04]  /*0da0*/  IMAD.MOV.U32 R21, RZ, RZ, R25 ;  /* 0x000000ffff157224 */ /* 0x000fc800078e0019 */
[----:B------:R-:W-:-:S04]  /*0db0*/  FFMA R3, R16, -1.5707962512969970703, R11 ;  /* 0xbfc90fda10037823 */ /* 0x000fc8000000000b */
[----:B------:R-:W-:-:S04]  /*0dc0*/  FFMA R3, R16, -7.5497894158615963534e-08, R3 ;  /* 0xb3a2216810037823 */ /* 0x000fc80000000003 */
[----:B------:R-:W-:-:S04]  /*0dd0*/  FFMA R5, R16, -5.3903029534742383927e-15, R3 ;  /* 0xa7c234c510057823 */ /* 0x000fc80000000003 */
[----:B------:R-:W-:Y:S01]  /*0de0*/  IMAD.MOV.U32 R0, RZ, RZ, R5 ;  /* 0x000000ffff007224 */ /* 0x000fe200078e0005 */
[----:B------:R-:W-:Y:S06]  /*0df0*/  @!P0 BRA `(.L_x_125) ;  /* 0x00000004007c8947 */ /* 0x000fec0003800000 */
[----:B------:R-:W-:-:S13]  /*0e00*/  FSETP.NEU.AND P0, PT, |R11|, +INF , PT ;  /* 0x7f8000000b00780b */ /* 0x000fda0003f0d200 */
[----:B------:R-:W-:Y:S01]  /*0e10*/  @!P0 FMUL R0, RZ, R11 ;  /* 0x0000000bff008220 */ /* 0x000fe20000400000 */
[----:B------:R-:W-:Y:S01]  /*0e20*/  @!P0 MOV R25, RZ ;  /* 0x000000ff00198202 */ /* 0x000fe20000000f00 */
[----:B------:R-:W-:Y:S06]  /*0e30*/  @!P0 BRA `(.L_x_125) ;  /* 0x00000004006c8947 */ /* 0x000fec0003800000 */
[----:B------:R-:W-:Y:S01]  /*0e40*/  IMAD.SHL.U32 R0, R11, 0x100, RZ ;  /* 0x000001000b007824 */ /* 0x000fe200078e00ff */
[----:B------:R-:W-:Y:S01]  /*0e50*/  CS2R R24, SRZ ;  /* 0x0000000000187805 */ /* 0x000fe2000001ff00 */
[----:B------:R-:W0:Y:S03]  /*0e60*/  LDCU.64 UR10, c[0x4][URZ] ;  /* 0x01000000ff0a77ac */ /* 0x000e260008000a00 */
[----:B------:R-:W-:Y:S01]  /*0e70*/  LOP3.LUT R0, R0, 0x80000000, RZ, 0xfc, !PT ;  /* 0x8000000000007812 */ /* 0x000fe200078efcff */
[----:B------:R-:W-:Y:S01]  /*0e80*/  UMOV UR5, URZ ;  /* 0x000000ff00057c82 */ /* 0x000fe20008000000 */
[----:B------:R-:W-:-:S05]  /*0e90*/  UMOV UR4, URZ ;  /* 0x000000ff00047c82 */ /* 0x000fca0008000000 */
.L_x_126:
[----:B0-----:R-:W-:Y:S02]  /*0ea0*/  IMAD.U32 R3, RZ, RZ, UR11 ;  /* 0x0000000bff037e24 */ /* 0x001fe4000f8e00ff */
[----:B------:R-:W-:-:S05]  /*0eb0*/  IMAD.U32 R2, RZ, RZ, UR10 ;  /* 0x0000000aff027e24 */ /* 0x000fca000f8e00ff */
[----:B------:R-:W2:Y:S01]  /*0ec0*/  LDG.E.CONSTANT R3, desc[UR6][R2.64] ;  /* 0x0000000602037981 */ /* 0x000ea2000c1e9900 */
[----:B------:R-:W-:Y:S01]  /*0ed0*/  UIADD3 UR4, UPT, UPT, UR4, 0x1, URZ ;  /* 0x0000000104047890 */ /* 0x000fe2000fffe0ff */
[C---:B------:R-:W-:Y:S01]  /*0ee0*/  ISETP.EQ.AND P0, PT, R24.reuse, RZ, PT ;  /* 0x000000ff1800720c */ /* 0x040fe20003f02270 */
[----:B------:R-:W-:Y:S01]  /*0ef0*/  UIADD3 UR10, UP1, UPT, UR10, 0x4, URZ ;  /* 0x000000040a0a7890 */ /* 0x000fe2000ff3e0ff */
[C---:B------:R-:W-:Y:S01]  /*0f00*/  ISETP.EQ.AND P1, PT, R24.reuse, 0x4, PT ;  /* 0x000000041800780c */ /* 0x040fe20003f22270 */
[----:B------:R-:W-:Y:S01]  /*0f10*/  UISETP.NE.AND UP0, UPT, UR4, 0x6, UPT ;  /* 0x000000060400788c */ /* 0x000fe2000bf05270 */
[C---:B------:R-:W-:Y:S01]  /*0f20*/  ISETP.EQ.AND P3, PT, R24.reuse, 0xc, PT ;  /* 0x0000000c1800780c */ /* 0x040fe20003f62270 */
[----:B------:R-:W-:Y:S01]  /*0f30*/  UIADD3.X UR11, UPT, UPT, URZ, UR11, URZ, UP1, !UPT ;  /* 0x0000000bff0b7290 */ /* 0x000fe20008ffe4ff */
[C---:B------:R-:W-:Y:S02]  /*0f40*/  ISETP.EQ.AND P4, PT, R24.reuse, 0x10, PT ;  /* 0x000000101800780c */ /* 0x040fe40003f82270 */
[----:B------:R-:W-:Y:S01]  /*0f50*/  ISETP.EQ.AND P5, PT, R24, 0x14, PT ;  /* 0x000000141800780c */ /* 0x000fe20003fa2270 */
[----:B--2---:R-:W-:-:S03]  /*0f60*/  IMAD.WIDE.U32 R22, R3, R0, RZ ;  /* 0x0000000003167225 */ /* 0x004fc600078e00ff */
[----:B------:R-:W-:-:S04]  /*0f70*/  IADD3 R22, P2, PT, R22, R25, RZ ;  /* 0x0000001916167210 */ /* 0x000fc80007f5e0ff */
[----:B------:R-:W-:Y:S01]  /*0f80*/  IADD3.X R25, PT, PT, R23, UR5, RZ, P2, !PT ;  /* 0x0000000517197c10 */ /* 0x000fe200097fe4ff */
[--C-:B------:R-:W-:Y:S01]  /*0f90*/  @P0 IMAD.MOV.U32 R20, RZ, RZ, R22.reuse ;  /* 0x000000ffff140224 */ /* 0x100fe200078e0016 */
[C---:B------:R-:W-:Y:S01]  /*0fa0*/  ISETP.EQ.AND P2, PT, R24.reuse, 0x8, PT ;  /* 0x000000081800780c */ /* 0x040fe20003f42270 */
[--C-:B------:R-:W-:Y:S01]  /*0fb0*/  @P3 IMAD.MOV.U32 R15, RZ, RZ, R22.reuse ;  /* 0x000000ffff0f3224 */ /* 0x100fe200078e0016 */
[----:B------:R-:W-:Y:S01]  /*0fc0*/  @P1 MOV R19, R22 ;  /* 0x0000001600131202 */ /* 0x000fe20000000f00 */
[--C-:B------:R-:W-:Y:S01]  /*0fd0*/  @P4 IMAD.MOV.U32 R16, RZ, RZ, R22.reuse ;  /* 0x000000ffff104224 */ /* 0x100fe200078e0016 */
[----:B------:R-:W-:Y:S01]  /*0fe0*/  IADD3 R24, PT, PT, R24, 0x4, RZ ;  /* 0x0000000418187810 */ /* 0x000fe20007ffe0ff */
[----:B------:R-:W-:-:S08]  /*0ff0*/  @P5 IMAD.MOV.U32 R17, RZ, RZ, R22 ;  /* 0x000000ffff115224 */ /* 0x000fd000078e0016 */
[----:B------:R-:W-:Y:S01]  /*1000*/  @P2 IMAD.MOV.U32 R18, RZ, RZ, R22 ;  /* 0x000000ffff122224 */ /* 0x000fe200078e0016 */
[----:B------:R-:W-:Y:S06]  /*1010*/  BRA.U UP0, `(.L_x_126) ;  /* 0xfffffffd00a07547 */ /* 0x000fec000b83ffff */
[----:B------:R-:W-:Y:S01]  /*1020*/  SHF.R.U32.HI R0, RZ, 0x17, R11 ;  /* 0x00000017ff007819 */ /* 0x000fe2000001160b */
[----:B------:R-:W-:Y:S03]  /*1030*/  BSSY.RECONVERGENT B2, `(.L_x_127) ;  /* 0x0000029000027945 */ /* 0x000fe60003800200 */
[C---:B------:R-:W-:Y:S02]  /*1040*/  LOP3.LUT R2, R0.reuse, 0xe0, RZ, 0xc0, !PT ;  /* 0x000000e000027812 */ /* 0x040fe400078ec0ff */
[----:B------:R-:W-:-:S03]  /*1050*/  LOP3.LUT P6, RZ, R0, 0x1f, RZ, 0xc0, !PT ;  /* 0x0000001f00ff7812 */ /* 0x000fc600078cc0ff */
[----:B------:R-:W-:-:S05]  /*1060*/  VIADD R2, R2, 0xffffff80 ;  /* 0xffffff8002027836 */ /* 0x000fca0000000000 */
[----:B------:R-:W-:-:S05]  /*1070*/  SHF.R.U32.HI R2, RZ, 0x5, R2 ;  /* 0x00000005ff027819 */ /* 0x000fca0000011602 */
[----:B------:R-:W-:-:S05]  /*1080*/  IMAD.U32 R22, R2, -0x4, RZ ;  /* 0xfffffffc02167824 */ /* 0x000fca00078e00ff */
[C---:B------:R-:W-:Y:S02]  /*1090*/  ISETP.EQ.AND P3, PT, R22.reuse, -0x18, PT ;  /* 0xffffffe81600780c */ /* 0x040fe40003f62270 */
[C---:B------:R-:W-:Y:S02]  /*10a0*/  ISETP.EQ.AND P4, PT, R22.reuse, -0x14, PT ;  /* 0xffffffec1600780c */ /* 0x040fe40003f82270 */
[C---:B------:R-:W-:Y:S02]  /*10b0*/  ISETP.EQ.AND P0, PT, R22.reuse, -0x10, PT ;  /* 0xfffffff01600780c */ /* 0x040fe40003f02270 */
[C---:B------:R-:W-:Y:S02]  /*10c0*/  ISETP.EQ.AND P1, PT, R22.reuse, -0xc, PT ;  /* 0xfffffff41600780c */ /* 0x040fe40003f22270 */
[C---:B------:R-:W-:Y:S02]  /*10d0*/  ISETP.EQ.AND P2, PT, R22.reuse, -0x8, PT ;  /* 0xfffffff81600780c */ /* 0x040fe40003f42270 */
[----:B------:R-:W-:-:S03]  /*10e0*/  ISETP.EQ.AND P5, PT, R22, 0x4, PT ;  /* 0x000000041600780c */ /* 0x000fc60003fa2270 */
[--C-:B------:R-:W-:Y:S01]  /*10f0*/  @P3 IMAD.MOV.U32 R2, RZ, RZ, R20.reuse ;  /* 0x000000ffff023224 */ /* 0x100fe200078e0014 */
[C---:B------:R-:W-:Y:S01]  /*1100*/  ISETP.EQ.AND P3, PT, R22.reuse, -0x4, PT ;  /* 0xfffffffc1600780c */ /* 0x040fe20003f62270 */
[----:B------:R-:W-:Y:S01]  /*1110*/  @P4 IMAD.MOV.U32 R3, RZ, RZ, R20 ;  /* 0x000000ffff034224 */ /* 0x000fe200078e0014 */
[----:B------:R-:W-:Y:S01]  /*1120*/  @P4 MOV R2, R19 ;  /* 0x0000001300024202 */ /* 0x000fe20000000f00 */
[----:B------:R-:W-:Y:S01]  /*1130*/  @P0 IMAD.MOV.U32 R2, RZ, RZ, R18 ;  /* 0x000000ffff020224 */ /* 0x000fe200078e0012 */
[----:B------:R-:W-:Y:S01]  /*1140*/  ISETP.EQ.AND P4, PT, R22, RZ, PT ;  /* 0x000000ff1600720c */ /* 0x000fe20003f82270 */
[----:B------:R-:W-:Y:S02]  /*1150*/  @P1 IMAD.MOV.U32 R2, RZ, RZ, R15 ;  /* 0x000000ffff021224 */ /* 0x000fe400078e000f */
[----:B------:R-:W-:Y:S02]  /*1160*/  @P2 IMAD.MOV.U32 R2, RZ, RZ, R16 ;  /* 0x000000ffff022224 */ /* 0x000fe400078e0010 */
[----:B------:R-:W-:-:S02]  /*1170*/  @P0 IMAD.MOV.U32 R3, RZ, RZ, R19 ;  /* 0x000000ffff030224 */ /* 0x000fc400078e0013 */
[----:B------:R-:W-:Y:S01]  /*1180*/  @P1 IMAD.MOV.U32 R3, RZ, RZ, R18 ;  /* 0x000000ffff031224 */ /* 0x000fe200078e0012 */
[----:B------:R-:W-:Y:S01]  /*1190*/  @P2 MOV R3, R15 ;  /* 0x0000000f00032202 */ /* 0x000fe20000000f00 */
[--C-:B------:R-:W-:Y:S02]  /*11a0*/  @P3 IMAD.MOV.U32 R2, RZ, RZ, R17.reuse ;  /* 0x000000ffff023224 */ /* 0x100fe400078e0011 */
[----:B------:R-:W-:Y:S02]  /*11b0*/  @P3 IMAD.MOV.U32 R3, RZ, RZ, R16 ;  /* 0x000000ffff033224 */ /* 0x000fe400078e0010 */
[----:B------:R-:W-:Y:S01]  /*11c0*/  @P4 MOV R2, R25 ;  /* 0x0000001900024202 */ /* 0x000fe20000000f00 */
[----:B------:R-:W-:Y:S02]  /*11d0*/  @P4 IMAD.MOV.U32 R3, RZ, RZ, R17 ;  /* 0x000000ffff034224 */ /* 0x000fe400078e0011 */
[----:B------:R-:W-:Y:S02]  /*11e0*/  @P5 IMAD.MOV.U32 R3, RZ, RZ, R25 ;  /* 0x000000ffff035224 */ /* 0x000fe400078e0019 */
[----:B------:R-:W-:Y:S01]  /*11f0*/  IMAD.MOV.U32 R27, RZ, RZ, R2 ;  /* 0x000000ffff1b7224 */ /* 0x000fe200078e0002 */
[----:B------:R-:W-:Y:S06]  /*1200*/  @!P6 BRA `(.L_x_128) ;  /* 0x00000000002ce947 */ /* 0x000fec0003800000 */
[----:B------:R-:W-:Y:S01]  /*1210*/  @P0 IMAD.MOV.U32 R2, RZ, RZ, R20 ;  /* 0x000000ffff020224 */ /* 0x000fe200078e0014 */
[----:B------:R-:W-:Y:S01]  /*1220*/  ISETP.EQ.AND P0, PT, R22, 0x8, PT ;  /* 0x000000081600780c */ /* 0x000fe20003f02270 */
[----:B------:R-:W-:Y:S01]  /*1230*/  @P1 IMAD.MOV.U32 R2, RZ, RZ, R19 ;  /* 0x000000ffff021224 */ /* 0x000fe200078e0013 */
[----:B------:R-:W-:Y:S01]  /*1240*/  @P2 MOV R2, R18 ;  /* 0x0000001200022202 */ /* 0x000fe20000000f00 */
[----:B------:R-:W-:Y:S01]  /*1250*/  @P3 IMAD.MOV.U32 R2, RZ, RZ, R15 ;  /* 0x000000ffff023224 */ /* 0x000fe200078e000f */
[----:B------:R-:W-:Y:S01]  /*1260*/  LOP3.LUT R0, R0, 0x1f, RZ, 0xc0, !PT ;  /* 0x0000001f00007812 */ /* 0x000fe200078ec0ff */
[----:B------:R-:W-:Y:S02]  /*1270*/  @P4 IMAD.MOV.U32 R2, RZ, RZ, R16 ;  /* 0x000000ffff024224 */ /* 0x000fe400078e0010 */
[----:B------:R-:W-:Y:S01]  /*1280*/  @P5 IMAD.MOV.U32 R2, RZ, RZ, R17 ;  /* 0x000000ffff025224 */ /* 0x000fe200078e0011 */
[----:B------:R-:W-:-:S05]  /*1290*/  SHF.L.W.U32.HI R27, R3, R0, R27 ;  /* 0x00000000031b7219 */ /* 0x000fca0000010e1b */
[----:B------:R-:W-:-:S05]  /*12a0*/  @P0 IMAD.MOV.U32 R2, RZ, RZ, R25 ;  /* 0x000000ffff020224 */ /* 0x000fca00078e0019 */
[----:B------:R-:W-:-:S07]  /*12b0*/  SHF.L.W.U32.HI R3, R2, R0, R3 ;  /* 0x0000000002037219 */ /* 0x000fce0000010e03 */
.L_x_128:
[----:B------:R-:W-:Y:S05]  /*12c0*/  BSYNC.RECONVERGENT B2 ;  /* 0x0000000000027941 */ /* 0x000fea0003800200 */
.L_x_127:
[C---:B------:R-:W-:Y:S01]  /*12d0*/  SHF.L.W.U32.HI R0, R3.reuse, 0x2, R27 ;  /* 0x0000000203007819 */ /* 0x040fe20000010e1b */
[----:B------:R-:W-:Y:S01]  /*12e0*/  UMOV UR4, 0x54442d19 ;  /* 0x54442d1900047882 */ /* 0x000fe20000000000 */
[----:B------:R-:W-:Y:S01]  /*12f0*/  SHF.L.U32 R3, R3, 0x2, RZ ;  /* 0x0000000203037819 */ /* 0x000fe200000006ff */
[----:B------:R-:W-:Y:S01]  /*1300*/  UMOV UR5, 0x3bf921fb ;  /* 0x3bf921fb00057882 */ /* 0x000fe20000000000 */
[----:B------:R-:W-:Y:S02]  /*1310*/  SHF.R.S32.HI R22, RZ, 0x1f, R0 ;  /* 0x0000001fff167819 */ /* 0x000fe40000011400 */
[----:B------:R-:W-:Y:S02]  /*1320*/  ISETP.GE.AND P0, PT, R11, RZ, PT ;  /* 0x000000ff0b00720c */ /* 0x000fe40003f06270 */
[C---:B------:R-:W-:Y:S02]  /*1330*/  LOP3.LUT R2, R22.reuse, R3, RZ, 0x3c, !PT ;  /* 0x0000000316027212 */ /* 0x040fe400078e3cff */
[----:B------:R-:W-:-:S02]  /*1340*/  LOP3.LUT R3, R22, R0, RZ, 0x3c, !PT ;  /* 0x0000000016037212 */ /* 0x000fc400078e3cff */
[----:B------:R-:W-:Y:S02]  /*1350*/  SHF.R.U32.HI R25, RZ, 0x1e, R27 ;  /* 0x0000001eff197819 */ /* 0x000fe4000001161b */
[C---:B------:R-:W-:Y:S02]  /*1360*/  LOP3.LUT R24, R0.reuse, R11, RZ, 0x3c, !PT ;  /* 0x0000000b00187212 */ /* 0x040fe400078e3cff */
[----:B------:R-:W0:Y:S01]  /*1370*/  I2F.F64.S64 R2, R2 ;  /* 0x0000000200027312 */ /* 0x000e220000301c00 */
[----:B------:R-:W-:Y:S02]  /*1380*/  LEA.HI R25, R0, R25, RZ, 0x1 ;  /* 0x0000001900197211 */ /* 0x000fe400078f08ff */
[----:B------:R-:W-:-:S03]  /*1390*/  ISETP.GE.AND P1, PT, R24, RZ, PT ;  /* 0x000000ff1800720c */ /* 0x000fc60003f26270 */
[----:B------:R-:W-:-:S04]  /*13a0*/  IMAD.MOV R0, RZ, RZ, -R25 ;  /* 0x000000ffff007224 */ /* 0x000fc800078e0a19 */
[----:B------:R-:W-:Y:S01]  /*13b0*/  @!P0 IMAD.MOV.U32 R25, RZ, RZ, R0 ;  /* 0x000000ffff198224 */ /* 0x000fe200078e0000 */
[----:B0-----:R-:W-:-:S10]  /*13c0*/  DMUL R22, R2, UR4 ;  /* 0x0000000402167c28 */ /* 0x001fd40008000000 */
[----:B------:R-:W0:Y:S02]  /*13d0*/  F2F.F32.F64 R22, R22 ;  /* 0x0000001600167310 */ /* 0x000e240000301000 */
[----:B0-----:R-:W-:-:S07]  /*13e0*/  FSEL R0, -R22, R22, !P1 ;  /* 0x0000001616007208 */ /* 0x001fce0004800100 */
.L_x_125:
[----:B------:R-:W-:Y:S05]  /*13f0*/  BSYNC.RECONVERGENT B1 ;  /* 0x0000000000017941 */ /* 0x000fea0003800200 */
.L_x_124:
[C---:B------:R-:W-:Y:S01]  /*1400*/  LOP3.LUT R22, R25.reuse, 0x1, RZ, 0xc0, !PT ;  /* 0x0000000119167812 */ /* 0x040fe200078ec0ff */
[----:B------:R-:W-:Y:S02]  /*1410*/  IMAD.MOV.U32 R24, RZ, RZ, 0x37cbac00 ;  /* 0x37cbac00ff187424 */ /* 0x000fe400078e00ff */
[----:B------:R-:W-:Y:S01]  /*1420*/  FMUL R3, R0, R0 ;  /* 0x0000000000037220 */ /* 0x000fe20000400000 */
[----:B------:R-:W-:Y:S01]  /*1430*/  IADD3 R23, PT, PT, R25, 0x1, RZ ;  /* 0x0000000119177810 */ /* 0x000fe20007ffe0ff */
[----:B------:R-:W-:Y:S01]  /*1440*/  IMAD.MOV.U32 R25, RZ, RZ, 0x3e2aaaa8 ;  /* 0x3e2aaaa8ff197424 */ /* 0x000fe200078e00ff */
[----:B------:R-:W-:Y:S01]  /*1450*/  ISETP.NE.U32.AND P0, PT, R22, 0x1, PT ;  /* 0x000000011600780c */ /* 0x000fe20003f05070 */
[----:B------:R-:W-:Y:S01]  /*1460*/  FFMA R2, R3, R24, -0.0013887860113754868507 ;  /* 0xbab607ed03027423 */ /* 0x000fe20000000018 */
[----:B------:R-:W-:Y:S01]  /*1470*/  IMAD.MOV.U32 R22, RZ, RZ, 0x3c0885e4 ;  /* 0x3c0885e4ff167424 */ /* 0x000fe200078e00ff */
[----:B------:R-:W-:Y:S01]  /*1480*/  FSETP.GE.AND P2, PT, |R11|, 105615, PT ;  /* 0x47ce47800b00780b */ /* 0x000fe20003f46200 */
[----:B------:R-:W-:Y:S01]  /*1490*/  BSSY.RECONVERGENT B1, `(.L_x_129) ;  /* 0x000006e000017945 */ /* 0x000fe20003800200 */
[----:B------:R-:W-:Y:S01]  /*14a0*/  LOP3.LUT P1, RZ, R23, 0x2, RZ, 0xc0, !PT ;  /* 0x0000000217ff7812 */ /* 0x000fe2000782c0ff */
[----:B------:R-:W-:Y:S01]  /*14b0*/  FMUL R12, R12, R12 ;  /* 0x0000000c0c0c7220 */ /* 0x000fe20000400000 */
[----:B------:R-:W-:-:S02]  /*14c0*/  FSEL R2, R2, -0.00019574658654164522886, P0 ;  /* 0xb94d415302027808 */ /* 0x000fc40000000000 */
[----:B------:R-:W-:Y:S02]  /*14d0*/  FSEL R22, R22, 0.041666727513074874878, !P0 ;  /* 0x3d2aaabb16167808 */ /* 0x000fe40004000000 */
[----:B------:R-:W-:Y:S02]  /*14e0*/  FSEL R0, R0, 1, !P0 ;  /* 0x3f80000000007808 */ /* 0x000fe40004000000 */
[----:B------:R-:W-:Y:S01]  /*14f0*/  FSEL R25, -R25, -0.4999999701976776123, !P0 ;  /* 0xbeffffff19197808 */ /* 0x000fe20004000100 */
[C---:B------:R-:W-:Y:S02]  /*1500*/  FFMA R2, R3.reuse, R2, R22 ;  /* 0x0000000203027223 */ /* 0x040fe40000000016 */
[C---:B------:R-:W-:Y:S02]  /*1510*/  FFMA R23, R3.reuse, R0, RZ ;  /* 0x0000000003177223 */ /* 0x040fe400000000ff */
[----:B------:R-:W-:Y:S01]  /*1520*/  FFMA R2, R3, R2, R25 ;  /* 0x0000000203027223 */ /* 0x000fe20000000019 */
[----:B------:R-:W-:-:S03]  /*1530*/  IMAD.MOV.U32 R25, RZ, RZ, R21 ;  /* 0x000000ffff197224 */ /* 0x000fc600078e0015 */
[----:B------:R-:W-:Y:S01]  /*1540*/  FFMA R0, R23, R2, R0 ;  /* 0x0000000217007223 */ /* 0x000fe20000000000 */
[----:B------:R-:W-:-:S03]  /*1550*/  IMAD.MOV.U32 R2, RZ, RZ, R5 ;  /* 0x000000ffff027224 */ /* 0x000fc600078e0005 */
[----:B------:R-:W-:Y:S01]  /*1560*/  @P1 FADD R0, RZ, -R0 ;  /* 0x80000000ff001221 */ /* 0x000fe20000000000 */
[----:B------:R-:W-:Y:S06]  /*1570*/  @!P2 BRA `(.L_x_130) ;  /* 0x00000004007ca947 */ /* 0x000fec0003800000 */
[----:B------:R-:W-:-:S13]  /*1580*/  FSETP.NEU.AND P0, PT, |R11|, +INF , PT ;  /* 0x7f8000000b00780b */ /* 0x000fda0003f0d200 */
[----:B------:R-:W-:Y:S01]  /*1590*/  @!P0 FMUL R2, RZ, R11 ;  /* 0x0000000bff028220 */ /* 0x000fe20000400000 */
[----:B------:R-:W-:Y:S01]  /*15a0*/  @!P0 IMAD.MOV.U32 R25, RZ, RZ, RZ ;  /* 0x000000ffff198224 */ /* 0x000fe200078e00ff */
[----:B------:R-:W-:Y:S06]  /*15b0*/  @!P0 BRA `(.L_x_130) ;  /* 0x00000004006c8947 */ /* 0x000fec0003800000 */
[----:B------:R-:W-:Y:S01]  /*15c0*/  SHF.L.U32 R2, R11, 0x8, RZ ;  /* 0x000000080b027819 */ /* 0x000fe200000006ff */
[----:B------:R-:W-:Y:S01]  /*15d0*/  IMAD.MOV.U32 R25, RZ, RZ, RZ ;  /* 0x000000ffff197224 */ /* 0x000fe200078e00ff */
[----:B------:R-:W0:Y:S01]  /*15e0*/  LDCU.64 UR10, c[0x4][URZ] ;  /* 0x01000000ff0a77ac */ /* 0x000e220008000a00 */
[----:B------:R-:W-:Y:S01]  /*15f0*/  IMAD.MOV.U32 R26, RZ, RZ, RZ ;  /* 0x000000ffff1a7224 */ /* 0x000fe200078e00ff */
[----:B------:R-:W-:Y:S01]  /*1600*/  LOP3.LUT R27, R2, 0x80000000, RZ, 0xfc, !PT ;  /* 0x80000000021b7812 */ /* 0x000fe200078efcff */
[----:B------:R-:W-:Y:S01]  /*1610*/  UMOV UR5, URZ ;  /* 0x000000ff00057c82 */ /* 0x000fe20008000000 */
[----:B------:R-:W-:-:S05]  /*1620*/  UMOV UR4, URZ ;  /* 0x000000ff00047c82 */ /* 0x000fca0008000000 */
.L_x_131:
        /* <DEDUP_REMOVED lines=18> */
[-C--:B------:R-:W-:Y:S01]  /*1750*/  @P0 MOV R20, R22.reuse ;  /* 0x0000001600140202 */ /* 0x080fe20000000f00 */
[----:B------:R-:W-:Y:S01]  /*1760*/  @P4 IMAD.MOV.U32 R16, RZ, RZ, R22 ;  /* 0x000000ffff104224 */ /* 0x000fe200078e0016 */
[----:B------:R-:W-:Y:S01]  /*1770*/  @P5 MOV R17, R22 ;  /* 0x0000001600115202 */ /* 0x000fe20000000f00 */
[----:B------:R-:W-:-:S08]  /*1780*/  VIADD R26, R26, 0x4 ;  /* 0x000000041a1a7836 */ /* 0x000fd00000000000 */
        /* <DEDUP_REMOVED lines=15> */
[----:B------:R-:W-:Y:S01]  /*1880*/  @P3 IMAD.MOV.U32 R26, RZ, RZ, R20 ;  /* 0x000000ffff1a3224 */ /* 0x000fe200078e0014 */
[C---:B------:R-:W-:Y:S01]  /*1890*/  ISETP.EQ.AND P3, PT, R23.reuse, -0x4, PT ;  /* 0xfffffffc1700780c */ /* 0x040fe20003f62270 */
[--C-:B------:R-:W-:Y:S01]  /*18a0*/  @P4 IMAD.MOV.U32 R26, RZ, RZ, R19.reuse ;  /* 0x000000ffff1a4224 */ /* 0x100fe200078e0013 */
[----:B------:R-:W-:Y:S01]  /*18b0*/  @P4 MOV R2, R20 ;  /* 0x0000001400024202 */ /* 0x000fe20000000f00 */
[----:B------:R-:W-:Y:S01]  /*18c0*/  @P0 IMAD.MOV.U32 R2, RZ, RZ, R19 ;  /* 0x000000ffff020224 */ /* 0x000fe200078e0013 */
[----:B------:R-:W-:Y:S01]  /*18d0*/  ISETP.EQ.AND P4, PT, R23, RZ, PT ;  /* 0x000000ff1700720c */ /* 0x000fe20003f82270 */
[--C-:B------:R-:W-:Y:S01]  /*18e0*/  @P0 IMAD.MOV.U32 R26, RZ, RZ, R18.reuse ;  /* 0x000000ffff1a0224 */ /* 0x100fe200078e0012 */
[----:B------:R-:W-:Y:S01]  /*18f0*/  @P1 MOV R26, R15 ;  /* 0x0000000f001a1202 */ /* 0x000fe20000000f00 */
[----:B------:R-:W-:Y:S02]  /*1900*/  @P1 IMAD.MOV.U32 R2, RZ, RZ, R18 ;  /* 0x000000ffff021224 */ /* 0x000fe400078e0012 */
[----:B------:R-:W-:-:S02]  /*1910*/  @P2 IMAD.MOV.U32 R2, RZ, RZ, R15 ;  /* 0x000000ffff022224 */ /* 0x000fc400078e000f */
[--C-:B------:R-:W-:Y:S02]  /*1920*/  @P2 IMAD.MOV.U32 R26, RZ, RZ, R16.reuse ;  /* 0x000000ffff1a2224 */ /* 0x100fe400078e0010 */
[----:B------:R-:W-:Y:S02]  /*1930*/  @P3 IMAD.MOV.U32 R2, RZ, RZ, R16 ;  /* 0x000000ffff023224 */ /* 0x000fe400078e0010 */
[----:B------:R-:W-:Y:S02]  /*1940*/  @P3 IMAD.MOV.U32 R26, RZ, RZ, R17 ;  /* 0x000000ffff1a3224 */ /* 0x000fe400078e0011 */
[----:B------:R-:W-:Y:S01]  /*1950*/  @P4 MOV R2, R17 ;  /* 0x0000001100024202 */ /* 0x000fe20000000f00 */
[--C-:B------:R-:W-:Y:S02]  /*1960*/  @P4 IMAD.MOV.U32 R26, RZ, RZ, R25.reuse ;  /* 0x000000ffff1a4224 */ /* 0x100fe400078e0019 */
[----:B------:R-:W-:Y:S01]  /*1970*/  @P5 IMAD.MOV.U32 R2, RZ, RZ, R25 ;  /* 0x000000ffff025224 */ /* 0x000fe200078e0019 */
        /* <DEDUP_REMOVED lines=12> */
.L_x_133:
[----:B------:R-:W-:Y:S05]  /*1a40*/  BSYNC.RECONVERGENT B2 ;  /* 0x0000000000027941 */ /* 0x000fea0003800200 */
.L_x_132:
        /* <DEDUP_REMOVED lines=18> */
.L_x_130:
[----:B------:R-:W-:Y:S05]  /*1b70*/  BSYNC.RECONVERGENT B1 ;  /* 0x0000000000017941 */ /* 0x000fea0003800200 */
.L_x_129:
[C---:B------:R-:W-:Y:S01]  /*1b80*/  LOP3.LUT R22, R25.reuse, 0x1, RZ, 0xc0, !PT ;  /* 0x0000000119167812 */ /* 0x040fe200078ec0ff */
[----:B------:R-:W-:Y:S01]  /*1b90*/  FMUL R3, R2, R2 ;  /* 0x0000000202037220 */ /* 0x000fe20000400000 */
[----:B------:R-:W-:Y:S01]  /*1ba0*/  IMAD.MOV.U32 R23, RZ, RZ, 0x3effffff ;  /* 0x3effffffff177424 */ /* 0x000fe200078e00ff */
[----:B------:R-:W-:Y:S01]  /*1bb0*/  LOP3.LUT P1, RZ, R25, 0x2, RZ, 0xc0, !PT ;  /* 0x0000000219ff7812 */ /* 0x000fe2000782c0ff */
[----:B------:R-:W-:Y:S01]  /*1bc0*/  BSSY.RECONVERGENT B1, `(.L_x_134) ;  /* 0x000001b000017945 */ /* 0x000fe20003800200 */
[----:B------:R-:W-:Y:S01]  /*1bd0*/  ISETP.NE.U32.AND P0, PT, R22, 0x1, PT ;  /* 0x000000011600780c */ /* 0x000fe20003f05070 */
[----:B------:R-:W-:Y:S01]  /*1be0*/  FFMA R24, R3, R24, -0.0013887860113754868507 ;  /* 0xbab607ed03187423 */ /* 0x000fe20000000018 */
[----:B------:R-:W-:Y:S02]  /*1bf0*/  IMAD.MOV.U32 R22, RZ, RZ, 0x3d2aaabb ;  /* 0x3d2aaabbff167424 */ /* 0x000fe400078e00ff */
[----:B------:R-:W-:Y:S02]  /*1c00*/  FSEL R2, R2, 1, P0 ;  /* 0x3f80000002027808 */ /* 0x000fe40000000000 */
[----:B------:R-:W-:-:S02]  /*1c10*/  FSEL R24, R24, -0.00019574658654164522886, !P0 ;  /* 0xb94d415318187808 */ /* 0x000fc40004000000 */
[----:B------:R-:W-:Y:S02]  /*1c20*/  FSEL R22, R22, 0.0083327032625675201416, !P0 ;  /* 0x3c0885e416167808 */ /* 0x000fe40004000000 */
[----:B------:R-:W-:Y:S01]  /*1c30*/  FSEL R25, -R23, -0.16666662693023681641, !P0 ;  /* 0xbe2aaaa817197808 */ /* 0x000fe20004000100 */
[C---:B------:R-:W-:Y:S02]  /*1c40*/  FFMA R23, R3.reuse, R2, RZ ;  /* 0x0000000203177223 */ /* 0x040fe400000000ff */
[----:B------:R-:W-:-:S04]  /*1c50*/  FFMA R22, R3, R24, R22 ;  /* 0x0000001803167223 */ /* 0x000fc80000000016 */
[----:B------:R-:W-:-:S04]  /*1c60*/  FFMA R22, R3, R22, R25 ;  /* 0x0000001603167223 */ /* 0x000fc80000000019 */
[----:B------:R-:W-:-:S04]  /*1c70*/  FFMA R23, R23, R22, R2 ;  /* 0x0000001617177223 */ /* 0x000fc80000000002 */
[----:B------:R-:W-:-:S04]  /*1c80*/  @P1 FADD R23, RZ, -R23 ;  /* 0x80000017ff171221 */ /* 0x000fc80000000000 */
[----:B------:R-:W-:-:S04]  /*1c90*/  FMUL R23, R12, R23 ;  /* 0x000000170c177220 */ /* 0x000fc80000400000 */
        /* <DEDUP_REMOVED lines=8> */
[----:B------:R-:W-:Y:S01]  /*1d20*/  MOV R3, R0 ;  /* 0x0000000000037202 */ /* 0x000fe20000000f00 */
[----:B------:R-:W-:Y:S01]  /*1d30*/  IMAD.MOV.U32 R0, RZ, RZ, R23 ;  /* 0x000000ffff007224 */ /* 0x000fe200078e0017 */
[----:B------:R-:W-:-:S07]  /*1d40*/  MOV R2, 0x1d60 ;  /* 0x00001d6000027802 */ /* 0x000fce0000000f00 */
[----:B------:R-:W-:Y:S05]  /*1d50*/  CALL.REL.NOINC `($__internal_4_$__cuda_sm3x_div_rn_noftz_f32_slowpath) ;  /* 0x0000001400347944 */ /* 0x000fea0003c00000 */
[----:B------:R-:W-:-:S07]  /*1d60*/  IMAD.MOV.U32 R2, RZ, RZ, R0 ;  /* 0x000000ffff027224 */ /* 0x000fce00078e0000 */
.L_x_135:
[----:B------:R-:W-:Y:S05]  /*1d70*/  BSYNC.RECONVERGENT B1 ;  /* 0x0000000000017941 */ /* 0x000fea0003800200 */
.L_x_134:
[----:B------:R-:W-:Y:S01]  /*1d80*/  VIADD R0, R12, 0x1800000 ;  /* 0x018000000c007836 */ /* 0x000fe20000000000 */
[----:B------:R-:W-:Y:S01]  /*1d90*/  BSSY.RECONVERGENT B1, `(.L_x_136) ;  /* 0x000000c000017945 */ /* 0x000fe20003800200 */
[----:B------:R-:W-:-:S03]  /*1da0*/  FFMA R13, R2, R6, R13 ;  /* 0x00000006020d7223 */ /* 0x000fc6000000000d */
[----:B------:R-:W-:-:S04]  /*1db0*/  LOP3.LUT R0, R0, 0x7f800000, RZ, 0xc0, !PT ;  /* 0x7f80000000007812 */ /* 0x000fc800078ec0ff */
[----:B------:R-:W-:-:S13]  /*1dc0*/  ISETP.GT.U32.AND P0, PT, R0, 0x1ffffff, PT ;  /* 0x01ffffff0000780c */ /* 0x000fda0003f04070 */
[----:B------:R-:W-:Y:S05]  /*1dd0*/  @P0 BRA `(.L_x_137) ;  /* 0x00000000000c0947 */ /* 0x000fea0003800000 */
[----:B------:R-:W-:-:S07]  /*1de0*/  MOV R2, 0x1e00 ;  /* 0x00001e0000027802 */ /* 0x000fce0000000f00 */
[----:B------:R-:W-:Y:S05]  /*1df0*/  CALL.REL.NOINC `($__internal_3_$__cuda_sm20_rcp_rn_f32_slowpath) ;  /* 0x0000001000387944 */ /* 0x000fea0003c00000 */
[----:B------:R-:W-:Y:S05]  /*1e00*/  BRA `(.L_x_138) ;  /* 0x0000000000107947 */ /* 0x000fea0003800000 */
.L_x_137:
[----:B------:R-:W0:Y:S02]  /*1e10*/  MUFU.RCP R3, R12 ;  /* 0x0000000c00037308 */ /* 0x000e240000001000 */
[----:B0-----:R-:W-:-:S04]  /*1e20*/  FFMA R0, R12, R3, -1 ;  /* 0xbf8000000c007423 */ /* 0x001fc80000000003 */
[----:B------:R-:W-:-:S04]  /*1e30*/  FADD.FTZ R0, -R0, -RZ ;  /* 0x800000ff00007221 */ /* 0x000fc80000010100 */
[----:B------:R-:W-:-:S07]  /*1e40*/  FFMA R0, R3, R0, R3 ;  /* 0x0000000003007223 */ /* 0x000fce0000000003 */
.L_x_138:
[----:B------:R-:W-:Y:S05]  /*1e50*/  BSYNC.RECONVERGENT B1 ;  /* 0x0000000000017941 */ /* 0x000fea0003800200 */
.L_x_136:
[----:B------:R-:W-:Y:S01]  /*1e60*/  FSETP.GE.AND P0, PT, |R11|, 105615, PT ;  /* 0x47ce47800b00780b */ /* 0x000fe20003f06200 */
[----:B------:R-:W-:Y:S01]  /*1e70*/  BSSY.RECONVERGENT B1, `(.L_x_139) ;  /* 0x0000064000017945 */ /* 0x000fe20003800200 */
[----:B------:R-:W-:Y:S01]  /*1e80*/  FFMA R13, R0, R4, R13 ;  /* 0x00000004000d7223 */ /* 0x000fe2000000000d */
[----:B------:R-:W-:Y:S01]  /*1e90*/  IMAD.MOV.U32 R0, RZ, RZ, R21 ;  /* 0x000000ffff007224 */ /* 0x000fe200078e0015 */
[----:B------:R-:W-:-:S09]  /*1ea0*/  MOV R2, R5 ;  /* 0x0000000500027202 */ /* 0x000fd20000000f00 */
[----:B------:R-:W-:Y:S05]  /*1eb0*/  @!P0 BRA `(.L_x_140) ;  /* 0x00000004007c8947 */ /* 0x000fea0003800000 */
[----:B------:R-:W-:-:S13]  /*1ec0*/  FSETP.NEU.AND P0, PT, |R11|, +INF , PT ;  /* 0x7f8000000b00780b */ /* 0x000fda0003f0d200 */
[----:B------:R-:W-:Y:S01]  /*1ed0*/  @!P0 FMUL R2, RZ, R11 ;  /* 0x0000000bff028220 */ /* 0x000fe20000400000 */
[----:B------:R-:W-:Y:S01]  /*1ee0*/  @!P0 IMAD.MOV.U32 R0, RZ, RZ, RZ ;  /* 0x000000ffff008224 */ /* 0x000fe200078e00ff */
[----:B------:R-:W-:Y:S06]  /*1ef0*/  @!P0 BRA `(.L_x_140) ;  /* 0x00000004006c8947 */ /* 0x000fec0003800000 */
[----:B------:R-:W-:Y:S01]  /*1f00*/  IMAD.SHL.U32 R0, R11, 0x100, RZ ;  /* 0x000001000b007824 */ /* 0x000fe200078e00ff */
[----:B------:R-:W0:Y:S01]  /*1f10*/  LDCU.64 UR10, c[0x4][URZ] ;  /* 0x01000000ff0a77ac */ /* 0x000e220008000a00 */
[----:B------:R-:W-:Y:S02]  /*1f20*/  IMAD.MOV.U32 R25, RZ, RZ, RZ ;  /* 0x000000ffff197224 */ /* 0x000fe400078e00ff */
[----:B------:R-:W-:Y:S01]  /*1f30*/  IMAD.MOV.U32 R4, RZ, RZ, RZ ;  /* 0x000000ffff047224 */ /* 0x000fe200078e00ff */
[----:B------:R-:W-:Y:S01]  /*1f40*/  LOP3.LUT R27, R0, 0x80000000, RZ, 0xfc, !PT ;  /* 0x80000000001b7812 */ /* 0x000fe200078efcff */
[----:B------:R-:W-:Y:S01]  /*1f50*/  UMOV UR5, URZ ;  /* 0x000000ff00057c82 */ /* 0x000fe20008000000 */
[----:B------:R-:W-:-:S05]  /*1f60*/  UMOV UR4, URZ ;  /* 0x000000ff00047c82 */ /* 0x000fca0008000000 */
.L_x_141:
[----:B0-----:R-:W-:Y:S01]  /*1f70*/  MOV R22, UR10 ;  /* 0x0000000a00167c02 */ /* 0x001fe20008000f00 */
        /* <DEDUP_REMOVED lines=10> */
[----:B------:R-:W-:-:S02]  /*2020*/  ISETP.EQ.AND P4, PT, R4, 0x10, PT ;  /* 0x000000100400780c */ /* 0x000fc40003f82270 */
[C---:B------:R-:W-:Y:S01]  /*2030*/  ISETP.EQ.AND P5, PT, R4.reuse, 0x14, PT ;  /* 0x000000140400780c */ /* 0x040fe20003fa2270 */
[----:B------:R-:W-:Y:S02]  /*2040*/  VIADD R4, R4, 0x4 ;  /* 0x0000000404047836 */ /* 0x000fe40000000000 */
[----:B--2---:R-:W-:-:S03]  /*2050*/  IMAD.WIDE.U32 R2, R2, R27, RZ ;  /* 0x0000001b02027225 */ /* 0x004fc600078e00ff */
[----:B------:R-:W-:-:S04]  /*2060*/  IADD3 R0, P6, PT, R2, R25, RZ ;  /* 0x0000001902007210 */ /* 0x000fc80007fde0ff */
[----:B------:R-:W-:Y:S01]  /*2070*/  IADD3.X R25, PT, PT, R3, UR5, RZ, P6, !PT ;  /* 0x0000000503197c10 */ /* 0x000fe2000b7fe4ff */
[--C-:B------:R-:W-:Y:S01]  /*2080*/  @P0 IMAD.MOV.U32 R20, RZ, RZ, R0.reuse ;  /* 0x000000ffff140224 */ /* 0x100fe200078e0000 */
[----:B------:R-:W-:Y:S01]  /*2090*/  @P3 MOV R15, R0 ;  /* 0x00000000000f3202 */ /* 0x000fe20000000f00 */
[--C-:B------:R-:W-:Y:S02]  /*20a0*/  @P1 IMAD.MOV.U32 R19, RZ, RZ, R0.reuse ;  /* 0x000000ffff131224 */ /* 0x100fe400078e0000 */
[--C-:B------:R-:W-:Y:S02]  /*20b0*/  @P2 IMAD.MOV.U32 R18, RZ, RZ, R0.reuse ;  /* 0x000000ffff122224 */ /* 0x100fe400078e0000 */
[--C-:B------:R-:W-:Y:S02]  /*20c0*/  @P4 IMAD.MOV.U32 R16, RZ, RZ, R0.reuse ;  /* 0x000000ffff104224 */ /* 0x100fe400078e0000 */
[----:B------:R-:W-:Y:S01]  /*20d0*/  @P5 IMAD.MOV.U32 R17, RZ, RZ, R0 ;  /* 0x000000ffff115224 */ /* 0x000fe200078e0000 */
[----:B------:R-:W-:Y:S06]  /*20e0*/  BRA.U UP0, `(.L_x_141) ;  /* 0xfffffffd00a07547 */ /* 0x000fec000b83ffff */
[----:B------:R-:W-:Y:S01]  /*20f0*/  SHF.R.U32.HI R4, RZ, 0x17, R11 ;  /* 0x00000017ff047819 */ /* 0x000fe2000001160b */
[----:B------:R-:W-:Y:S03]  /*2100*/  BSSY.RECONVERGENT B2, `(.L_x_142) ;  /* 0x0000028000027945 */ /* 0x000fe60003800200 */
[C---:B------:R-:W-:Y:S02]  /*2110*/  LOP3.LUT R0, R4.reuse, 0xe0, RZ, 0xc0, !PT ;  /* 0x000000e004007812 */ /* 0x040fe400078ec0ff */
[----:B------:R-:W-:-:S03]  /*2120*/  LOP3.LUT P6, RZ, R4, 0x1f, RZ, 0xc0, !PT ;  /* 0x0000001f04ff7812 */ /* 0x000fc600078cc0ff */
[----:B------:R-:W-:-:S05]  /*2130*/  VIADD R0, R0, 0xffffff80 ;  /* 0xffffff8000007836 */ /* 0x000fca0000000000 */
[----:B------:R-:W-:-:S04]  /*2140*/  SHF.R.U32.HI R0, RZ, 0x5, R0 ;  /* 0x00000005ff007819 */ /* 0x000fc80000011600 */
[----:B------:R-:W-:-:S04]  /*2150*/  LEA R6, -R0, RZ, 0x2 ;  /* 0x000000ff00067211 */ /* 0x000fc800078e11ff */
[C---:B------:R-:W-:Y:S02]  /*2160*/  ISETP.EQ.AND P3, PT, R6.reuse, -0x18, PT ;  /* 0xffffffe80600780c */ /* 0x040fe40003f62270 */
[C---:B------:R-:W-:Y:S02]  /*2170*/  ISETP.EQ.AND P4, PT, R6.reuse, -0x14, PT ;  /* 0xffffffec0600780c */ /* 0x040fe40003f82270 */
[C---:B------:R-:W-:Y:S02]  /*2180*/  ISETP.EQ.AND P2, PT, R6.reuse, -0x10, PT ;  /* 0xfffffff00600780c */ /* 0x040fe40003f42270 */
[C---:B------:R-:W-:Y:S02]  /*2190*/  ISETP.EQ.AND P1, PT, R6.reuse, -0xc, PT ;  /* 0xfffffff40600780c */ /* 0x040fe40003f22270 */
[C---:B------:R-:W-:Y:S02]  /*21a0*/  ISETP.EQ.AND P0, PT, R6.reuse, -0x8, PT ;  /* 0xfffffff80600780c */ /* 0x040fe40003f02270 */
[----:B------:R-:W-:-:S03]  /*21b0*/  ISETP.EQ.AND P5, PT, R6, RZ, PT ;  /* 0x000000ff0600720c */ /* 0x000fc60003fa2270 */
[--C-:B------:R-:W-:Y:S01]  /*21c0*/  @P3 IMAD.MOV.U32 R0, RZ, RZ, R20.reuse ;  /* 0x000000ffff003224 */ /* 0x100fe200078e0014 */
[C---:B------:R-:W-:Y:S01]  /*21d0*/  ISETP.EQ.AND P3, PT, R6.reuse, -0x4, PT ;  /* 0xfffffffc0600780c */ /* 0x040fe20003f62270 */
[----:B------:R-:W-:Y:S02]  /*21e0*/  @P4 IMAD.MOV.U32 R2, RZ, RZ, R20 ;  /* 0x000000ffff024224 */ /* 0x000fe400078e0014 */
[--C-:B------:R-:W-:Y:S01]  /*21f0*/  @P4 IMAD.MOV.U32 R0, RZ, RZ, R19.reuse ;  /* 0x000000ffff004224 */ /* 0x100fe200078e0013 */
[----:B------:R-:W-:Y:S01]  /*2200*/  ISETP.EQ.AND P4, PT, R6, 0x4, PT ;  /* 0x000000040600780c */ /* 0x000fe20003f82270 */
[----:B------:R-:W-:Y:S01]  /*2210*/  @P2 IMAD.MOV.U32 R2, RZ, RZ, R19 ;  /* 0x000000ffff022224 */ /* 0x000fe200078e0013 */
[----:B------:R-:W-:Y:S01]  /*2220*/  @P2 MOV R0, R18 ;  /* 0x0000001200002202 */ /* 0x000fe20000000f00 */
[----:B------:R-:W-:Y:S02]  /*2230*/  @P1 IMAD.MOV.U32 R2, RZ, RZ, R18 ;  /* 0x000000ffff021224 */ /* 0x000fe400078e0012 */
[----:B------:R-:W-:-:S02]  /*2240*/  @P1 IMAD.MOV.U32 R0, RZ, RZ, R15 ;  /* 0x000000ffff001224 */ /* 0x000fc400078e000f */
[----:B------:R-:W-:Y:S02]  /*2250*/  @P0 IMAD.MOV.U32 R2, RZ, RZ, R15 ;  /* 0x000000ffff020224 */ /* 0x000fe400078e000f */
[----:B------:R-:W-:Y:S01]  /*2260*/  @P0 IMAD.MOV.U32 R0, RZ, RZ, R16 ;  /* 0x000000ffff000224 */ /* 0x000fe200078e0010 */
[----:B------:R-:W-:Y:S01]  /*2270*/  @P3 MOV R2, R16 ;  /* 0x0000001000023202 */ /* 0x000fe20000000f00 */
[--C-:B------:R-:W-:Y:S02]  /*2280*/  @P3 IMAD.MOV.U32 R0, RZ, RZ, R17.reuse ;  /* 0x000000ffff003224 */ /* 0x100fe400078e0011 */
[----:B------:R-:W-:Y:S02]  /*2290*/  @P5 IMAD.MOV.U32 R2, RZ, RZ, R17 ;  /* 0x000000ffff025224 */ /* 0x000fe400078e0011 */
[--C-:B------:R-:W-:Y:S02]  /*22a0*/  @P5 IMAD.MOV.U32 R0, RZ, RZ, R25.reuse ;  /* 0x000000ffff005224 */ /* 0x100fe400078e0019 */
[----:B------:R-:W-:Y:S01]  /*22b0*/  @P4 IMAD.MOV.U32 R2, RZ, RZ, R25 ;  /* 0x000000ffff024224 */ /* 0x000fe200078e0019 */
[----:B------:R-:W-:Y:S06]  /*22c0*/  @!P6 BRA `(.L_x_143) ;  /* 0x00000000002ce947 */ /* 0x000fec0003800000 */
[----:B------:R-:W-:Y:S01]  /*22d0*/  @P2 MOV R3, R20 ;  /* 0x0000001400032202 */ /* 0x000fe20000000f00 */
[----:B------:R-:W-:Y:S01]  /*22e0*/  @P1 IMAD.MOV.U32 R3, RZ, RZ, R19 ;  /* 0x000000ffff031224 */ /* 0x000fe200078e0013 */
[----:B------:R-:W-:Y:S01]  /*22f0*/  LOP3.LUT R23, R4, 0x1f, RZ, 0xc0, !PT ;  /* 0x0000001f04177812 */ /* 0x000fe200078ec0ff */
[----:B------:R-:W-:Y:S01]  /*2300*/  @P0 IMAD.MOV.U32 R3, RZ, RZ, R18 ;  /* 0x000000ffff030224 */ /* 0x000fe200078e0012 */
[----:B------:R-:W-:Y:S01]  /*2310*/  ISETP.EQ.AND P0, PT, R6, 0x8, PT ;  /* 0x000000080600780c */ /* 0x000fe20003f02270 */
[----:B------:R-:W-:Y:S01]  /*2320*/  @P3 IMAD.MOV.U32 R3, RZ, RZ, R15 ;  /* 0x000000ffff033224 */ /* 0x000fe200078e000f */
[----:B------:R-:W-:Y:S01]  /*2330*/  SHF.L.W.U32.HI R0, R2, R23, R0 ;  /* 0x0000001702007219 */ /* 0x000fe20000010e00 */
[----:B------:R-:W-:Y:S01]  /*2340*/  @P5 IMAD.MOV.U32 R3, RZ, RZ, R16 ;  /* 0x000000ffff035224 */ /* 0x000fe200078e0010 */
[----:B------:R-:W-:-:S09]  /*2350*/  @P4 MOV R3, R17 ;  /* 0x0000001100034202 */ /* 0x000fd20000000f00 */
[----:B------:R-:W-:-:S05]  /*2360*/  @P0 IMAD.MOV.U32 R3, RZ, RZ, R25 ;  /* 0x000000ffff030224 */ /* 0x000fca00078e0019 */
[----:B------:R-:W-:-:S07]  /*2370*/  SHF.L.W.U32.HI R2, R3, R23, R2 ;  /* 0x0000001703027219 */ /* 0x000fce0000010e02 */
.L_x_143:
[----:B------:R-:W-:Y:S05]  /*2380*/  BSYNC.RECONVERGENT B2 ;  /* 0x0000000000027941 */ /* 0x000fea0003800200 */
.L_x_142:
[C---:B------:R-:W-:Y:S01]  /*2390*/  SHF.L.W.U32.HI R4, R2.reuse, 0x2, R0 ;  /* 0x0000000202047819 */ /* 0x040fe20000010e00 */
[----:B------:R-:W-:Y:S01]  /*23a0*/  IMAD.SHL.U32 R2, R2, 0x4, RZ ;  /* 0x0000000402027824 */ /* 0x000fe200078e00ff */
[----:B------:R-:W-:Y:S01]  /*23b0*/  UMOV UR4, 0x54442d19 ;  /* 0x54442d1900047882 */ /* 0x000fe20000000000 */
        /* <DEDUP_REMOVED lines=15> */
.L_x_140:
[----:B------:R-:W-:Y:S05]  /*24b0*/  BSYNC.RECONVERGENT B1 ;  /* 0x0000000000017941 */ /* 0x000fea0003800200 */
.L_x_139:
[----:B------:R-:W-:Y:S01]  /*24c0*/  MOV R22, 0x37cbac00 ;  /* 0x37cbac0000167802 */ /* 0x000fe20000000f00 */
[----:B------:R-:W-:Y:S01]  /*24d0*/  FMUL R3, R2, R2 ;  /* 0x0000000202037220 */ /* 0x000fe20000400000 */
[C---:B------:R-:W-:Y:S01]  /*24e0*/  LOP3.LUT R6, R0.reuse, 0x1, RZ, 0xc0, !PT ;  /* 0x0000000100067812 */ /* 0x040fe200078ec0ff */
[----:B------:R-:W-:Y:S01]  /*24f0*/  IMAD.MOV.U32 R23, RZ, RZ, 0x3d2aaabb ;  /* 0x3d2aaabbff177424 */ /* 0x000fe200078e00ff */
[----:B------:R-:W-:Y:S01]  /*2500*/  LOP3.LUT P1, RZ, R0, 0x2, RZ, 0xc0, !PT ;  /* 0x0000000200ff7812 */ /* 0x000fe2000782c0ff */
[----:B------:R-:W-:Y:S01]  /*2510*/  FFMA R4, R3, R22, -0.0013887860113754868507 ;  /* 0xbab607ed03047423 */ /* 0x000fe20000000016 */
[----:B------:R-:W-:Y:S01]  /*2520*/  ISETP.NE.U32.AND P0, PT, R6, 0x1, PT ;  /* 0x000000010600780c */ /* 0x000fe20003f05070 */
[----:B------:R-:W-:Y:S01]  /*2530*/  IMAD.MOV.U32 R6, RZ, RZ, 0x3effffff ;  /* 0x3effffffff067424 */ /* 0x000fe200078e00ff */
[----:B------:R-:W-:Y:S02]  /*2540*/  BSSY.RECONVERGENT B1, `(.L_x_144) ;  /* 0x000006b000017945 */ /* 0x000fe40003800200 */
[----:B------:R-:W-:-:S02]  /*2550*/  FSEL R4, R4, -0.00019574658654164522886, !P0 ;  /* 0xb94d415304047808 */ /* 0x000fc40004000000 */
[----:B------:R-:W-:Y:S02]  /*2560*/  FSEL R24, R23, 0.0083327032625675201416, !P0 ;  /* 0x3c0885e417187808 */ /* 0x000fe40004000000 */
[----:B------:R-:W-:Y:S02]  /*2570*/  FSEL R0, R2, 1, P0 ;  /* 0x3f80000002007808 */ /* 0x000fe40000000000 */
[----:B------:R-:W-:Y:S01]  /*2580*/  FSEL R27, -R6, -0.16666662693023681641, !P0 ;  /* 0xbe2aaaa8061b7808 */ /* 0x000fe20004000100 */
[----:B------:R-:W-:Y:S01]  /*2590*/  FFMA R4, R3, R4, R24 ;  /* 0x0000000403047223 */ /* 0x000fe20000000018 */
[----:B------:R-:W-:Y:S01]  /*25a0*/  FSETP.GE.AND P0, PT, |R11|, 105615, PT ;  /* 0x47ce47800b00780b */ /* 0x000fe20003f06200 */
[C---:B------:R-:W-:Y:S02]  /*25b0*/  FFMA R25, R3.reuse, R0, RZ ;  /* 0x0000000003197223 */ /* 0x040fe400000000ff */
[----:B------:R-:W-:-:S04]  /*25c0*/  FFMA R4, R3, R4, R27 ;  /* 0x0000000403047223 */ /* 0x000fc8000000001b */
[----:B------:R-:W-:-:S04]  /*25d0*/  FFMA R25, R25, R4, R0 ;  /* 0x0000000419197223 */ /* 0x000fc80000000000 */
[----:B------:R-:W-:-:S04]  /*25e0*/  @P1 FADD R25, RZ, -R25 ;  /* 0x80000019ff191221 */ /* 0x000fc80000000000 */
[----:B------:R-:W-:Y:S01]  /*25f0*/  FMUL R12, R12, R25 ;  /* 0x000000190c0c7220 */ /* 0x000fe20000400000 */
[----:B------:R-:W-:Y:S06]  /*2600*/  @!P0 BRA `(.L_x_145) ;  /* 0x0000000400788947 */ /* 0x000fec0003800000 */
[----:B------:R-:W-:-:S13]  /*2610*/  FSETP.NEU.AND P0, PT, |R11|, +INF , PT ;  /* 0x7f8000000b00780b */ /* 0x000fda0003f0d200 */
[----:B------:R-:W-:Y:S01]  /*2620*/  @!P0 FMUL R5, RZ, R11 ;  /* 0x0000000bff058220 */ /* 0x000fe20000400000 */
[----:B------:R-:W-:Y:S01]  /*2630*/  @!P0 IMAD.MOV.U32 R21, RZ, RZ, RZ ;  /* 0x000000ffff158224 */ /* 0x000fe200078e00ff */
[----:B------:R-:W-:Y:S06]  /*2640*/  @!P0 BRA `(.L_x_145) ;  /* 0x0000000400688947 */ /* 0x000fec0003800000 */
[----:B------:R-:W-:Y:S02]  /*2650*/  IMAD.SHL.U32 R0, R11, 0x100, RZ ;  /* 0x000001000b007824 */ /* 0x000fe400078e00ff */
[----:B------:R-:W-:Y:S02]  /*2660*/  HFMA2 R21, -RZ, RZ, 0, 0 ;  /* 0x00000000ff157431 */ /* 0x000fe400000001ff */
[----:B------:R-:W-:Y:S01]  /*2670*/  IMAD.MOV.U32 R24, RZ, RZ, RZ ;  /* 0x000000ffff187224 */ /* 0x000fe200078e00ff */
[----:B------:R-:W0:Y:S01]  /*2680*/  LDCU.64 UR10, c[0x4][URZ] ;  /* 0x01000000ff0a77ac */ /* 0x000e220008000a00 */
[----:B------:R-:W-:Y:S01]  /*2690*/  LOP3.LUT R25, R0, 0x80000000, RZ, 0xfc, !PT ;  /* 0x8000000000197812 */ /* 0x000fe200078efcff */
[----:B------:R-:W-:Y:S01]  /*26a0*/  UMOV UR5, URZ ;  /* 0x000000ff00057c82 */ /* 0x000fe20008000000 */
[----:B------:R-:W-:-:S05]  /*26b0*/  UMOV UR4, URZ ;  /* 0x000000ff00047c82 */ /* 0x000fca0008000000 */
.L_x_146:
        /* <DEDUP_REMOVED lines=12> */
[C---:B------:R-:W-:Y:S02]  /*2780*/  ISETP.EQ.AND P5, PT, R24.reuse, 0x14, PT ;  /* 0x000000141800780c */ /* 0x040fe40003fa2270 */
[----:B------:R-:W-:Y:S01]  /*2790*/  IADD3 R24, PT, PT, R24, 0x4, RZ ;  /* 0x0000000418187810 */ /* 0x000fe20007ffe0ff */
        /* <DEDUP_REMOVED lines=25> */
[----:B------:R-:W-:Y:S01]  /*2930*/  @P4 IMAD.MOV.U32 R2, RZ, RZ, R20 ;  /* 0x000000ffff024224 */ /* 0x000fe200078e0014 */
[----:B------:R-:W-:Y:S01]  /*2940*/  @P4 MOV R0, R19 ;  /* 0x0000001300004202 */ /* 0x000fe20000000f00 */
[----:B------:R-:W-:Y:S01]  /*2950*/  @P2 IMAD.MOV.U32 R2, RZ, RZ, R19 ;  /* 0x000000ffff022224 */ /* 0x000fe200078e0013 */
[----:B------:R-:W-:Y:S01]  /*2960*/  ISETP.EQ.AND P4, PT, R4, 0x4, PT ;  /* 0x000000040400780c */ /* 0x000fe20003f82270 */
[--C-:B------:R-:W-:Y:S02]  /*2970*/  @P2 IMAD.MOV.U32 R0, RZ, RZ, R18.reuse ;  /* 0x000000ffff002224 */ /* 0x100fe400078e0012 */
[----:B------:R-:W-:Y:S01]  /*2980*/  @P1 IMAD.MOV.U32 R2, RZ, RZ, R18 ;  /* 0x000000ffff021224 */ /* 0x000fe200078e0012 */
[----:B------:R-:W-:Y:S01]  /*2990*/  @P0 MOV R2, R15 ;  /* 0x0000000f00020202 */ /* 0x000fe20000000f00 */
[----:B------:R-:W-:-:S02]  /*29a0*/  @P1 IMAD.MOV.U32 R0, RZ, RZ, R15 ;  /* 0x000000ffff001224 */ /* 0x000fc400078e000f */
[--C-:B------:R-:W-:Y:S02]  /*29b0*/  @P0 IMAD.MOV.U32 R0, RZ, RZ, R16.reuse ;  /* 0x000000ffff000224 */ /* 0x100fe400078e0010 */
[----:B------:R-:W-:Y:S02]  /*29c0*/  @P3 IMAD.MOV.U32 R2, RZ, RZ, R16 ;  /* 0x000000ffff023224 */ /* 0x000fe400078e0010 */
[--C-:B------:R-:W-:Y:S01]  /*29d0*/  @P3 IMAD.MOV.U32 R0, RZ, RZ, R17.reuse ;  /* 0x000000ffff003224 */ /* 0x100fe200078e0011 */
[----:B------:R-:W-:Y:S01]  /*29e0*/  @P5 MOV R0, R21 ;  /* 0x0000001500005202 */ /* 0x000fe20000000f00 */
[----:B------:R-:W-:Y:S02]  /*29f0*/  @P5 IMAD.MOV.U32 R2, RZ, RZ, R17 ;  /* 0x000000ffff025224 */ /* 0x000fe400078e0011 */
[----:B------:R-:W-:Y:S01]  /*2a00*/  @P4 IMAD.MOV.U32 R2, RZ, RZ, R21 ;  /* 0x000000ffff024224 */ /* 0x000fe200078e0015 */
[----:B------:R-:W-:Y:S06]  /*2a10*/  @!P6 BRA `(.L_x_148) ;  /* 0x000000000028e947 */ /* 0x000fec0003800000 */
[----:B------:R-:W-:Y:S01]  /*2a20*/  @P1 IMAD.MOV.U32 R20, RZ, RZ, R19 ;  /* 0x000000ffff141224 */ /* 0x000fe200078e0013 */
[----:B------:R-:W-:Y:S01]  /*2a30*/  LOP3.LUT R3, R3, 0x1f, RZ, 0xc0, !PT ;  /* 0x0000001f03037812 */ /* 0x000fe200078ec0ff */
[----:B------:R-:W-:Y:S01]  /*2a40*/  @P0 IMAD.MOV.U32 R20, RZ, RZ, R18 ;  /* 0x000000ffff140224 */ /* 0x000fe200078e0012 */
[----:B------:R-:W-:Y:S01]  /*2a50*/  ISETP.EQ.AND P0, PT, R4, 0x8, PT ;  /* 0x000000080400780c */ /* 0x000fe20003f02270 */
[----:B------:R-:W-:Y:S01]  /*2a60*/  @P3 IMAD.MOV.U32 R20, RZ, RZ, R15 ;  /* 0x000000ffff143224 */ /* 0x000fe200078e000f */
[----:B------:R-:W-:Y:S01]  /*2a70*/  @P5 MOV R20, R16 ;  /* 0x0000001000145202 */ /* 0x000fe20000000f00 */
[----:B------:R-:W-:Y:S01]  /*2a80*/  @P4 IMAD.MOV.U32 R20, RZ, RZ, R17 ;  /* 0x000000ffff144224 */ /* 0x000fe200078e0011 */
[----:B------:R-:W-:-:S09]  /*2a90*/  SHF.L.W.U32.HI R0, R2, R3, R0 ;  /* 0x0000000302007219 */ /* 0x000fd20000010e00 */
[----:B------:R-:W-:-:S05]  /*2aa0*/  @P0 IMAD.MOV.U32 R20, RZ, RZ, R21 ;  /* 0x000000ffff140224 */ /* 0x000fca00078e0015 */
[----:B------:R-:W-:-:S07]  /*2ab0*/  SHF.L.W.U32.HI R2, R20, R3, R2 ;  /* 0x0000000314027219 */ /* 0x000fce0000010e02 */
.L_x_148:
[----:B------:R-:W-:Y:S05]  /*2ac0*/  BSYNC.RECONVERGENT B2 ;  /* 0x0000000000027941 */ /* 0x000fea0003800200 */
.L_x_147:
[C-C-:B------:R-:W-:Y:S01]  /*2ad0*/  SHF.L.W.U32.HI R21, R2.reuse, 0x2, R0.reuse ;  /* 0x0000000202157819 */ /* 0x140fe20000010e00 */
[----:B------:R-:W-:Y:S01]  /*2ae0*/  IMAD.SHL.U32 R2, R2, 0x4, RZ ;  /* 0x0000000402027824 */ /* 0x000fe200078e00ff */
[----:B------:R-:W-:Y:S01]  /*2af0*/  UMOV UR4, 0x54442d19 ;  /* 0x54442d1900047882 */ /* 0x000fe20000000000 */
[----:B------:R-:W-:Y:S01]  /*2b00*/  UMOV UR5, 0x3bf921fb ;  /* 0x3bf921fb00057882 */ /* 0x000fe20000000000 */
[----:B------:R-:W-:Y:S02]  /*2b10*/  SHF.R.S32.HI R3, RZ, 0x1f, R21 ;  /* 0x0000001fff037819 */ /* 0x000fe40000011415 */
[----:B------:R-:W-:Y:S02]  /*2b20*/  SHF.R.U32.HI R0, RZ, 0x1e, R0 ;  /* 0x0000001eff007819 */ /* 0x000fe40000011600 */
[C---:B------:R-:W-:Y:S02]  /*2b30*/  LOP3.LUT R4, R3.reuse, R2, RZ, 0x3c, !PT ;  /* 0x0000000203047212 */ /* 0x040fe400078e3cff */
[----:B------:R-:W-:-:S02]  /*2b40*/  LOP3.LUT R5, R3, R21, RZ, 0x3c, !PT ;  /* 0x0000001503057212 */ /* 0x000fc400078e3cff */
[----:B------:R-:W-:Y:S02]  /*2b50*/  ISETP.GE.AND P1, PT, R11, RZ, PT ;  /* 0x000000ff0b00720c */ /* 0x000fe40003f26270 */
[----:B------:R-:W0:Y:S01]  /*2b60*/  I2F.F64.S64 R2, R4 ;  /* 0x0000000400027312 */ /* 0x000e220000301c00 */
[C---:B------:R-:W-:Y:S02]  /*2b70*/  LOP3.LUT R11, R21.reuse, R11, RZ, 0x3c, !PT ;  /* 0x0000000b150b7212 */ /* 0x040fe400078e3cff */
[----:B------:R-:W-:Y:S02]  /*2b80*/  LEA.HI R21, R21, R0, RZ, 0x1 ;  /* 0x0000000015157211 */ /* 0x000fe400078f08ff */
[----:B------:R-:W-:-:S03]  /*2b90*/  ISETP.GE.AND P0, PT, R11, RZ, PT ;  /* 0x000000ff0b00720c */ /* 0x000fc60003f06270 */
[----:B------:R-:W-:-:S05]  /*2ba0*/  IMAD.MOV R0, RZ, RZ, -R21 ;  /* 0x000000ffff007224 */ /* 0x000fca00078e0a15 */
[----:B------:R-:W-:Y:S01]  /*2bb0*/  @!P1 MOV R21, R0 ;  /* 0x0000000000159202 */ /* 0x000fe20000000f00 */
[----:B0-----:R-:W-:-:S10]  /*2bc0*/  DMUL R2, R2, UR4 ;  /* 0x0000000402027c28 */ /* 0x001fd40008000000 */
[----:B------:R-:W0:Y:S02]  /*2bd0*/  F2F.F32.F64 R2, R2 ;  /* 0x0000000200027310 */ /* 0x000e240000301000 */
[----:B0-----:R-:W-:-:S07]  /*2be0*/  FSEL R5, -R2, R2, !P0 ;  /* 0x0000000202057208 */ /* 0x001fce0004000100 */
.L_x_145:
[----:B------:R-:W-:Y:S05]  /*2bf0*/  BSYNC.RECONVERGENT B1 ;  /* 0x0000000000017941 */ /* 0x000fea0003800200 */
.L_x_144:
[----:B------:R-:W-:Y:S01]  /*2c00*/  FMUL R0, R5, R5 ;  /* 0x0000000505007220 */ /* 0x000fe20000400000 */
[C---:B------:R-:W-:Y:S01]  /*2c10*/  LOP3.LUT R2, R21.reuse, 0x1, RZ, 0xc0, !PT ;  /* 0x0000000115027812 */ /* 0x040fe200078ec0ff */
[----:B------:R-:W-:Y:S01]  /*2c20*/  BSSY.RECONVERGENT B1, `(.L_x_149) ;  /* 0x0000019000017945 */ /* 0x000fe20003800200 */
[----:B------:R-:W-:Y:S01]  /*2c30*/  LOP3.LUT P1, RZ, R21, 0x2, RZ, 0xc0, !PT ;  /* 0x0000000215ff7812 */ /* 0x000fe2000782c0ff */
[----:B------:R-:W-:Y:S01]  /*2c40*/  FFMA R22, R0, R22, -0.0013887860113754868507 ;  /* 0xbab607ed00167423 */ /* 0x000fe20000000016 */
[----:B------:R-:W-:-:S04]  /*2c50*/  ISETP.NE.U32.AND P0, PT, R2, 0x1, PT ;  /* 0x000000010200780c */ /* 0x000fc80003f05070 */
[----:B------:R-:W-:Y:S02]  /*2c60*/  FSEL R23, R23, 0.0083327032625675201416, !P0 ;  /* 0x3c0885e417177808 */ /* 0x000fe40004000000 */
[----:B------:R-:W-:Y:S02]  /*2c70*/  FSEL R3, R22, -0.00019574658654164522886, !P0 ;  /* 0xb94d415316037808 */ /* 0x000fe40004000000 */
[----:B------:R-:W-:Y:S02]  /*2c80*/  FSEL R5, R5, 1, P0 ;  /* 0x3f80000005057808 */ /* 0x000fe40000000000 */
[----:B------:R-:W-:Y:S01]  /*2c90*/  FSEL R6, -R6, -0.16666662693023681641, !P0 ;  /* 0xbe2aaaa806067808 */ /* 0x000fe20004000100 */
[C---:B------:R-:W-:Y:S02]  /*2ca0*/  FFMA R3, R0.reuse, R3, R23 ;  /* 0x0000000300037223 */ /* 0x040fe40000000017 */
[C---:B------:R-:W-:Y:S02]  /*2cb0*/  FFMA R2, R0.reuse, R5, RZ ;  /* 0x0000000500027223 */ /* 0x040fe400000000ff */
[----:B------:R-:W-:-:S04]  /*2cc0*/  FFMA R3, R0, R3, R6 ;  /* 0x0000000300037223 */ /* 0x000fc80000000006 */
[----:B------:R-:W-:-:S04]  /*2cd0*/  FFMA R3, R2, R3, R5 ;  /* 0x0000000302037223 */ /* 0x000fc80000000005 */
[----:B------:R-:W-:-:S04]  /*2ce0*/  @P1 FADD R3, RZ, -R3 ;  /* 0x80000003ff031221 */ /* 0x000fc80000000000 */
[----:B------:R-:W-:-:S04]  /*2cf0*/  FMUL R12, R12, R3 ;  /* 0x000000030c0c7220 */ /* 0x000fc80000400000 */
[----:B------:R-:W-:-:S05]  /*2d00*/  VIADD R0, R12, 0x1800000 ;  /* 0x018000000c007836 */ /* 0x000fca0000000000 */
[----:B------:R-:W-:-:S04]  /*2d10*/  LOP3.LUT R0, R0, 0x7f800000, RZ, 0xc0, !PT ;  /* 0x7f80000000007812 */ /* 0x000fc800078ec0ff */
[----:B------:R-:W-:-:S13]  /*2d20*/  ISETP.GT.U32.AND P0, PT, R0, 0x1ffffff, PT ;  /* 0x01ffffff0000780c */ /* 0x000fda0003f04070 */
[----:B------:R-:W-:Y:S05]  /*2d30*/  @P0 BRA `(.L_x_150) ;  /* 0x00000000000c0947 */ /* 0x000fea0003800000 */
[----:B------:R-:W-:-:S07]  /*2d40*/  MOV R2, 0x2d60 ;  /* 0x00002d6000027802 */ /* 0x000fce0000000f00 */
[----:B------:R-:W-:Y:S05]  /*2d50*/  CALL.REL.NOINC `($__internal_3_$__cuda_sm20_rcp_rn_f32_slowpath) ;  /* 0x0000000000607944 */ /* 0x000fea0003c00000 */
[----:B------:R-:W-:Y:S05]  /*2d60*/  BRA `(.L_x_151) ;  /* 0x0000000000107947 */ /* 0x000fea0003800000 */
.L_x_150:
[----:B------:R-:W0:Y:S02]  /*2d70*/  MUFU.RCP R0, R12 ;  /* 0x0000000c00007308 */ /* 0x000e240000001000 */
[----:B0-----:R-:W-:-:S04]  /*2d80*/  FFMA R2, R12, R0, -1 ;  /* 0xbf8000000c027423 */ /* 0x001fc80000000000 */
[----:B------:R-:W-:-:S04]  /*2d90*/  FADD.FTZ R3, -R2, -RZ ;  /* 0x800000ff02037221 */ /* 0x000fc80000010100 */
[----:B------:R-:W-:-:S07]  /*2da0*/  FFMA R0, R0, R3, R0 ;  /* 0x0000000300007223 */ /* 0x000fce0000000000 */
.L_x_151:
[----:B------:R-:W-:Y:S05]  /*2db0*/  BSYNC.RECONVERGENT B1 ;  /* 0x0000000000017941 */ /* 0x000fea0003800200 */
.L_x_149:
[----:B------:R-:W-:-:S07]  /*2dc0*/  FFMA R13, R0, R14, R13 ;  /* 0x0000000e000d7223 */ /* 0x000fce000000000d */
.L_x_111:
[----:B------:R-:W-:Y:S05]  /*2dd0*/  BSYNC.RECONVERGENT B0 ;  /* 0x0000000000007941 */ /* 0x000fea0003800200 */
.L_x_110:
[----:B------:R-:W0:Y:S01]  /*2de0*/  LDCU.64 UR4, c[0x0][0x390] ;  /* 0x00007200ff0477ac */ /* 0x000e220008000a00 */
[----:B------:R-:W1:Y:S01]  /*2df0*/  LDC R0, c[0x0][0x3b8] ;  /* 0x0000ee00ff007b82 */ /* 0x000e620000000800 */
[----:B0-----:R-:W-:-:S04]  /*2e00*/  IADD3 R2, P0, PT, R7, UR4, RZ ;  /* 0x0000000407027c10 */ /* 0x001fc8000ff1e0ff */
[----:B------:R-:W-:Y:S01]  /*2e10*/  IADD3.X R3, PT, PT, R8, UR5, RZ, P0, !PT ;  /* 0x0000000508037c10 */ /* 0x000fe200087fe4ff */
[----:B------:R-:W0:Y:S05]  /*2e20*/  LDCU.64 UR4, c[0x0][0x380] ;  /* 0x00007000ff0477ac */ /* 0x000e2a0008000a00 */
[----:B------:R-:W2:Y:S01]  /*2e30*/  LDG.E R3, desc[UR6][R2.64] ;  /* 0x0000000602037981 */ /* 0x000ea2000c1e1900 */
[----:B-----5:R-:W-:Y:S01]  /*2e40*/  FMUL R9, R9, R9 ;  /* 0x0000000909097220 */ /* 0x020fe20000400000 */
[----:B-1----:R-:W-:Y:S01]  /*2e50*/  FMUL R0, R0, R0 ;  /* 0x0000000000007220 */ /* 0x002fe20000400000 */
[----:B------:R-:W-:-:S03]  /*2e60*/  FADD R5, R10, R10 ;  /* 0x0000000a0a057221 */ /* 0x000fc60000000000 */
[----:B------:R-:W-:-:S04]  /*2e70*/  FMUL R0, R0, R9 ;  /* 0x0000000900007220 */ /* 0x000fc80000400000 */
[----:B------:R-:W-:Y:S01]  /*2e80*/  FFMA R0, R0, R13, R5 ;  /* 0x0000000d00007223 */ /* 0x000fe20000000005 */
[----:B0-----:R-:W-:-:S04]  /*2e90*/  IADD3 R4, P0, PT, R7, UR4, RZ ;  /* 0x0000000407047c10 */ /* 0x001fc8000ff1e0ff */
[----:B------:R-:W-:Y:S01]  /*2ea0*/  IADD3.X R5, PT, PT, R8, UR5, RZ, P0, !PT ;  /* 0x0000000508057c10 */ /* 0x000fe200087fe4ff */
[----:B--2---:R-:W-:-:S05]  /*2eb0*/  FADD R7, R0, -R3 ;  /* 0x8000000300077221 */ /* 0x004fca0000000000 */
[----:B------:R-:W-:Y:S01]  /*2ec0*/  STG.E desc[UR6][R4.64], R7 ;  /* 0x0000000704007986 */ /* 0x000fe2000c101906 */
[----:B------:R-:W-:Y:S05]  /*2ed0*/  EXIT ;  /* 0x000000000000794d */ /* 0x000fea0003800000 */
        .weak           $__internal_3_$__cuda_sm20_rcp_rn_f32_slowpath
        .type           $__internal_3_$__cuda_sm20_rcp_rn_f32_slowpath,@function
        .size           $__internal_3_$__cuda_sm20_rcp_rn_f32_slowpath,($__internal_4_$__cuda_sm3x_div_rn_noftz_f32_slowpath - $__internal_3_$__cuda_sm20_rcp_rn_f32_slowpath)
$__internal_3_$__cuda_sm20_rcp_rn_f32_slowpath:
[----:B------:R-:W-:Y:S01]  /*2ee0*/  IMAD.SHL.U32 R0, R12, 0x2, RZ ;  /* 0x000000020c007824 */ /* 0x000fe200078e00ff */
[----:B------:R-:W-:Y:S04]  /*2ef0*/  BSSY.RECONVERGENT B2, `(.L_x_152) ;  /* 0x0000030000027945 */ /* 0x000fe80003800200 */
[----:B------:R-:W-:-:S04]  /*2f00*/  SHF.R.U32.HI R0, RZ, 0x18, R0 ;  /* 0x00000018ff007819 */ /* 0x000fc80000011600 */
[----:B------:R-:W-:-:S13]  /*2f10*/  ISETP.NE.U32.AND P0, PT, R0, RZ, PT ;  /* 0x000000ff0000720c */ /* 0x000fda0003f05070 */
[----:B------:R-:W-:Y:S05]  /*2f20*/  @P0 BRA `(.L_x_153) ;  /* 0x0000000000280947 */ /* 0x000fea0003800000 */
[----:B------:R-:W-:-:S05]  /*2f30*/  IMAD.SHL.U32 R0, R12, 0x2, RZ ;  /* 0x000000020c007824 */ /* 0x000fca00078e00ff */
[----:B------:R-:W-:-:S13]  /*2f40*/  ISETP.NE.AND P0, PT, R0, RZ, PT ;  /* 0x000000ff0000720c */ /* 0x000fda0003f05270 */
[----:B------:R-:W-:Y:S01]  /*2f50*/  @P0 FFMA R6, R12, 1.84467440737095516160e+19, RZ ;  /* 0x5f8000000c060823 */ /* 0x000fe200000000ff */
[----:B------:R-:W-:Y:S08]  /*2f60*/  @!P0 MUFU.RCP R3, R12 ;  /* 0x0000000c00038308 */ /* 0x000ff00000001000 */
[----:B------:R-:W0:Y:S02]  /*2f70*/  @P0 MUFU.RCP R23, R6 ;  /* 0x0000000600170308 */ /* 0x000e240000001000 */
[----:B0-----:R-:W-:-:S04]  /*2f80*/  @P0 FFMA R0, R6, R23, -1 ;  /* 0xbf80000006000423 */ /* 0x001fc80000000017 */
[----:B------:R-:W-:-:S04]  /*2f90*/  @P0 FADD.FTZ R0, -R0, -RZ ;  /* 0x800000ff00000221 */ /* 0x000fc80000010100 */
[----:B------:R-:W-:-:S04]  /*2fa0*/  @P0 FFMA R0, R23, R0, R23 ;  /* 0x0000000017000223 */ /* 0x000fc80000000017 */
[----:B------:R-:W-:Y:S01]  /*2fb0*/  @P0 FFMA R3, R0, 1.84467440737095516160e+19, RZ ;  /* 0x5f80000000030823 */ /* 0x000fe200000000ff */
[----:B------:R-:W-:Y:S06]  /*2fc0*/  BRA `(.L_x_154) ;  /* 0x0000000000887947 */ /* 0x000fec0003800000 */
.L_x_153:
[----:B------:R-:W-:-:S05]  /*2fd0*/  VIADD R24, R0, 0xffffff03 ;  /* 0xffffff0300187836 */ /* 0x000fca0000000000 */
[----:B------:R-:W-:-:S13]  /*2fe0*/  ISETP.GT.U32.AND P0, PT, R24, 0x1, PT ;  /* 0x000000011800780c */ /* 0x000fda0003f04070 */
[----:B------:R-:W-:Y:S05]  /*2ff0*/  @P0 BRA `(.L_x_155) ;  /* 0x0000000000780947 */ /* 0x000fea0003800000 */
[----:B------:R-:W-:Y:S01]  /*3000*/  LOP3.LUT R3, R12, 0x7fffff, RZ, 0xc0, !PT ;  /* 0x007fffff0c037812 */ /* 0x000fe200078ec0ff */
[----:B------:R-:W-:-:S03]  /*3010*/  HFMA2 R25, -RZ, RZ, 0, 1.78813934326171875e-07 ;  /* 0x00000003ff197431 */ /* 0x000fc600000001ff */
[----:B------:R-:W-:-:S04]  /*3020*/  LOP3.LUT R3, R3, 0x3f800000, RZ, 0xfc, !PT ;  /* 0x3f80000003037812 */ /* 0x000fc800078efcff */
[----:B------:R-:W0:Y:S01]  /*3030*/  MUFU.RCP R6, R3 ;  /* 0x0000000300067308 */ /* 0x000e220000001000 */
[----:B------:R-:W-:Y:S01]  /*3040*/  SHF.L.U32 R25, R25, R24, RZ ;  /* 0x0000001819197219 */ /* 0x000fe200000006ff */
[----:B0-----:R-:W-:-:S04]  /*3050*/  FFMA R22, R3, R6, -1 ;  /* 0xbf80000003167423 */ /* 0x001fc80000000006 */
[----:B------:R-:W-:-:S04]  /*3060*/  FADD.FTZ R23, -R22, -RZ ;  /* 0x800000ff16177221 */ /* 0x000fc80000010100 */
[CCC-:B------:R-:W-:Y:S01]  /*3070*/  FFMA.RM R22, R6.reuse, R23.reuse, R6.reuse ;  /* 0x0000001706167223 */ /* 0x1c0fe20000004006 */
[----:B------:R-:W-:-:S04]  /*3080*/  FFMA.RP R23, R6, R23, R6 ;  /* 0x0000001706177223 */ /* 0x000fc80000008006 */
[C---:B------:R-:W-:Y:S02]  /*3090*/  LOP3.LUT R6, R22.reuse, 0x7fffff, RZ, 0xc0, !PT ;  /* 0x007fffff16067812 */ /* 0x040fe400078ec0ff */
[----:B------:R-:W-:Y:S02]  /*30a0*/  FSETP.NEU.FTZ.AND P0, PT, R22, R23, PT ;  /* 0x000000171600720b */ /* 0x000fe40003f1d000 */
[----:B------:R-:W-:Y:S02]  /*30b0*/  LOP3.LUT R6, R6, 0x800000, RZ, 0xfc, !PT ;  /* 0x0080000006067812 */ /* 0x000fe400078efcff */
[----:B------:R-:W-:Y:S02]  /*30c0*/  SEL R22, RZ, 0xffffffff, !P0 ;  /* 0xffffffffff167807 */ /* 0x000fe40004000000 */
[----:B------:R-:W-:-:S03]  /*30d0*/  LOP3.LUT R25, R25, R6, RZ, 0xc0, !PT ;  /* 0x0000000619197212 */ /* 0x000fc600078ec0ff */
[----:B------:R-:W-:Y:S01]  /*30e0*/  IMAD.MOV R3, RZ, RZ, -R22 ;  /* 0x000000ffff037224 */ /* 0x000fe200078e0a16 */
[----:B------:R-:W-:-:S04]  /*30f0*/  SHF.R.U32.HI R25, RZ, R24, R25 ;  /* 0x00000018ff197219 */ /* 0x000fc80000011619 */
[----:B------:R-:W-:Y:S02]  /*3100*/  LOP3.LUT P1, RZ, R3, R24, R6, 0xf8, !PT ;  /* 0x0000001803ff7212 */ /* 0x000fe4000782f806 */
[C---:B------:R-:W-:Y:S02]  /*3110*/  LOP3.LUT P0, RZ, R25.reuse, 0x1, RZ, 0xc0, !PT ;  /* 0x0000000119ff7812 */ /* 0x040fe4000780c0ff */
[----:B------:R-:W-:-:S04]  /*3120*/  LOP3.LUT P2, RZ, R25, 0x2, RZ, 0xc0, !PT ;  /* 0x0000000219ff7812 */ /* 0x000fc8000784c0ff */
[----:B------:R-:W-:Y:S02]  /*3130*/  PLOP3.LUT P0, PT, P0, P1, P2, 0xe0, 0x0 ;  /* 0x000000000000781c */ /* 0x000fe40000703c20 */
[----:B------:R-:W-:Y:S02]  /*3140*/  LOP3.LUT P1, RZ, R12, 0x7fffff, RZ, 0xc0, !PT ;  /* 0x007fffff0cff7812 */ /* 0x000fe4000782c0ff */
[----:B------:R-:W-:-:S05]  /*3150*/  SEL R3, RZ, 0x1, !P0 ;  /* 0x00000001ff037807 */ /* 0x000fca0004000000 */
[----:B------:R-:W-:-:S05]  /*3160*/  IMAD.MOV R3, RZ, RZ, -R3 ;  /* 0x000000ffff037224 */ /* 0x000fca00078e0a03 */
[----:B------:R-:W-:Y:S01]  /*3170*/  ISETP.GE.AND P0, PT, R3, RZ, PT ;  /* 0x000000ff0300720c */ /* 0x000fe20003f06270 */
[----:B------:R-:W-:-:S05]  /*3180*/  VIADD R3, R0, 0xffffff04 ;  /* 0xffffff0400037836 */ /* 0x000fca0000000000 */
[----:B------:R-:W-:-:S07]  /*3190*/  SHF.R.U32.HI R3, RZ, R3, R6 ;  /* 0x00000003ff037219 */ /* 0x000fce0000011606 */
[----:B------:R-:W-:-:S05]  /*31a0*/  @!P0 VIADD R3, R3, 0x1 ;  /* 0x0000000103038836 */ /* 0x000fca0000000000 */
[----:B------:R-:W-:-:S04]  /*31b0*/  @!P1 SHF.L.U32 R3, R3, 0x1, RZ ;  /* 0x0000000103039819 */ /* 0x000fc800000006ff */
[----:B------:R-:W-:Y:S01]  /*31c0*/  LOP3.LUT R3, R3, 0x80000000, R12, 0xf8, !PT ;  /* 0x8000000003037812 */ /* 0x000fe200078ef80c */
[----:B------:R-:W-:Y:S06]  /*31d0*/  BRA `(.L_x_154) ;  /* 0x0000000000047947 */ /* 0x000fec0003800000 */
.L_x_155:
[----:B------:R0:W1:Y:S02]  /*31e0*/  MUFU.RCP R3, R12 ;  /* 0x0000000c00037308 */ /* 0x0000640000001000 */
.L_x_154:
[----:B------:R-:W-:Y:S05]  /*31f0*/  BSYNC.RECONVERGENT B2 ;  /* 0x0000000000027941 */ /* 0x000fea0003800200 */
.L_x_152:
[----:B-1----:R-:W-:Y:S02]  /*3200*/  IMAD.MOV.U32 R0, RZ, RZ, R3 ;  /* 0x000000ffff007224 */ /* 0x002fe400078e0003 */
[----:B------:R-:W-:-:S04]  /*3210*/  IMAD.MOV.U32 R3, RZ, RZ, 0x0 ;  /* 0x00000000ff037424 */ /* 0x000fc800078e00ff */
[----:B0-----:R-:W-:Y:S05]  /*3220*/  RET.REL.NODEC R2 `(_Z8solve_3DPfS_S_S_fffffffiii) ;  /* 0xffffffcc02747950 */ /* 0x001fea0003c3ffff */
        .weak           $__internal_4_$__cuda_sm3x_div_rn_noftz_f32_slowpath
        .type           $__internal_4_$__cuda_sm3x_div_rn_noftz_f32_slowpath,@function
        .size           $__internal_4_$__cuda_sm3x_div_rn_noftz_f32_slowpath,(.L_x_216 - $__internal_4_$__cuda_sm3x_div_rn_noftz_f32_slowpath)
$__internal_4_$__cuda_sm3x_div_rn_noftz_f32_slowpath:
[----:B------:R-:W-:Y:S01]  /*3230*/  SHF.R.U32.HI R23, RZ, 0x17, R0 ;  /* 0x00000017ff177819 */ /* 0x000fe20000011600 */
[----:B------:R-:W-:Y:S01]  /*3240*/  BSSY.RECONVERGENT B2, `(.L_x_156) ;  /* 0x0000062000027945 */ /* 0x000fe20003800200 */
[----:B------:R-:W-:Y:S02]  /*3250*/  SHF.R.U32.HI R27, RZ, 0x17, R3 ;  /* 0x00000017ff1b7819 */ /* 0x000fe40000011603 */
[----:B------:R-:W-:Y:S02]  /*3260*/  LOP3.LUT R23, R23, 0xff, RZ, 0xc0, !PT ;  /* 0x000000ff17177812 */ /* 0x000fe400078ec0ff */
[----:B------:R-:W-:-:S03]  /*3270*/  LOP3.LUT R27, R27, 0xff, RZ, 0xc0, !PT ;  /* 0x000000ff1b1b7812 */ /* 0x000fc600078ec0ff */
[----:B------:R-:W-:Y:S02]  /*3280*/  VIADD R28, R23, 0xffffffff ;  /* 0xffffffff171c7836 */ /* 0x000fe40000000000 */
[----:B------:R-:W-:-:S03]  /*3290*/  VIADD R29, R27, 0xffffffff ;  /* 0xffffffff1b1d7836 */ /* 0x000fc60000000000 */
[----:B------:R-:W-:-:S04]  /*32a0*/  ISETP.GT.U32.AND P0, PT, R28, 0xfd, PT ;  /* 0x000000fd1c00780c */ /* 0x000fc80003f04070 */
[----:B------:R-:W-:-:S13]  /*32b0*/  ISETP.GT.U32.OR P0, PT, R29, 0xfd, P0 ;  /* 0x000000fd1d00780c */ /* 0x000fda0000704470 */
[----:B------:R-:W-:Y:S01]  /*32c0*/  @!P0 MOV R24, RZ ;  /* 0x000000ff00188202 */ /* 0x000fe20000000f00 */
[----:B------:R-:W-:Y:S06]  /*32d0*/  @!P0 BRA `(.L_x_157) ;  /* 0x00000000005c8947 */ /* 0x000fec0003800000 */
[----:B------:R-:W-:Y:S02]  /*32e0*/  FSETP.GTU.FTZ.AND P0, PT, |R3|, +INF , PT ;  /* 0x7f8000000300780b */ /* 0x000fe40003f1c200 */
[----:B------:R-:W-:-:S04]  /*32f0*/  FSETP.GTU.FTZ.AND P1, PT, |R0|, +INF , PT ;  /* 0x7f8000000000780b */ /* 0x000fc80003f3c200 */
[----:B------:R-:W-:-:S13]  /*3300*/  PLOP3.LUT P0, PT, P0, P1, PT, 0xf8, 0x8f ;  /* 0x00000000008f781c */ /* 0x000fda0000703f70 */
[----:B------:R-:W-:Y:S05]  /*3310*/  @P0 BRA `(.L_x_158) ;  /* 0x00000004004c0947 */ /* 0x000fea0003800000 */
[----:B------:R-:W-:-:S13]  /*3320*/  LOP3.LUT P0, RZ, R0, 0x7fffffff, R3, 0xc8, !PT ;  /* 0x7fffffff00ff7812 */ /* 0x000fda000780c803 */
[----:B------:R-:W-:Y:S05]  /*3330*/  @!P0 BRA `(.L_x_159) ;  /* 0x00000004003c8947 */ /* 0x000fea0003800000 */
[C---:B------:R-:W-:Y:S02]  /*3340*/  FSETP.NEU.FTZ.AND P0, PT, |R3|.reuse, +INF , PT ;  /* 0x7f8000000300780b */ /* 0x040fe40003f1d200 */
[----:B------:R-:W-:Y:S02]  /*3350*/  FSETP.NEU.FTZ.AND P2, PT, |R0|, +INF , PT ;  /* 0x7f8000000000780b */ /* 0x000fe40003f5d200 */
[----:B------:R-:W-:-:S11]  /*3360*/  FSETP.NEU.FTZ.AND P1, PT, |R3|, +INF , PT ;  /* 0x7f8000000300780b */ /* 0x000fd60003f3d200 */
[----:B------:R-:W-:Y:S05]  /*3370*/  @!P2 BRA !P0, `(.L_x_159) ;  /* 0x00000004002ca947 */ /* 0x000fea0004000000 */
[----:B------:R-:W-:-:S04]  /*3380*/  LOP3.LUT P0, RZ, R3, 0x7fffffff, RZ, 0xc0, !PT ;  /* 0x7fffffff03ff7812 */ /* 0x000fc8000780c0ff */
[----:B------:R-:W-:-:S13]  /*3390*/  PLOP3.LUT P0, PT, P2, P0, PT, 0x2f, 0xf2 ;  /* 0x0000000000f2781c */ /* 0x000fda0001700577 */
[----:B------:R-:W-:Y:S05]  /*33a0*/  @P0 BRA `(.L_x_160) ;  /* 0x0000000400180947 */ /* 0x000fea0003800000 */
[----:B------:R-:W-:-:S04]  /*33b0*/  LOP3.LUT P0, RZ, R0, 0x7fffffff, RZ, 0xc0, !PT ;  /* 0x7fffffff00ff7812 */ /* 0x000fc8000780c0ff */
[----:B------:R-:W-:-:S13]  /*33c0*/  PLOP3.LUT P0, PT, P1, P0, PT, 0x2f, 0xf2 ;  /* 0x0000000000f2781c */ /* 0x000fda0000f00577 */
[----:B------:R-:W-:Y:S05]  /*33d0*/  @P0 BRA `(.L_x_161) ;  /* 0x0000000400000947 */ /* 0x000fea0003800000 */
[----:B------:R-:W-:Y:S02]  /*33e0*/  ISETP.GE.AND P0, PT, R29, RZ, PT ;  /* 0x000000ff1d00720c */ /* 0x000fe40003f06270 */
[----:B------:R-:W-:-:S11]  /*33f0*/  ISETP.GE.AND P1, PT, R28, RZ, PT ;  /* 0x000000ff1c00720c */ /* 0x000fd60003f26270 */
[----:B------:R-:W-:Y:S02]  /*3400*/  @P0 IMAD.MOV.U32 R24, RZ, RZ, RZ ;  /* 0x000000ffff180224 */ /* 0x000fe400078e00ff */
[----:B------:R-:W-:Y:S01]  /*3410*/  @!P0 FFMA R3, R3, 1.84467440737095516160e+19, RZ ;  /* 0x5f80000003038823 */ /* 0x000fe200000000ff */
[----:B------:R-:W-:Y:S02]  /*3420*/  @!P0 IMAD.MOV.U32 R24, RZ, RZ, -0x40 ;  /* 0xffffffc0ff188424 */ /* 0x000fe400078e00ff */
[----:B------:R-:W-:Y:S02]  /*3430*/  @!P1 FFMA R0, R0, 1.84467440737095516160e+19, RZ ;  /* 0x5f80000000009823 */ /* 0x000fe400000000ff */
[----:B------:R-:W-:-:S07]  /*3440*/  @!P1 VIADD R24, R24, 0x40 ;  /* 0x0000004018189836 */ /* 0x000fce0000000000 */
.L_x_157:
[----:B------:R-:W-:Y:S01]  /*3450*/  LEA R31, R23, 0xc0800000, 0x17 ;  /* 0xc0800000171f7811 */ /* 0x000fe200078eb8ff */
[----:B------:R-:W-:Y:S01]  /*3460*/  BSSY.RECONVERGENT B3, `(.L_x_162) ;  /* 0x0000036000037945 */ /* 0x000fe20003800200 */
[----:B------:R-:W-:-:S03]  /*3470*/  IADD3 R28, PT, PT, R27, -0x7f, RZ ;  /* 0xffffff811b1c7810 */ /* 0x000fc60007ffe0ff */
[----:B------:R-:W-:Y:S01]  /*3480*/  IMAD.IADD R31, R0, 0x1, -R31 ;  /* 0x00000001001f7824 */ /* 0x000fe200078e0a1f */
[----:B------:R-:W-:-:S03]  /*3490*/  IADD3 R23, PT, PT, R28, 0x7f, -R23 ;  /* 0x0000007f1c177810 */ /* 0x000fc60007ffe817 */
[----:B------:R-:W0:Y:S01]  /*34a0*/  MUFU.RCP R0, R31 ;  /* 0x0000001f00007308 */ /* 0x000e220000001000 */
[----:B------:R-:W-:Y:S01]  /*34b0*/  FADD.FTZ R29, -R31, -RZ ;  /* 0x800000ff1f1d7221 */ /* 0x000fe20000010100 */
[----:B------:R-:W-:-:S03]  /*34c0*/  IMAD.IADD R23, R23, 0x1, R24 ;  /* 0x0000000117177824 */ /* 0x000fc600078e0218 */
[----:B0-----:R-:W-:-:S04]  /*34d0*/  FFMA R27, R0, R29, 1 ;  /* 0x3f800000001b7423 */ /* 0x001fc8000000001d */
[----:B------:R-:W-:Y:S01]  /*34e0*/  FFMA R27, R0, R27, R0 ;  /* 0x0000001b001b7223 */ /* 0x000fe20000000000 */
[----:B------:R-:W-:-:S04]  /*34f0*/  IMAD R0, R28, -0x800000, R3 ;  /* 0xff8000001c007824 */ /* 0x000fc800078e0203 */
[----:B------:R-:W-:-:S04]  /*3500*/  FFMA R30, R0, R27, RZ ;  /* 0x0000001b001e7223 */ /* 0x000fc800000000ff */
[----:B------:R-:W-:-:S04]  /*3510*/  FFMA R3, R29, R30, R0 ;  /* 0x0000001e1d037223 */ /* 0x000fc80000000000 */
[----:B------:R-:W-:-:S04]  /*3520*/  FFMA R30, R27, R3, R30 ;  /* 0x000000031b1e7223 */ /* 0x000fc8000000001e */
[----:B------:R-:W-:-:S04]  /*3530*/  FFMA R29, R29, R30, R0 ;  /* 0x0000001e1d1d7223 */ /* 0x000fc80000000000 */
[----:B------:R-:W-:-:S05]  /*3540*/  FFMA R0, R27, R29, R30 ;  /* 0x0000001d1b007223 */ /* 0x000fca000000001e */
[----:B------:R-:W-:-:S04]  /*3550*/  SHF.R.U32.HI R3, RZ, 0x17, R0 ;  /* 0x00000017ff037819 */ /* 0x000fc80000011600 */
[----:B------:R-:W-:-:S05]  /*3560*/  LOP3.LUT R24, R3, 0xff, RZ, 0xc0, !PT ;  /* 0x000000ff03187812 */ /* 0x000fca00078ec0ff */
[----:B------:R-:W-:-:S04]  /*3570*/  IMAD.IADD R3, R24, 0x1, R23 ;  /* 0x0000000118037824 */ /* 0x000fc800078e0217 */
[----:B------:R-:W-:-:S05]  /*3580*/  VIADD R24, R3, 0xffffffff ;  /* 0xffffffff03187836 */ /* 0x000fca0000000000 */
[----:B------:R-:W-:-:S13]  /*3590*/  ISETP.GE.U32.AND P0, PT, R24, 0xfe, PT ;  /* 0x000000fe1800780c */ /* 0x000fda0003f06070 */
[----:B------:R-:W-:Y:S05]  /*35a0*/  @!P0 BRA `(.L_x_163) ;  /* 0x0000000000808947 */ /* 0x000fea0003800000 */
[----:B------:R-:W-:-:S13]  /*35b0*/  ISETP.GT.AND P0, PT, R3, 0xfe, PT ;  /* 0x000000fe0300780c */ /* 0x000fda0003f04270 */
[----:B------:R-:W-:Y:S05]  /*35c0*/  @P0 BRA `(.L_x_164) ;  /* 0x00000000006c0947 */ /* 0x000fea0003800000 */
[----:B------:R-:W-:-:S13]  /*35d0*/  ISETP.GE.AND P0, PT, R3, 0x1, PT ;  /* 0x000000010300780c */ /* 0x000fda0003f06270 */
[----:B------:R-:W-:Y:S05]  /*35e0*/  @P0 BRA `(.L_x_165) ;  /* 0x0000000000740947 */ /* 0x000fea0003800000 */
[----:B------:R-:W-:Y:S02]  /*35f0*/  ISETP.GE.AND P0, PT, R3, -0x18, PT ;  /* 0xffffffe80300780c */ /* 0x000fe40003f06270 */
[----:B------:R-:W-:-:S11]  /*3600*/  LOP3.LUT R0, R0, 0x80000000, RZ, 0xc0, !PT ;  /* 0x8000000000007812 */ /* 0x000fd600078ec0ff */
[----:B------:R-:W-:Y:S05]  /*3610*/  @!P0 BRA `(.L_x_165) ;  /* 0x0000000000688947 */ /* 0x000fea0003800000 */
[CCC-:B------:R-:W-:Y:S01]  /*3620*/  FFMA.RZ R23, R27.reuse, R29.reuse, R30.reuse ;  /* 0x0000001d1b177223 */ /* 0x1c0fe2000000c01e */
[CCC-:B------:R-:W-:Y:S01]  /*3630*/  FFMA.RP R24, R27.reuse, R29.reuse, R30.reuse ;  /* 0x0000001d1b187223 */ /* 0x1c0fe2000000801e */
[----:B------:R-:W-:Y:S01]  /*3640*/  FFMA.RM R29, R27, R29, R30 ;  /* 0x0000001d1b1d7223 */ /* 0x000fe2000000401e */
[C---:B------:R-:W-:Y:S01]  /*3650*/  VIADD R27, R3.reuse, 0x20 ;  /* 0x00000020031b7836 */ /* 0x040fe20000000000 */
[----:B------:R-:W-:Y:S02]  /*3660*/  ISETP.NE.AND P2, PT, R3, RZ, PT ;  /* 0x000000ff0300720c */ /* 0x000fe40003f45270 */
[----:B------:R-:W-:Y:S02]  /*3670*/  LOP3.LUT R23, R23, 0x7fffff, RZ, 0xc0, !PT ;  /* 0x007fffff17177812 */ /* 0x000fe400078ec0ff */
[----:B------:R-:W-:Y:S02]  /*3680*/  ISETP.NE.AND P1, PT, R3, RZ, PT ;  /* 0x000000ff0300720c */ /* 0x000fe40003f25270 */
[----:B------:R-:W-:-:S02]  /*3690*/  LOP3.LUT R28, R23, 0x800000, RZ, 0xfc, !PT ;  /* 0x00800000171c7812 */ /* 0x000fc400078efcff */
[----:B------:R-:W-:Y:S02]  /*36a0*/  IADD3 R3, PT, PT, -R3, RZ, RZ ;  /* 0x000000ff03037210 */ /* 0x000fe40007ffe1ff */
[----:B------:R-:W-:Y:S02]  /*36b0*/  SHF.L.U32 R27, R28, R27, RZ ;  /* 0x0000001b1c1b7219 */ /* 0x000fe400000006ff */
[----:B------:R-:W-:Y:S02]  /*36c0*/  FSETP.NEU.FTZ.AND P0, PT, R24, R29, PT ;  /* 0x0000001d1800720b */ /* 0x000fe40003f1d000 */
[----:B------:R-:W-:Y:S02]  /*36d0*/  SEL R3, R3, RZ, P2 ;  /* 0x000000ff03037207 */ /* 0x000fe40001000000 */
[----:B------:R-:W-:Y:S02]  /*36e0*/  ISETP.NE.AND P1, PT, R27, RZ, P1 ;  /* 0x000000ff1b00720c */ /* 0x000fe40000f25270 */
[----:B------:R-:W-:-:S02]  /*36f0*/  SHF.R.U32.HI R28, RZ, R3, R28 ;  /* 0x00000003ff1c7219 */ /* 0x000fc4000001161c */
[----:B------:R-:W-:Y:S02]  /*3700*/  PLOP3.LUT P0, PT, P0, P1, PT, 0xf8, 0x8f ;  /* 0x00000000008f781c */ /* 0x000fe40000703f70 */
[----:B------:R-:W-:Y:S02]  /*3710*/  SHF.R.U32.HI R23, RZ, 0x1, R28 ;  /* 0x00000001ff177819 */ /* 0x000fe4000001161c */
[----:B------:R-:W-:-:S04]  /*3720*/  SEL R24, RZ, 0x1, !P0 ;  /* 0x00000001ff187807 */ /* 0x000fc80004000000 */
[----:B------:R-:W-:-:S04]  /*3730*/  LOP3.LUT R3, R24, 0x1, R23, 0xf8, !PT ;  /* 0x0000000118037812 */ /* 0x000fc800078ef817 */
[----:B------:R-:W-:-:S05]  /*3740*/  LOP3.LUT R28, R3, R28, RZ, 0xc0, !PT ;  /* 0x0000001c031c7212 */ /* 0x000fca00078ec0ff */
[----:B------:R-:W-:-:S05]  /*3750*/  IMAD.IADD R23, R23, 0x1, R28 ;  /* 0x0000000117177824 */ /* 0x000fca00078e021c */
[----:B------:R-:W-:Y:S01]  /*3760*/  LOP3.LUT R0, R23, R0, RZ, 0xfc, !PT ;  /* 0x0000000017007212 */ /* 0x000fe200078efcff */
[----:B------:R-:W-:Y:S06]  /*3770*/  BRA `(.L_x_165) ;  /* 0x0000000000107947 */ /* 0x000fec0003800000 */
.L_x_164:
[----:B------:R-:W-:-:S04]  /*3780*/  LOP3.LUT R0, R0, 0x80000000, RZ, 0xc0, !PT ;  /* 0x8000000000007812 */ /* 0x000fc800078ec0ff */
[----:B------:R-:W-:Y:S01]  /*3790*/  LOP3.LUT R0, R0, 0x7f800000, RZ, 0xfc, !PT ;  /* 0x7f80000000007812 */ /* 0x000fe200078efcff */
[----:B------:R-:W-:Y:S06]  /*37a0*/  BRA `(.L_x_165) ;  /* 0x0000000000047947 */ /* 0x000fec0003800000 */
.L_x_163:
[----:B------:R-:W-:-:S07]  /*37b0*/  IMAD R0, R23, 0x800000, R0 ;  /* 0x0080000017007824 */ /* 0x000fce00078e0200 */
.L_x_165:
[----:B------:R-:W-:Y:S05]  /*37c0*/  BSYNC.RECONVERGENT B3 ;  /* 0x0000000000037941 */ /* 0x000fea0003800200 */
.L_x_162:
[----:B------:R-:W-:Y:S05]  /*37d0*/  BRA `(.L_x_166) ;  /* 0x0000000000207947 */ /* 0x000fea0003800000 */
.L_x_161:
[----:B------:R-:W-:-:S04]  /*37e0*/  LOP3.LUT R0, R0, 0x80000000, R3, 0x48, !PT ;  /* 0x8000000000007812 */ /* 0x000fc800078e4803 */
[----:B------:R-:W-:Y:S01]  /*37f0*/  LOP3.LUT R0, R0, 0x7f800000, RZ, 0xfc, !PT ;  /* 0x7f80000000007812 */ /* 0x000fe200078efcff */
[----:B------:R-:W-:Y:S06]  /*3800*/  BRA `(.L_x_166) ;  /* 0x0000000000147947 */ /* 0x000fec0003800000 */
.L_x_160:
[----:B------:R-:W-:Y:S01]  /*3810*/  LOP3.LUT R0, R0, 0x80000000, R3, 0x48, !PT ;  /* 0x8000000000007812 */ /* 0x000fe200078e4803 */
[----:B------:R-:W-:Y:S06]  /*3820*/  BRA `(.L_x_166) ;  /* 0x00000000000c7947 */ /* 0x000fec0003800000 */
.L_x_159:
[----:B------:R-:W0:Y:S01]  /*3830*/  MUFU.RSQ R0, -QNAN ;  /* 0xffc0000000007908 */ /* 0x000e220000001400 */
[----:B------:R-:W-:Y:S05]  /*3840*/  BRA `(.L_x_166) ;  /* 0x0000000000047947 */ /* 0x000fea0003800000 */
.L_x_158:
[----:B------:R-:W-:-:S07]  /*3850*/  FADD.FTZ R0, R3, R0 ;  /* 0x0000000003007221 */ /* 0x000fce0000010000 */
.L_x_166:
[----:B------:R-:W-:Y:S05]  /*3860*/  BSYNC.RECONVERGENT B2 ;  /* 0x0000000000027941 */ /* 0x000fea0003800200 */
.L_x_156:
[----:B------:R-:W-:-:S04]  /*3870*/  IMAD.MOV.U32 R3, RZ, RZ, 0x0 ;  /* 0x00000000ff037424 */ /* 0x000fc800078e00ff */
[----:B0-----:R-:W-:Y:S05]  /*3880*/  RET.REL.NODEC R2 `(_Z8solve_3DPfS_S_S_fffffffiii) ;  /* 0xffffffc402dc7950 */ /* 0x001fea0003c3ffff */
.L_x_167:
        /* <DEDUP_REMOVED lines=15> */
.L_x_216:


//--------------------- .text._Z8solve_2DPfS_S_S_fffffii --------------------------
	.section	.text._Z8solve_2DPfS_S_S_fffffii,"ax",@progbits
	.align	128
        .global         _Z8solve_2DPfS_S_S_fffffii
        .type           _Z8solve_2DPfS_S_S_fffffii,@function
        .size           _Z8solve_2DPfS_S_S_fffffii,(.L_x_218 - _Z8solve_2DPfS_S_S_fffffii)
        .other          _Z8solve_2DPfS_S_S_fffffii,@"STO_CUDA_ENTRY STV_DEFAULT"
_Z8solve_2DPfS_S_S_fffffii:
.text._Z8solve_2DPfS_S_S_fffffii:
[----:B------:R-:W-:Y:S01]  /*0000*/  LDC R1, c[0x0][0x37c] ;  /* 0x0000df00ff017b82 */ /* 0x000fe20000000800 */
[----:B------:R-:W0:Y:S07]  /*0010*/  S2R R11, SR_TID.Y ;  /* 0x00000000000b7919 */ /* 0x000e2e0000002200 */
[----:B------:R-:W1:Y:S01]  /*0020*/  LDC R3, c[0x0][0x360] ;  /* 0x0000d800ff037b82 */ /* 0x000e620000000800 */
[----:B------:R-:W2:Y:S01]  /*0030*/  LDCU UR4, c[0x0][0x3b8] ;  /* 0x00007700ff0477ac */ /* 0x000ea20008000800 */
[----:B------:R-:W1:Y:S01]  /*0040*/  S2R R10, SR_TID.X ;  /* 0x00000000000a7919 */ /* 0x000e620000002100 */
[----:B------:R-:W3:Y:S05]  /*0050*/  LDCU UR7, c[0x0][0x3b4] ;  /* 0x00007680ff0777ac */ /* 0x000eea0008000800 */
[----:B------:R-:W0:Y:S08]  /*0060*/  S2UR UR6, SR_CTAID.Y ;  /* 0x00000000000679c3 */ /* 0x000e300000002600 */
[----:B------:R-:W0:Y:S08]  /*0070*/  LDC R0, c[0x0][0x364] ;  /* 0x0000d900ff007b82 */ /* 0x000e300000000800 */
[----:B------:R-:W1:Y:S01]  /*0080*/  S2UR UR5, SR_CTAID.X ;  /* 0x00000000000579c3 */ /* 0x000e620000002500 */
[----:B0-----:R-:W-:-:S05]  /*0090*/  IMAD R11, R0, UR6, R11 ;  /* 0x00000006000b7c24 */ /* 0x001fca000f8e020b */
[----:B--2---:R-:W-:Y:S01]  /*00a0*/  ISETP.GE.AND P0, PT, R11, UR4, PT ;  /* 0x000000040b007c0c */ /* 0x004fe2000bf06270 */
[----:B-1----:R-:W-:-:S05]  /*00b0*/  IMAD R10, R3, UR5, R10 ;  /* 0x00000005030a7c24 */ /* 0x002fca000f8e020a */
[----:B---3--:R-:W-:-:S13]  /*00c0*/  ISETP.GE.OR P0, PT, R10, UR7, P0 ;  /* 0x000000070a007c0c */ /* 0x008fda0008706670 */
[----:B------:R-:W-:Y:S05]  /*00d0*/  @P0 EXIT ;  /* 0x000000000000094d */ /* 0x000fea0003800000 */
[----:B------:R-:W-:Y:S01]  /*00e0*/  UIADD3 UR5, UPT, UPT, UR7, -0x4, URZ ;  /* 0xfffffffc07057890 */ /* 0x000fe2000fffe0ff */
[----:B------:R-:W0:Y:S01]  /*00f0*/  LDC.64 R2, c[0x0][0x398] ;  /* 0x0000e600ff027b82 */ /* 0x000e220000000a00 */
[----:B------:R-:W-:Y:S01]  /*0100*/  UIADD3 UR4, UPT, UPT, UR4, -0x4, URZ ;  /* 0xfffffffc04047890 */ /* 0x000fe2000fffe0ff */
[----:B------:R-:W-:Y:S01]  /*0110*/  IMAD R6, R11, UR7, R10 ;  /* 0x000000070b067c24 */ /* 0x000fe2000f8e020a */
[----:B------:R-:W1:Y:S02]  /*0120*/  LDCU UR6, c[0x0][0x3a8] ;  /* 0x00007500ff0677ac */ /* 0x000e640008000800 */
[----:B------:R-:W-:-:S03]  /*0130*/  ISETP.GE.AND P0, PT, R10, UR5, PT ;  /* 0x000000050a007c0c */ /* 0x000fc6000bf06270 */
[----:B------:R-:W1:Y:S01]  /*0140*/  LDC R0, c[0x0][0x3a0] ;  /* 0x0000e800ff007b82 */ /* 0x000e620000000800 */
[----:B------:R-:W-:-:S04]  /*0150*/  ISETP.GT.AND P0, PT, R10, 0x3, !P0 ;  /* 0x000000030a00780c */ /* 0x000fc80004704270 */
[----:B------:R-:W-:-:S04]  /*0160*/  ISETP.GT.U32.AND P0, PT, R11, 0x3, P0 ;  /* 0x000000030b00780c */ /* 0x000fc80000704070 */
[----:B------:R-:W-:Y:S01]  /*0170*/  ISETP.LT.AND P0, PT, R11, UR4, P0 ;  /* 0x000000040b007c0c */ /* 0x000fe20008701270 */
[----:B------:R-:W2:Y:S01]  /*0180*/  LDCU.64 UR4, c[0x0][0x358] ;  /* 0x00006b00ff0477ac */ /* 0x000ea20008000a00 */
[----:B0-----:R-:W-:-:S11]  /*0190*/  IMAD.WIDE R2, R6, 0x4, R2 ;  /* 0x0000000406027825 */ /* 0x001fd600078e0202 */
[----:B------:R-:W0:Y:S01]  /*01a0*/  @!P0 LDC.64 R4, c[0x0][0x388] ;  /* 0x0000e200ff048b82 */ /* 0x000e220000000a00 */
[----:B--2---:R2:W5:Y:S01]  /*01b0*/  LDG.E R7, desc[UR4][R2.64] ;  /* 0x0000000402077981 */ /* 0x004562000c1e1900 */
[----:B0-----:R-:W-:-:S05]  /*01c0*/  @!P0 IMAD.WIDE R4, R6, 0x4, R4 ;  /* 0x0000000406048825 */ /* 0x001fca00078e0204 */
[----:B------:R2:W5:Y:S01]  /*01d0*/  @!P0 LDG.E R9, desc[UR4][R4.64] ;  /* 0x0000000404098981 */ /* 0x000562000c1e1900 */
[----:B------:R-:W-:Y:S01]  /*01e0*/  I2FP.F32.S32 R13, R10 ;  /* 0x0000000a000d7245 */ /* 0x000fe20000201400 */
[----:B------:R-:W-:Y:S01]  /*01f0*/  BSSY.RECONVERGENT B0, `(.L_x_168) ;  /* 0x0000064000007945 */ /* 0x000fe20003800200 */
[----:B------:R-:W-:-:S03]  /*0200*/  @!P0 IMAD.MOV.U32 R12, RZ, RZ, RZ ;  /* 0x000000ffff0c8224 */ /* 0x000fc600078e00ff */
[----:B-1----:R-:W-:Y:S01]  /*0210*/  FFMA R13, R13, R0, UR6 ;  /* 0x000000060d0d7e23 */ /* 0x002fe20008000000 */
[----:B------:R-:W-:Y:S06]  /*0220*/  @!P0 BRA `(.L_x_169) ;  /* 0x0000000400808947 */ /* 0x000fec0003800000 */
[----:B--2---:R-:W-:-:S04]  /*0230*/  FMUL R3, R0, R0 ;  /* 0x0000000000037220 */ /* 0x004fc80000400000 */
[----:B------:R-:W-:-:S05]  /*0240*/  VIADD R0, R3, 0x1800000 ;  /* 0x0180000003007836 */ /* 0x000fca0000000000 */
[----:B------:R-:W-:-:S04]  /*0250*/  LOP3.LUT R0, R0, 0x7f800000, RZ, 0xc0, !PT ;  /* 0x7f80000000007812 */ /* 0x000fc800078ec0ff */
[----:B------:R-:W-:-:S13]  /*0260*/  ISETP.GT.U32.AND P0, PT, R0, 0x1ffffff, PT ;  /* 0x01ffffff0000780c */ /* 0x000fda0003f04070 */
[----:B------:R-:W-:Y:S05]  /*0270*/  @P0 BRA `(.L_x_170) ;  /* 0x0000000000140947 */ /* 0x000fea0003800000 */
[----:B------:R-:W-:Y:S02]  /*0280*/  MOV R0, R3 ;  /* 0x0000000300007202 */ /* 0x000fe40000000f00 */
[----:B------:R-:W-:-:S07]  /*0290*/  MOV R14, 0x2b0 ;  /* 0x000002b0000e7802 */ /* 0x000fce0000000f00 */
[----:B-----5:R-:W-:Y:S05]  /*02a0*/  CALL.REL.NOINC `($__internal_5_$__cuda_sm20_rcp_rn_f32_slowpath) ;  /* 0x00000004009c7944 */ /* 0x020fea0003c00000 */
[----:B------:R-:W-:Y:S01]  /*02b0*/  IMAD.MOV.U32 R12, RZ, RZ, R0 ;  /* 0x000000ffff0c7224 */ /* 0x000fe200078e0000 */
[----:B------:R-:W-:Y:S06]  /*02c0*/  BRA `(.L_x_171) ;  /* 0x0000000000107947 */ /* 0x000fec0003800000 */
.L_x_170:
[----:B------:R-:W0:Y:S02]  /*02d0*/  MUFU.RCP R12, R3 ;  /* 0x00000003000c7308 */ /* 0x000e240000001000 */
[----:B0-----:R-:W-:-:S04]  /*02e0*/  FFMA R0, R3, R12, -1 ;  /* 0xbf80000003007423 */ /* 0x001fc8000000000c */
[----:B------:R-:W-:-:S04]  /*02f0*/  FADD.FTZ R5, -R0, -RZ ;  /* 0x800000ff00057221 */ /* 0x000fc80000010100 */
[----:B------:R-:W-:-:S07]  /*0300*/  FFMA R12, R12, R5, R12 ;  /* 0x000000050c0c7223 */ /* 0x000fce000000000c */
.L_x_171:
[----:B------:R-:W0:Y:S01]  /*0310*/  LDCU UR6, c[0x0][0x3a0] ;  /* 0x00007400ff0677ac */ /* 0x000e220008000800 */
[----:B------:R-:W-:Y:S01]  /*0320*/  FADD R0, R13, R13 ;  /* 0x0000000d0d007221 */ /* 0x000fe20000000000 */
[----:B------:R-:W-:Y:S03]  /*0330*/  BSSY.RECONVERGENT B1, `(.L_x_172) ;  /* 0x000000e000017945 */ /* 0x000fe60003800200 */
[----:B0-----:R-:W-:-:S04]  /*0340*/  FMUL R0, R0, UR6 ;  /* 0x0000000600007c20 */ /* 0x001fc80008400000 */
[----:B------:R-:W-:-:S05]  /*0350*/  VIADD R2, R0, 0x1800000 ;  /* 0x0180000000027836 */ /* 0x000fca0000000000 */
[----:B------:R-:W-:-:S04]  /*0360*/  LOP3.LUT R2, R2, 0x7f800000, RZ, 0xc0, !PT ;  /* 0x7f80000002027812 */ /* 0x000fc800078ec0ff */
[----:B------:R-:W-:-:S13]  /*0370*/  ISETP.GT.U32.AND P0, PT, R2, 0x1ffffff, PT ;  /* 0x01ffffff0200780c */ /* 0x000fda0003f04070 */
[----:B------:R-:W-:Y:S05]  /*0380*/  @P0 BRA `(.L_x_173) ;  /* 0x0000000000100947 */ /* 0x000fea0003800000 */
[----:B------:R-:W-:-:S07]  /*0390*/  MOV R14, 0x3b0 ;  /* 0x000003b0000e7802 */ /* 0x000fce0000000f00 */
[----:B-----5:R-:W-:Y:S05]  /*03a0*/  CALL.REL.NOINC `($__internal_5_$__cuda_sm20_rcp_rn_f32_slowpath) ;  /* 0x00000004005c7944 */ /* 0x020fea0003c00000 */
[----:B------:R-:W-:Y:S01]  /*03b0*/  MOV R15, R0 ;  /* 0x00000000000f7202 */ /* 0x000fe20000000f00 */
[----:B------:R-:W-:Y:S06]  /*03c0*/  BRA `(.L_x_174) ;  /* 0x0000000000107947 */ /* 0x000fec0003800000 */
.L_x_173:
[----:B------:R-:W0:Y:S02]  /*03d0*/  MUFU.RCP R15, R0 ;  /* 0x00000000000f7308 */ /* 0x000e240000001000 */
[----:B0-----:R-:W-:-:S04]  /*03e0*/  FFMA R2, R0, R15, -1 ;  /* 0xbf80000000027423 */ /* 0x001fc8000000000f */
[----:B------:R-:W-:-:S04]  /*03f0*/  FADD.FTZ R2, -R2, -RZ ;  /* 0x800000ff02027221 */ /* 0x000fc80000010100 */
[----:B------:R-:W-:-:S07]  /*0400*/  FFMA R15, R15, R2, R15 ;  /* 0x000000020f0f7223 */ /* 0x000fce000000000f */
.L_x_174:
[----:B------:R-:W-:Y:S05]  /*0410*/  BSYNC.RECONVERGENT B1 ;  /* 0x0000000000017941 */ /* 0x000fea0003800200 */
.L_x_172:
[----:B------:R-:W0:Y:S02]  /*0420*/  LDC.64 R4, c[0x0][0x388] ;  /* 0x0000e200ff047b82 */ /* 0x000e240000000a00 */
[----:B0-----:R-:W-:-:S05]  /*0430*/  IMAD.WIDE R4, R6, 0x4, R4 ;  /* 0x0000000406047825 */ /* 0x001fca00078e0204 */
[----:B-----5:R-:W2:Y:S01]  /*0440*/  LDG.E R9, desc[UR4][R4.64+-0x4] ;  /* 0xfffffc0404097981 */ /* 0x020ea2000c1e1900 */
[----:B------:R-:W0:Y:S01]  /*0450*/  MUFU.RCP R2, R3 ;  /* 0x0000000300027308 */ /* 0x000e220000001000 */
[----:B------:R-:W-:Y:S02]  /*0460*/  IMAD.MOV.U32 R8, RZ, RZ, 0x40000000 ;  /* 0x40000000ff087424 */ /* 0x000fe400078e00ff */
[----:B------:R-:W-:-:S05]  /*0470*/  FADD R14, R15, R12 ;  /* 0x0000000c0f0e7221 */ /* 0x000fca0000000000 */
[----:B------:R-:W1:Y:S01]  /*0480*/  FCHK P0, R8, R3 ;  /* 0x0000000308007302 */ /* 0x000e620000000000 */
[----:B0-----:R-:W-:-:S04]  /*0490*/  FFMA R0, -R3, R2, 1 ;  /* 0x3f80000003007423 */ /* 0x001fc80000000102 */
[----:B------:R-:W-:-:S04]  /*04a0*/  FFMA R0, R2, R0, R2 ;  /* 0x0000000002007223 */ /* 0x000fc80000000002 */
[----:B------:R-:W-:-:S04]  /*04b0*/  FFMA R17, R0, 2, RZ ;  /* 0x4000000000117823 */ /* 0x000fc800000000ff */
[----:B------:R-:W-:-:S04]  /*04c0*/  FFMA R2, -R3, R17, 2 ;  /* 0x4000000003027423 */ /* 0x000fc80000000111 */
[----:B------:R-:W-:Y:S01]  /*04d0*/  FFMA R0, R0, R2, R17 ;  /* 0x0000000200007223 */ /* 0x000fe20000000011 */
[----:B--2---:R-:W-:Y:S01]  /*04e0*/  FMUL R14, R14, R9 ;  /* 0x000000090e0e7220 */ /* 0x004fe20000400000 */
[----:B-1----:R-:W-:Y:S06]  /*04f0*/  @!P0 BRA `(.L_x_175) ;  /* 0x0000000000088947 */ /* 0x002fec0003800000 */
[----:B------:R-:W-:-:S07]  /*0500*/  MOV R2, 0x520 ;  /* 0x0000052000027802 */ /* 0x000fce0000000f00 */
[----:B------:R-:W-:Y:S05]  /*0510*/  CALL.REL.NOINC `($__internal_6_$__cuda_sm3x_div_rn_noftz_f32_slowpath) ;  /* 0x0000000400d47944 */ /* 0x000fea0003c00000 */
.L_x_175:
[----:B------:R-:W2:Y:S01]  /*0520*/  LDG.E R9, desc[UR4][R4.64] ;  /* 0x0000000404097981 */ /* 0x000ea2000c1e1900 */
[----:B------:R-:W0:Y:S03]  /*0530*/  LDCU UR6, c[0x0][0x3a4] ;  /* 0x00007480ff0677ac */ /* 0x000e260008000800 */
[----:B------:R-:W3:Y:S01]  /*0540*/  LDG.E R2, desc[UR4][R4.64+0x4] ;  /* 0x0000040404027981 */ /* 0x000ee2000c1e1900 */
[----:B------:R-:W-:Y:S01]  /*0550*/  FMUL R13, R13, R13 ;  /* 0x0000000d0d0d7220 */ /* 0x000fe20000400000 */
[----:B------:R-:W-:Y:S01]  /*0560*/  FADD R15, -R15, R12 ;  /* 0x0000000c0f0f7221 */ /* 0x000fe20000000100 */
[----:B------:R-:W-:Y:S02]  /*0570*/  BSSY.RECONVERGENT B1, `(.L_x_176) ;  /* 0x0000012000017945 */ /* 0x000fe40003800200 */
[----:B0-----:R-:W-:-:S04]  /*0580*/  FMUL R3, R13, UR6 ;  /* 0x000000060d037c20 */ /* 0x001fc80008400000 */
[----:B------:R-:W-:-:S04]  /*0590*/  FMUL R3, R3, UR6 ;  /* 0x0000000603037c20 */ /* 0x000fc80008400000 */
[----:B------:R-:W-:-:S05]  /*05a0*/  VIADD R13, R3, 0x1800000 ;  /* 0x01800000030d7836 */ /* 0x000fca0000000000 */
[----:B------:R-:W-:-:S04]  /*05b0*/  LOP3.LUT R13, R13, 0x7f800000, RZ, 0xc0, !PT ;  /* 0x7f8000000d0d7812 */ /* 0x000fc800078ec0ff */
[----:B------:R-:W-:Y:S01]  /*05c0*/  ISETP.GT.U32.AND P0, PT, R13, 0x1ffffff, PT ;  /* 0x01ffffff0d00780c */ /* 0x000fe20003f04070 */
[----:B--2---:R-:W-:-:S04]  /*05d0*/  FFMA R0, R9, -R0, R14 ;  /* 0x8000000009007223 */ /* 0x004fc8000000000e */
[----:B---3--:R-:W-:-:S08]  /*05e0*/  FFMA R12, R15, R2, R0 ;  /* 0x000000020f0c7223 */ /* 0x008fd00000000000 */
[----:B------:R-:W-:Y:S05]  /*05f0*/  @P0 BRA `(.L_x_177) ;  /* 0x0000000000140947 */ /* 0x000fea0003800000 */
[----:B------:R-:W-:Y:S02]  /*0600*/  MOV R0, R3 ;  /* 0x0000000300007202 */ /* 0x000fe40000000f00 */
[----:B------:R-:W-:-:S07]  /*0610*/  MOV R14, 0x630 ;  /* 0x00000630000e7802 */ /* 0x000fce0000000f00 */
[----:B------:R-:W-:Y:S05]  /*0620*/  CALL.REL.NOINC `($__internal_5_$__cuda_sm20_rcp_rn_f32_slowpath) ;  /* 0x0000000000bc7944 */ /* 0x000fea0003c00000 */
[----:B------:R-:W-:Y:S01]  /*0630*/  IMAD.MOV.U32 R13, RZ, RZ, R0 ;  /* 0x000000ffff0d7224 */ /* 0x000fe200078e0000 */
[----:B------:R-:W-:Y:S06]  /*0640*/  BRA `(.L_x_178) ;  /* 0x0000000000107947 */ /* 0x000fec0003800000 */
.L_x_177:
[----:B------:R-:W0:Y:S02]  /*0650*/  MUFU.RCP R0, R3 ;  /* 0x0000000300007308 */ /* 0x000e240000001000 */
[----:B0-----:R-:W-:-:S04]  /*0660*/  FFMA R2, R3, R0, -1 ;  /* 0xbf80000003027423 */ /* 0x001fc80000000000 */
[----:B------:R-:W-:-:S04]  /*0670*/  FADD.FTZ R13, -R2, -RZ ;  /* 0x800000ff020d7221 */ /* 0x000fc80000010100 */
[----:B------:R-:W-:-:S07]  /*0680*/  FFMA R13, R0, R13, R0 ;  /* 0x0000000d000d7223 */ /* 0x000fce0000000000 */
.L_x_178:
[----:B------:R-:W-:Y:S05]  /*0690*/  BSYNC.RECONVERGENT B1 ;  /* 0x0000000000017941 */ /* 0x000fea0003800200 */
.L_x_176:
[----:B------:R-:W0:Y:S08]  /*06a0*/  LDC R0, c[0x0][0x3b4] ;  /* 0x0000ed00ff007b82 */ /* 0x000e300000000800 */
[----:B------:R-:W1:Y:S01]  /*06b0*/  LDC.64 R14, c[0x0][0x388] ;  /* 0x0000e200ff0e7b82 */ /* 0x000e620000000a00 */
[----:B0-----:R-:W-:-:S04]  /*06c0*/  IMAD R11, R11, R0, -R0 ;  /* 0x000000000b0b7224 */ /* 0x001fc800078e0a00 */
[----:B------:R-:W-:-:S04]  /*06d0*/  IMAD.IADD R11, R10, 0x1, R11 ;  /* 0x000000010a0b7824 */ /* 0x000fc800078e020b */
[----:B-1----:R-:W-:-:S05]  /*06e0*/  IMAD.WIDE R14, R11, 0x4, R14 ;  /* 0x000000040b0e7825 */ /* 0x002fca00078e020e */
[----:B------:R-:W2:Y:S01]  /*06f0*/  LDG.E R10, desc[UR4][R14.64] ;  /* 0x000000040e0a7981 */ /* 0x000ea2000c1e1900 */
[----:B------:R-:W0:Y:S01]  /*0700*/  MUFU.RCP R2, R3 ;  /* 0x0000000300027308 */ /* 0x000e220000001000 */
[----:B------:R-:W-:Y:S07]  /*0710*/  BSSY.RECONVERGENT B1, `(.L_x_179) ;  /* 0x000000b000017945 */ /* 0x000fee0003800200 */
        /* <DEDUP_REMOVED lines=10> */
.L_x_180:
[----:B------:R-:W-:Y:S05]  /*07c0*/  BSYNC.RECONVERGENT B1 ;  /* 0x0000000000017941 */ /* 0x000fea0003800200 */
.L_x_179:
[----:B------:R-:W0:Y:S02]  /*07d0*/  LDC R3, c[0x0][0x3b4] ;  /* 0x0000ed00ff037b82 */ /* 0x000e240000000800 */
[----:B0-----:R-:W-:-:S06]  /*07e0*/  IMAD.WIDE R4, R3, 0x4, R4 ;  /* 0x0000000403047825 */ /* 0x001fcc00078e0204 */
[----:B------:R-:W2:Y:S01]  /*07f0*/  LDG.E R5, desc[UR4][R4.64] ;  /* 0x0000000404057981 */ /* 0x000ea2000c1e1900 */
[----:B------:R-:W-:-:S04]  /*0800*/  FFMA R0, R9, -R0, R10 ;  /* 0x8000000009007223 */ /* 0x000fc8000000000a */
[----:B--2---:R-:W-:-:S04]  /*0810*/  FFMA R13, R5, R13, R0 ;  /* 0x0000000d050d7223 */ /* 0x004fc80000000000 */
[----:B------:R-:W-:-:S07]  /*0820*/  FADD R12, R12, R13 ;  /* 0x0000000d0c0c7221 */ /* 0x000fce0000000000 */
.L_x_169:
[----:B------:R-:W-:Y:S05]  /*0830*/  BSYNC.RECONVERGENT B0 ;  /* 0x0000000000007941 */ /* 0x000fea0003800200 */
.L_x_168:
[----:B--2---:R-:W0:Y:S08]  /*0840*/  LDC.64 R2, c[0x0][0x390] ;  /* 0x0000e400ff027b82 */ /* 0x004e300000000a00 */
[----:B------:R-:W1:Y:S08]  /*0850*/  LDC R0, c[0x0][0x3b0] ;  /* 0x0000ec00ff007b82 */ /* 0x000e700000000800 */
[----:B------:R-:W2:Y:S01]  /*0860*/  LDC.64 R4, c[0x0][0x380] ;  /* 0x0000e000ff047b82 */ /* 0x000ea20000000a00 */
[----:B0-----:R-:W-:-:S06]  /*0870*/  IMAD.WIDE R2, R6, 0x4, R2 ;  /* 0x0000000406027825 */ /* 0x001fcc00078e0202 */
[----:B------:R-:W3:Y:S01]  /*0880*/  LDG.E R3, desc[UR4][R2.64] ;  /* 0x0000000402037981 */ /* 0x000ee2000c1e1900 */
[----:B-----5:R-:W-:Y:S01]  /*0890*/  FMUL R7, R7, R7 ;  /* 0x0000000707077220 */ /* 0x020fe20000400000 */
[----:B-1----:R-:W-:-:S04]  /*08a0*/  FMUL R0, R0, R0 ;  /* 0x0000000000007220 */ /* 0x002fc80000400000 */
[----:B------:R-:W-:Y:S01]  /*08b0*/  FMUL R7, R0, R7 ;  /* 0x0000000700077220 */ /* 0x000fe20000400000 */
[----:B------:R-:W-:-:S04]  /*08c0*/  FADD R0, R9, R9 ;  /* 0x0000000909007221 */ /* 0x000fc80000000000 */
[----:B------:R-:W-:Y:S01]  /*08d0*/  FFMA R0, R7, R12, R0 ;  /* 0x0000000c07007223 */ /* 0x000fe20000000000 */
[----:B--2---:R-:W-:-:S04]  /*08e0*/  IMAD.WIDE R6, R6, 0x4, R4 ;  /* 0x0000000406067825 */ /* 0x004fc800078e0204 */
[----:B---3--:R-:W-:-:S05]  /*08f0*/  FADD R5, R0, -R3 ;  /* 0x8000000300057221 */ /* 0x008fca0000000000 */
[----:B------:R-:W-:Y:S01]  /*0900*/  STG.E desc[UR4][R6.64], R5 ;  /* 0x0000000506007986 */ /* 0x000fe2000c101904 */
[----:B------:R-:W-:Y:S05]  /*0910*/  EXIT ;  /* 0x000000000000794d */ /* 0x000fea0003800000 */
        .weak           $__internal_5_$__cuda_sm20_rcp_rn_f32_slowpath
        .type           $__internal_5_$__cuda_sm20_rcp_rn_f32_slowpath,@function
        .size           $__internal_5_$__cuda_sm20_rcp_rn_f32_slowpath,($__internal_6_$__cuda_sm3x_div_rn_noftz_f32_slowpath - $__internal_5_$__cuda_sm20_rcp_rn_f32_slowpath)
$__internal_5_$__cuda_sm20_rcp_rn_f32_slowpath:
[----:B------:R-:W-:Y:S01]  /*0920*/  SHF.L.U32 R2, R0, 0x1, RZ ;  /* 0x0000000100027819 */ /* 0x000fe200000006ff */
[----:B------:R-:W-:Y:S03]  /*0930*/  BSSY.RECONVERGENT B2, `(.L_x_181) ;  /* 0x0000030000027945 */ /* 0x000fe60003800200 */
        /* <DEDUP_REMOVED lines=13> */
.L_x_182:
        /* <DEDUP_REMOVED lines=26> */
[----:B------:R-:W-:Y:S02]  /*0bb0*/  ISETP.GE.AND P0, PT, R15, RZ, PT ;  /* 0x000000ff0f00720c */ /* 0x000fe40003f06270 */
[----:B------:R-:W-:-:S04]  /*0bc0*/  IADD3 R15, PT, PT, R2, -0xfc, RZ ;  /* 0xffffff04020f7810 */ /* 0x000fc80007ffe0ff */
[----:B------:R-:W-:-:S07]  /*0bd0*/  SHF.R.U32.HI R15, RZ, R15, R18 ;  /* 0x0000000fff0f7219 */ /* 0x000fce0000011612 */
[----:B------:R-:W-:-:S04]  /*0be0*/  @!P0 VIADD R15, R15, 0x1 ;  /* 0x000000010f0f8836 */ /* 0x000fc80000000000 */
[----:B------:R-:W-:-:S05]  /*0bf0*/  @!P1 IMAD.SHL.U32 R15, R15, 0x2, RZ ;  /* 0x000000020f0f9824 */ /* 0x000fca00078e00ff */
[----:B------:R-:W-:Y:S01]  /*0c00*/  LOP3.LUT R15, R15, 0x80000000, R0, 0xf8, !PT ;  /* 0x800000000f0f7812 */ /* 0x000fe200078ef800 */
[----:B------:R-:W-:Y:S06]  /*0c10*/  BRA `(.L_x_183) ;  /* 0x0000000000047947 */ /* 0x000fec0003800000 */
.L_x_184:
[----:B------:R0:W1:Y:S02]  /*0c20*/  MUFU.RCP R15, R0 ;  /* 0x00000000000f7308 */ /* 0x0000640000001000 */
.L_x_183:
[----:B------:R-:W-:Y:S05]  /*0c30*/  BSYNC.RECONVERGENT B2 ;  /* 0x0000000000027941 */ /* 0x000fea0003800200 */
.L_x_181:
[----:B01----:R-:W-:Y:S01]  /*0c40*/  MOV R0, R15 ;  /* 0x0000000f00007202 */ /* 0x003fe20000000f00 */
[----:B------:R-:W-:-:S04]  /*0c50*/  IMAD.MOV.U32 R15, RZ, RZ, 0x0 ;  /* 0x00000000ff0f7424 */ /* 0x000fc800078e00ff */
[----:B------:R-:W-:Y:S05]  /*0c60*/  RET.REL.NODEC R14 `(_Z8solve_2DPfS_S_S_fffffii) ;  /* 0xfffffff00ee47950 */ /* 0x000fea0003c3ffff */
        .weak           $__internal_6_$__cuda_sm3x_div_rn_noftz_f32_slowpath
        .type           $__internal_6_$__cuda_sm3x_div_rn_noftz_f32_slowpath,@function
        .size           $__internal_6_$__cuda_sm3x_div_rn_noftz_f32_slowpath,(.L_x_218 - $__internal_6_$__cuda_sm3x_div_rn_noftz_f32_slowpath)
$__internal_6_$__cuda_sm3x_div_rn_noftz_f32_slowpath:
[----:B------:R-:W-:Y:S01]  /*0c70*/  SHF.R.U32.HI R16, RZ, 0x17, R3 ;  /* 0x00000017ff107819 */ /* 0x000fe20000011603 */
[----:B------:R-:W-:Y:S01]  /*0c80*/  BSSY.RECONVERGENT B2, `(.L_x_185) ;  /* 0x0000064000027945 */ /* 0x000fe20003800200 */
[----:B------:R-:W-:Y:S01]  /*0c90*/  SHF.R.U32.HI R0, RZ, 0x17, R8 ;  /* 0x00000017ff007819 */ /* 0x000fe20000011608 */
[----:B------:R-:W-:Y:S01]  /*0ca0*/  IMAD.MOV.U32 R18, RZ, RZ, 0x40000000 ;  /* 0x40000000ff127424 */ /* 0x000fe200078e00ff */
[----:B------:R-:W-:Y:S02]  /*0cb0*/  LOP3.LUT R16, R16, 0xff, RZ, 0xc0, !PT ;  /* 0x000000ff10107812 */ /* 0x000fe400078ec0ff */
[----:B------:R-:W-:-:S03]  /*0cc0*/  LOP3.LUT R19, R0, 0xff, RZ, 0xc0, !PT ;  /* 0x000000ff00137812 */ /* 0x000fc600078ec0ff */
[----:B------:R-:W-:Y:S01]  /*0cd0*/  VIADD R21, R16, 0xffffffff ;  /* 0xffffffff10157836 */ /* 0x000fe20000000000 */
[----:B------:R-:W-:-:S04]  /*0ce0*/  IADD3 R20, PT, PT, R19, -0x1, RZ ;  /* 0xffffffff13147810 */ /* 0x000fc80007ffe0ff */
[----:B------:R-:W-:-:S04]  /*0cf0*/  ISETP.GT.U32.AND P0, PT, R21, 0xfd, PT ;  /* 0x000000fd1500780c */ /* 0x000fc80003f04070 */
[----:B------:R-:W-:-:S13]  /*0d00*/  ISETP.GT.U32.OR P0, PT, R20, 0xfd, P0 ;  /* 0x000000fd1400780c */ /* 0x000fda0000704470 */
[----:B------:R-:W-:Y:S01]  /*0d10*/  @!P0 IMAD.MOV.U32 R17, RZ, RZ, RZ ;  /* 0x000000ffff118224 */ /* 0x000fe200078e00ff */
[----:B------:R-:W-:Y:S06]  /*0d20*/  @!P0 BRA `(.L_x_186) ;  /* 0x0000000000608947 */ /* 0x000fec0003800000 */
[----:B------:R-:W-:Y:S01]  /*0d30*/  HFMA2 R0, -RZ, RZ, 2, 0 ;  /* 0x40000000ff007431 */ /* 0x000fe200000001ff */
[----:B------:R-:W-:-:S04]  /*0d40*/  FSETP.GTU.FTZ.AND P1, PT, |R3|, +INF , PT ;  /* 0x7f8000000300780b */ /* 0x000fc80003f3c200 */
        /* <DEDUP_REMOVED lines=20> */
[----:B------:R-:W-:-:S03]  /*0e90*/  @!P1 FFMA R3, R3, 1.84467440737095516160e+19, RZ ;  /* 0x5f80000003039823 */ /* 0x000fc600000000ff */
[----:B------:R-:W-:-:S07]  /*0ea0*/  @!P1 IADD3 R17, PT, PT, R17, 0x40, RZ ;  /* 0x0000004011119810 */ /* 0x000fce0007ffe0ff */
.L_x_186:
[----:B------:R-:W-:Y:S01]  /*0eb0*/  LEA R0, R16, 0xc0800000, 0x17 ;  /* 0xc080000010007811 */ /* 0x000fe200078eb8ff */
[----:B------:R-:W-:Y:S04]  /*0ec0*/  BSSY.RECONVERGENT B3, `(.L_x_191) ;  /* 0x0000036000037945 */ /* 0x000fe80003800200 */
[----:B------:R-:W-:Y:S01]  /*0ed0*/  IMAD.IADD R20, R3, 0x1, -R0 ;  /* 0x0000000103147824 */ /* 0x000fe200078e0a00 */
[----:B------:R-:W-:-:S03]  /*0ee0*/  IADD3 R3, PT, PT, R19, -0x7f, RZ ;  /* 0xffffff8113037810 */ /* 0x000fc60007ffe0ff */
[----:B------:R-:W0:Y:S01]  /*0ef0*/  MUFU.RCP R21, R20 ;  /* 0x0000001400157308 */ /* 0x000e220000001000 */
[----:B------:R-:W-:Y:S01]  /*0f00*/  FADD.FTZ R23, -R20, -RZ ;  /* 0x800000ff14177221 */ /* 0x000fe20000010100 */
[C---:B------:R-:W-:Y:S01]  /*0f10*/  IMAD R0, R3.reuse, -0x800000, R18 ;  /* 0xff80000003007824 */ /* 0x040fe200078e0212 */
[----:B------:R-:W-:-:S05]  /*0f20*/  IADD3 R16, PT, PT, R3, 0x7f, -R16 ;  /* 0x0000007f03107810 */ /* 0x000fca0007ffe810 */
[----:B------:R-:W-:Y:S02]  /*0f30*/  IMAD.IADD R16, R16, 0x1, R17 ;  /* 0x0000000110107824 */ /* 0x000fe400078e0211 */
[----:B0-----:R-:W-:-:S04]  /*0f40*/  FFMA R22, R21, R23, 1 ;  /* 0x3f80000015167423 */ /* 0x001fc80000000017 */
[----:B------:R-:W-:-:S04]  /*0f50*/  FFMA R19, R21, R22, R21 ;  /* 0x0000001615137223 */ /* 0x000fc80000000015 */
[----:B------:R-:W-:-:S04]  /*0f60*/  FFMA R18, R0, R19, RZ ;  /* 0x0000001300127223 */ /* 0x000fc800000000ff */
[----:B------:R-:W-:-:S04]  /*0f70*/  FFMA R21, R23, R18, R0 ;  /* 0x0000001217157223 */ /* 0x000fc80000000000 */
[----:B------:R-:W-:-:S04]  /*0f80*/  FFMA R18, R19, R21, R18 ;  /* 0x0000001513127223 */ /* 0x000fc80000000012 */
[----:B------:R-:W-:-:S04]  /*0f90*/  FFMA R21, R23, R18, R0 ;  /* 0x0000001217157223 */ /* 0x000fc80000000000 */
[----:B------:R-:W-:-:S05]  /*0fa0*/  FFMA R0, R19, R21, R18 ;  /* 0x0000001513007223 */ /* 0x000fca0000000012 */
[----:B------:R-:W-:-:S04]  /*0fb0*/  SHF.R.U32.HI R3, RZ, 0x17, R0 ;  /* 0x00000017ff037819 */ /* 0x000fc80000011600 */
[----:B------:R-:W-:-:S04]  /*0fc0*/  LOP3.LUT R3, R3, 0xff, RZ, 0xc0, !PT ;  /* 0x000000ff03037812 */ /* 0x000fc800078ec0ff */
[----:B------:R-:W-:-:S05]  /*0fd0*/  IADD3 R20, PT, PT, R3, R16, RZ ;  /* 0x0000001003147210 */ /* 0x000fca0007ffe0ff */
        /* <DEDUP_REMOVED lines=10> */
[-CC-:B------:R-:W-:Y:S01]  /*1080*/  FFMA.RZ R3, R19, R21.reuse, R18.reuse ;  /* 0x0000001513037223 */ /* 0x180fe2000000c012 */
[C---:B------:R-:W-:Y:S02]  /*1090*/  IADD3 R17, PT, PT, R20.reuse, 0x20, RZ ;  /* 0x0000002014117810 */ /* 0x040fe40007ffe0ff */
[----:B------:R-:W-:Y:S02]  /*10a0*/  ISETP.NE.AND P2, PT, R20, RZ, PT ;  /* 0x000000ff1400720c */ /* 0x000fe40003f45270 */
[----:B------:R-:W-:Y:S01]  /*10b0*/  LOP3.LUT R16, R3, 0x7fffff, RZ, 0xc0, !PT ;  /* 0x007fffff03107812 */ /* 0x000fe200078ec0ff */
[CCC-:B------:R-:W-:Y:S01]  /*10c0*/  FFMA.RP R3, R19.reuse, R21.reuse, R18.reuse ;  /* 0x0000001513037223 */ /* 0x1c0fe20000008012 */
[----:B------:R-:W-:Y:S01]  /*10d0*/  FFMA.RM R18, R19, R21, R18 ;  /* 0x0000001513127223 */ /* 0x000fe20000004012 */
[----:B------:R-:W-:Y:S01]  /*10e0*/  IMAD.MOV R19, RZ, RZ, -R20 ;  /* 0x000000ffff137224 */ /* 0x000fe200078e0a14 */
[----:B------:R-:W-:Y:S02]  /*10f0*/  LOP3.LUT R16, R16, 0x800000, RZ, 0xfc, !PT ;  /* 0x0080000010107812 */ /* 0x000fe400078efcff */
[----:B------:R-:W-:-:S02]  /*1100*/  ISETP.NE.AND P1, PT, R20, RZ, PT ;  /* 0x000000ff1400720c */ /* 0x000fc40003f25270 */
[----:B------:R-:W-:Y:S02]  /*1110*/  SHF.L.U32 R17, R16, R17, RZ ;  /* 0x0000001110117219 */ /* 0x000fe400000006ff */
[----:B------:R-:W-:Y:S02]  /*1120*/  FSETP.NEU.FTZ.AND P0, PT, R3, R18, PT ;  /* 0x000000120300720b */ /* 0x000fe40003f1d000 */
[----:B------:R-:W-:Y:S02]  /*1130*/  SEL R3, R19, RZ, P2 ;  /* 0x000000ff13037207 */ /* 0x000fe40001000000 */
[----:B------:R-:W-:Y:S02]  /*1140*/  ISETP.NE.AND P1, PT, R17, RZ, P1 ;  /* 0x000000ff1100720c */ /* 0x000fe40000f25270 */
[----:B------:R-:W-:Y:S02]  /*1150*/  SHF.R.U32.HI R3, RZ, R3, R16 ;  /* 0x00000003ff037219 */ /* 0x000fe40000011610 */
[----:B------:R-:W-:-:S02]  /*1160*/  PLOP3.LUT P0, PT, P0, P1, PT, 0xf8, 0x8f ;  /* 0x00000000008f781c */ /* 0x000fc40000703f70 */
[----:B------:R-:W-:Y:S02]  /*1170*/  SHF.R.U32.HI R17, RZ, 0x1, R3 ;  /* 0x00000001ff117819 */ /* 0x000fe40000011603 */
[----:B------:R-:W-:-:S04]  /*1180*/  SEL R16, RZ, 0x1, !P0 ;  /* 0x00000001ff107807 */ /* 0x000fc80004000000 */
[----:B------:R-:W-:-:S04]  /*1190*/  LOP3.LUT R16, R16, 0x1, R17, 0xf8, !PT ;  /* 0x0000000110107812 */ /* 0x000fc800078ef811 */
[----:B------:R-:W-:-:S04]  /*11a0*/  LOP3.LUT R16, R16, R3, RZ, 0xc0, !PT ;  /* 0x0000000310107212 */ /* 0x000fc800078ec0ff */
[----:B------:R-:W-:-:S04]  /*11b0*/  IADD3 R17, PT, PT, R17, R16, RZ ;  /* 0x0000001011117210 */ /* 0x000fc80007ffe0ff */
[----:B------:R-:W-:Y:S01]  /*11c0*/  LOP3.LUT R0, R17, R0, RZ, 0xfc, !PT ;  /* 0x0000000011007212 */ /* 0x000fe200078efcff */
[----:B------:R-:W-:Y:S06]  /*11d0*/  BRA `(.L_x_194) ;  /* 0x0000000000107947 */ /* 0x000fec0003800000 */
.L_x_193:
[----:B------:R-:W-:-:S04]  /*11e0*/  LOP3.LUT R0, R0, 0x80000000, RZ, 0xc0, !PT ;  /* 0x8000000000007812 */ /* 0x000fc800078ec0ff */
[----:B------:R-:W-:Y:S01]  /*11f0*/  LOP3.LUT R0, R0, 0x7f800000, RZ, 0xfc, !PT ;  /* 0x7f80000000007812 */ /* 0x000fe200078efcff */
[----:B------:R-:W-:Y:S06]  /*1200*/  BRA `(.L_x_194) ;  /* 0x0000000000047947 */ /* 0x000fec0003800000 */
.L_x_192:
[----:B------:R-:W-:-:S07]  /*1210*/  IMAD R0, R16, 0x800000, R0 ;  /* 0x0080000010007824 */ /* 0x000fce00078e0200 */
.L_x_194:
[----:B------:R-:W-:Y:S05]  /*1220*/  BSYNC.RECONVERGENT B3 ;  /* 0x0000000000037941 */ /* 0x000fea0003800200 */
.L_x_191:
[----:B------:R-:W-:Y:S05]  /*1230*/  BRA `(.L_x_195) ;  /* 0x0000000000207947 */ /* 0x000fea0003800000 */
.L_x_190:
[----:B------:R-:W-:-:S04]  /*1240*/  LOP3.LUT R0, R3, 0x80000000, R18, 0x48, !PT ;  /* 0x8000000003007812 */ /* 0x000fc800078e4812 */
[----:B------:R-:W-:Y:S01]  /*1250*/  LOP3.LUT R0, R0, 0x7f800000, RZ, 0xfc, !PT ;  /* 0x7f80000000007812 */ /* 0x000fe200078efcff */
[----:B------:R-:W-:Y:S06]  /*1260*/  BRA `(.L_x_195) ;  /* 0x0000000000147947 */ /* 0x000fec0003800000 */
.L_x_189:
[----:B------:R-:W-:Y:S01]  /*1270*/  LOP3.LUT R0, R3, 0x80000000, R18, 0x48, !PT ;  /* 0x8000000003007812 */ /* 0x000fe200078e4812 */
[----:B------:R-:W-:Y:S06]  /*1280*/  BRA `(.L_x_195) ;  /* 0x00000000000c7947 */ /* 0x000fec0003800000 */
.L_x_188:
[----:B------:R-:W0:Y:S01]  /*1290*/  MUFU.RSQ R0, -QNAN ;  /* 0xffc0000000007908 */ /* 0x000e220000001400 */
[----:B------:R-:W-:Y:S05]  /*12a0*/  BRA `(.L_x_195) ;  /* 0x0000000000047947 */ /* 0x000fea0003800000 */
.L_x_187:
[----:B------:R-:W-:-:S07]  /*12b0*/  FADD.FTZ R0, R0, R3 ;  /* 0x0000000300007221 */ /* 0x000fce0000010000 */
.L_x_195:
[----:B------:R-:W-:Y:S05]  /*12c0*/  BSYNC.RECONVERGENT B2 ;  /* 0x0000000000027941 */ /* 0x000fea0003800200 */
.L_x_185:
[----:B------:R-:W-:-:S04]  /*12d0*/  MOV R3, 0x0 ;  /* 0x0000000000037802 */ /* 0x000fc80000000f00 */
[----:B0-----:R-:W-:Y:S05]  /*12e0*/  RET.REL.NODEC R2 `(_Z8solve_2DPfS_S_S_fffffii) ;  /* 0xffffffec02447950 */ /* 0x001fea0003c3ffff */
.L_x_196:
        /* <DEDUP_REMOVED lines=9> */
.L_x_218:


//--------------------- .text._Z21inject_sources_3D_adjPfS_S_S_S_S_S_S_S_S_PiS0_S0_iiiii --------------------------
	.section	.text._Z21inject_sources_3D_adjPfS_S_S_S_S_S_S_S_S_PiS0_S0_iiiii,"ax",@progbits
	.align	128
        .global         _Z21inject_sources_3D_adjPfS_S_S_S_S_S_S_S_S_PiS0_S0_iiiii
        .type           _Z21inject_sources_3D_adjPfS_S_S_S_S_S_S_S_S_PiS0_S0_iiiii,@function
        .size           _Z21inject_sources_3D_adjPfS_S_S_S_S_S_S_S_S_PiS0_S0_iiiii,(.L_x_233 - _Z21inject_sources_3D_adjPfS_S_S_S_S_S_S_S_S_PiS0_S0_iiiii)
        .other          _Z21inject_sources_3D_adjPfS_S_S_S_S_S_S_S_S_PiS0_S0_iiiii,@"STO_CUDA_ENTRY STV_DEFAULT"
_Z21inject_sources_3D_adjPfS_S_S_S_S_S_S_S_S_PiS0_S0_iiiii:
.text._Z21inject_sources_3D_adjPfS_S_S_S_S_S_S_S_S_PiS0_S0_iiiii:
[----:B------:R-:W-:Y:S01]  /*0000*/  LDC R1, c[0x0][0x37c] ;  /* 0x0000df00ff017b82 */ /* 0x000fe20000000800 */
[----:B------:R-:W0:Y:S07]  /*0010*/  S2R R8, SR_TID.X ;  /* 0x0000000000087919 */ /* 0x000e2e0000002100 */
[----:B------:R-:W0:Y:S01]  /*0020*/  S2UR UR4, SR_CTAID.X ;  /* 0x00000000000479c3 */ /* 0x000e220000002500 */
[----:B------:R-:W1:Y:S07]  /*0030*/  LDCU.64 UR6, c[0x0][0x388] ;  /* 0x00007100ff0677ac */ /* 0x000e6e0008000a00 */
[----:B------:R-:W0:Y:S08]  /*0040*/  LDC R9, c[0x0][0x360] ;  /* 0x0000d800ff097b82 */ /* 0x000e300000000800 */
[----:B------:R-:W2:Y:S01]  /*0050*/  LDC.64 R4, c[0x0][0x3e8] ;  /* 0x0000fa00ff047b82 */ /* 0x000ea20000000a00 */
[----:B0-----:R-:W-:-:S05]  /*0060*/  IMAD R8, R9, UR4, R8 ;  /* 0x0000000409087c24 */ /* 0x001fca000f8e0208 */
[--C-:B------:R-:W-:Y:S02]  /*0070*/  SHF.R.S32.HI R9, RZ, 0x1f, R8.reuse ;  /* 0x0000001fff097819 */ /* 0x100fe40000011408 */
[----:B--2---:R-:W-:Y:S01]  /*0080*/  ISETP.GE.AND P0, PT, R8, R5, PT ;  /* 0x000000050800720c */ /* 0x004fe20003f06270 */
[----:B------:R-:W-:-:S03]  /*0090*/  IMAD.WIDE R2, R5, R4, R8 ;  /* 0x0000000405027225 */ /* 0x000fc600078e0208 */
[----:B-1----:R-:W-:-:S04]  /*00a0*/  LEA R10, P1, R2, UR6, 0x2 ;  /* 0x00000006020a7c11 */ /* 0x002fc8000f8210ff */
[----:B------:R-:W-:-:S05]  /*00b0*/  LEA.HI.X R11, R2, UR7, R3, 0x2, P1 ;  /* 0x00000007020b7c11 */ /* 0x000fca00088f1403 */
[----:B------:R-:W-:Y:S05]  /*00c0*/  @P0 EXIT ;  /* 0x000000000000094d */ /* 0x000fea0003800000 */
[----:B------:R-:W0:Y:S01]  /*00d0*/  LDCU.128 UR8, c[0x0][0x3d0] ;  /* 0x00007a00ff0877ac */ /* 0x000e220008000c00 */
[C---:B------:R-:W-:Y:S01]  /*00e0*/  IMAD.SHL.U32 R0, R8.reuse, 0x4, RZ ;  /* 0x0000000408007824 */ /* 0x040fe200078e00ff */
[----:B------:R-:W-:Y:S01]  /*00f0*/  SHF.L.U64.HI R8, R8, 0x2, R9 ;  /* 0x0000000208087819 */ /* 0x000fe20000010209 */
[----:B------:R-:W1:Y:S01]  /*0100*/  LDCU.64 UR4, c[0x0][0x3e0] ;  /* 0x00007c00ff0477ac */ /* 0x000e620008000a00 */
[----:B------:R-:W2:Y:S01]  /*0110*/  LDCU.64 UR6, c[0x0][0x358] ;  /* 0x00006b00ff0677ac */ /* 0x000ea20008000a00 */
[----:B------:R-:W3:Y:S01]  /*0120*/  LDCU.64 UR12, c[0x0][0x380] ;  /* 0x00007000ff0c77ac */ /* 0x000ee20008000a00 */
[C---:B0-----:R-:W-:Y:S02]  /*0130*/  IADD3 R4, P0, PT, R0.reuse, UR8, RZ ;  /* 0x0000000800047c10 */ /* 0x041fe4000ff1e0ff */
[----:B------:R-:W-:Y:S02]  /*0140*/  IADD3 R12, P1, PT, R0, UR10, RZ ;  /* 0x0000000a000c7c10 */ /* 0x000fe4000ff3e0ff */
[----:B------:R-:W-:-:S02]  /*0150*/  IADD3.X R5, PT, PT, R8, UR9, RZ, P0, !PT ;  /* 0x0000000908057c10 */ /* 0x000fc400087fe4ff */
[----:B-1----:R-:W-:Y:S01]  /*0160*/  IADD3 R18, P2, PT, R0, UR4, RZ ;  /* 0x0000000400127c10 */ /* 0x002fe2000ff5e0ff */
[----:B------:R-:W0:Y:S01]  /*0170*/  LDCU UR4, c[0x0][0x3f8] ;  /* 0x00007f00ff0477ac */ /* 0x000e220008000800 */
[C---:B------:R-:W-:Y:S01]  /*0180*/  IADD3.X R13, PT, PT, R8.reuse, UR11, RZ, P1, !PT ;  /* 0x0000000b080d7c10 */ /* 0x040fe20008ffe4ff */
[----:B--2---:R-:W2:Y:S01]  /*0190*/  LDG.E R2, desc[UR6][R4.64] ;  /* 0x0000000604027981 */ /* 0x004ea2000c1e1900 */
[----:B------:R-:W-:Y:S01]  /*01a0*/  IADD3.X R19, PT, PT, R8, UR5, RZ, P2, !PT ;  /* 0x0000000508137c10 */ /* 0x000fe200097fe4ff */
[----:B------:R-:W0:Y:S02]  /*01b0*/  LDCU UR5, c[0x0][0x3f0] ;  /* 0x00007e00ff0577ac */ /* 0x000e240008000800 */
[----:B------:R-:W4:Y:S01]  /*01c0*/  LDG.E R15, desc[UR6][R12.64] ;  /* 0x000000060c0f7981 */ /* 0x000f22000c1e1900 */
[----:B------:R-:W1:Y:S03]  /*01d0*/  LDCU.128 UR8, c[0x0][0x390] ;  /* 0x00007200ff0877ac */ /* 0x000e660008000c00 */
[----:B------:R-:W5:Y:S04]  /*01e0*/  LDG.E R18, desc[UR6][R18.64] ;  /* 0x0000000612127981 */ /* 0x000f68000c1e1900 */
[----:B------:R-:W3:Y:S01]  /*01f0*/  LDG.E R9, desc[UR6][R10.64] ;  /* 0x000000060a097981 */ /* 0x000ee2000c1e1900 */
[----:B0-----:R-:W-:Y:S01]  /*0200*/  UIMAD UR4, UR4, UR5, URZ ;  /* 0x00000005040472a4 */ /* 0x001fe2000f8e02ff */
[----:B-1----:R-:W-:-:S04]  /*0210*/  IADD3 R22, P0, PT, R0, UR8, RZ ;  /* 0x0000000800167c10 */ /* 0x002fc8000ff1e0ff */
[----:B------:R-:W-:-:S05]  /*0220*/  IADD3.X R23, PT, PT, R8, UR9, RZ, P0, !PT ;  /* 0x0000000908177c10 */ /* 0x000fca00087fe4ff */
[----:B------:R-:W3:Y:S01]  /*0230*/  LDG.E R22, desc[UR6][R22.64] ;  /* 0x0000000616167981 */ /* 0x000ee2000c1e1900 */
[----:B--2---:R-:W-:-:S03]  /*0240*/  SHF.R.S32.HI R3, RZ, 0x1f, R2 ;  /* 0x0000001fff037819 */ /* 0x004fc60000011402 */
[----:B----4-:R-:W-:-:S04]  /*0250*/  IMAD.WIDE R6, R15, UR4, R2 ;  /* 0x000000040f067c25 */ /* 0x010fc8000f8e0202 */
[----:B-----5:R-:W-:-:S05]  /*0260*/  IMAD R21, R18, UR5, RZ ;  /* 0x0000000512157c24 */ /* 0x020fca000f8e02ff */
[----:B------:R-:W-:Y:S02]  /*0270*/  SHF.R.S32.HI R17, RZ, 0x1f, R21 ;  /* 0x0000001fff117819 */ /* 0x000fe40000011415 */
[----:B------:R-:W-:-:S05]  /*0280*/  IADD3 R5, P1, PT, R21, R6, RZ ;  /* 0x0000000615057210 */ /* 0x000fca0007f3e0ff */
[----:B------:R-:W-:Y:S01]  /*0290*/  IMAD.X R12, R7, 0x1, R17, P1 ;  /* 0x00000001070c7824 */ /* 0x000fe200008e0611 */
[----:B---3--:R-:W-:-:S04]  /*02a0*/  LEA R4, P1, R5, UR12, 0x2 ;  /* 0x0000000c05047c11 */ /* 0x008fc8000f8210ff */
[----:B------:R-:W-:-:S05]  /*02b0*/  LEA.HI.X R5, R5, UR13, R12, 0x2, P1 ;  /* 0x0000000d05057c11 */ /* 0x000fca00088f140c */
[----:B------:R-:W2:Y:S01]  /*02c0*/  LDG.E R14, desc[UR6][R4.64] ;  /* 0x00000006040e7981 */ /* 0x000ea2000c1e1900 */
[----:B------:R-:W-:-:S05]  /*02d0*/  VIADD R13, R21, UR5 ;  /* 0x00000005150d7c36 */ /* 0x000fca0008000000 */
[----:B------:R-:W-:Y:S02]  /*02e0*/  SHF.R.S32.HI R12, RZ, 0x1f, R13 ;  /* 0x0000001fff0c7819 */ /* 0x000fe4000001140d */
[----:B------:R-:W-:-:S04]  /*02f0*/  IADD3 R16, P0, PT, R6, R13, RZ ;  /* 0x0000000d06107210 */ /* 0x000fc80007f1e0ff */
[----:B------:R-:W-:Y:S01]  /*0300*/  LEA R6, P1, R16, UR12, 0x2 ;  /* 0x0000000c10067c11 */ /* 0x000fe2000f8210ff */
[----:B------:R-:W-:Y:S01]  /*0310*/  IMAD.X R7, R7, 0x1, R12, P0 ;  /* 0x0000000107077824 */ /* 0x000fe200000e060c */
[----:B------:R-:W-:-:S04]  /*0320*/  IADD3 R18, P0, PT, R0, UR10, RZ ;  /* 0x0000000a00127c10 */ /* 0x000fc8000ff1e0ff */
[----:B------:R-:W-:Y:S01]  /*0330*/  IADD3.X R19, PT, PT, R8, UR11, RZ, P0, !PT ;  /* 0x0000000b08137c10 */ /* 0x000fe200087fe4ff */
[----:B------:R-:W0:Y:S01]  /*0340*/  LDCU.128 UR8, c[0x0][0x3a0] ;  /* 0x00007400ff0877ac */ /* 0x000e220008000c00 */
[----:B------:R-:W-:Y:S01]  /*0350*/  LEA.HI.X R7, R16, UR13, R7, 0x2, P1 ;  /* 0x0000000d10077c11 */ /* 0x000fe200088f1407 */
[----:B--2---:R-:W-:-:S05]  /*0360*/  FFMA R25, R9, R22, R14 ;  /* 0x0000001609197223 */ /* 0x004fca000000000e */
[----:B------:R-:W-:Y:S04]  /*0370*/  STG.E desc[UR6][R4.64], R25 ;  /* 0x0000001904007986 */ /* 0x000fe8000c101906 */
[----:B------:R-:W2:Y:S04]  /*0380*/  LDG.E R18, desc[UR6][R18.64] ;  /* 0x0000000612127981 */ /* 0x000ea8000c1e1900 */
[----:B------:R-:W2:Y:S01]  /*0390*/  LDG.E R14, desc[UR6][R6.64] ;  /* 0x00000006060e7981 */ /* 0x000ea2000c1e1900 */
[----:B0-----:R-:W-:-:S04]  /*03a0*/  IADD3 R10, P0, PT, R0, UR8, RZ ;  /* 0x00000008000a7c10 */ /* 0x001fc8000ff1e0ff */
[----:B------:R-:W-:Y:S01]  /*03b0*/  IADD3.X R11, PT, PT, R8, UR9, RZ, P0, !PT ;  /* 0x00000009080b7c10 */ /* 0x000fe200087fe4ff */
[----:B--2---:R-:W-:-:S05]  /*03c0*/  FFMA R27, R9, R18, R14 ;  /* 0x00000012091b7223 */ /* 0x004fca000000000e */
[----:B------:R-:W-:Y:S04]  /*03d0*/  STG.E desc[UR6][R6.64], R27 ;  /* 0x0000001b06007986 */ /* 0x000fe8000c101906 */
[----:B------:R-:W2:Y:S04]  /*03e0*/  LDG.E R10, desc[UR6][R10.64] ;  /* 0x000000060a0a7981 */ /* 0x000ea8000c1e1900 */
[----:B------:R-:W2:Y:S01]  /*03f0*/  LDG.E R14, desc[UR6][R4.64+0x4] ;  /* 0x00000406040e7981 */ /* 0x000ea2000c1e1900 */
[----:B------:R-:W-:-:S04]  /*0400*/  IADD3 R22, P0, PT, R0, UR10, RZ ;  /* 0x0000000a00167c10 */ /* 0x000fc8000ff1e0ff */
[----:B------:R-:W-:Y:S01]  /*0410*/  IADD3.X R23, PT, PT, R8, UR11, RZ, P0, !PT ;  /* 0x0000000b08177c10 */ /* 0x000fe200087fe4ff */
[----:B------:R-:W0:Y:S01]  /*0420*/  LDCU.128 UR8, c[0x0][0x3b0] ;  /* 0x00007600ff0877ac */ /* 0x000e220008000c00 */
[----:B------:R-:W-:Y:S01]  /*0430*/  IADD3 R16, P0, PT, R2, R21, RZ ;  /* 0x0000001502107210 */ /* 0x000fe20007f1e0ff */
[----:B------:R-:W-:Y:S02]  /*0440*/  VIADD R21, R15, 0x1 ;  /* 0x000000010f157836 */ /* 0x000fe40000000000 */
[----:B--2---:R-:W-:-:S05]  /*0450*/  FFMA R19, R9, R10, R14 ;  /* 0x0000000a09137223 */ /* 0x004fca000000000e */
[----:B------:R1:W-:Y:S04]  /*0460*/  STG.E desc[UR6][R4.64+0x4], R19 ;  /* 0x0000041304007986 */ /* 0x0003e8000c101906 */
[----:B------:R-:W2:Y:S04]  /*0470*/  LDG.E R22, desc[UR6][R22.64] ;  /* 0x0000000616167981 */ /* 0x000ea8000c1e1900 */
[----:B------:R-:W2:Y:S01]  /*0480*/  LDG.E R18, desc[UR6][R6.64+0x4] ;  /* 0x0000040606127981 */ /* 0x000ea2000c1e1900 */
[----:B------:R-:W-:Y:S02]  /*0490*/  IMAD.X R17, R3, 0x1, R17, P0 ;  /* 0x0000000103117824 */ /* 0x000fe400000e0611 */
[----:B------:R-:W-:Y:S01]  /*04a0*/  IMAD.WIDE R14, R21, UR4, R16 ;  /* 0x00000004150e7c25 */ /* 0x000fe2000f8e0210 */
[----:B0-----:R-:W-:-:S02]  /*04b0*/  IADD3 R16, P0, PT, R0, UR8, RZ ;  /* 0x0000000800107c10 */ /* 0x001fc4000ff1e0ff */
[----:B------:R-:W-:Y:S02]  /*04c0*/  LEA R10, P1, R14, UR12, 0x2 ;  /* 0x0000000c0e0a7c11 */ /* 0x000fe4000f8210ff */
[----:B------:R-:W-:Y:S02]  /*04d0*/  IADD3.X R17, PT, PT, R8, UR9, RZ, P0, !PT ;  /* 0x0000000908117c10 */ /* 0x000fe400087fe4ff */
[----:B------:R-:W-:Y:S01]  /*04e0*/  LEA.HI.X R11, R14, UR13, R15, 0x2, P1 ;  /* 0x0000000d0e0b7c11 */ /* 0x000fe200088f140f */
[----:B--2---:R-:W-:-:S05]  /*04f0*/  FFMA R15, R9, R22, R18 ;  /* 0x00000016090f7223 */ /* 0x004fca0000000012 */
[----:B------:R0:W-:Y:S04]  /*0500*/  STG.E desc[UR6][R6.64+0x4], R15 ;  /* 0x0000040f06007986 */ /* 0x0001e8000c101906 */
[----:B------:R-:W2:Y:S04]  /*0510*/  LDG.E R16, desc[UR6][R16.64] ;  /* 0x0000000610107981 */ /* 0x000ea8000c1e1900 */
[----:B------:R-:W2:Y:S01]  /*0520*/  LDG.E R14, desc[UR6][R10.64] ;  /* 0x000000060a0e7981 */ /* 0x000ea2000c1e1900 */
[----:B------:R-:W-:-:S03]  /*0530*/  IMAD.WIDE R2, R21, UR4, R2 ;  /* 0x0000000415027c25 */ /* 0x000fc6000f8e0202 */
[----:B------:R-:W-:-:S04]  /*0540*/  IADD3 R13, P0, PT, R13, R2, RZ ;  /* 0x000000020d0d7210 */ /* 0x000fc80007f1e0ff */
[----:B------:R-:W-:Y:S01]  /*0550*/  LEA R2, P1, R13, UR12, 0x2 ;  /* 0x0000000c0d027c11 */ /* 0x000fe2000f8210ff */
[----:B------:R-:W-:Y:S01]  /*0560*/  IMAD.X R12, R3, 0x1, R12, P0 ;  /* 0x00000001030c7824 */ /* 0x000fe200000e060c */
[----:B-1----:R-:W-:-:S04]  /*0570*/  IADD3 R4, P0, PT, R0, UR10, RZ ;  /* 0x0000000a00047c10 */ /* 0x002fc8000ff1e0ff */
        /* <DEDUP_REMOVED lines=15> */
[----:B--2---:R-:W-:-:S05]  /*0670*/  FFMA R5, R9, R6, R14 ;  /* 0x0000000609057223 */ /* 0x004fca000000000e */
[----:B------:R-:W-:Y:S04]  /*0680*/  STG.E desc[UR6][R10.64+0x4], R5 ;  /* 0x000004050a007986 */ /* 0x000fe8000c101906 */
[----:B------:R-:W2:Y:S04]  /*0690*/  LDG.E R12, desc[UR6][R12.64] ;  /* 0x000000060c0c7981 */ /* 0x000ea8000c1e1900 */
[----:B------:R-:W2:Y:S02]  /*06a0*/  LDG.E R0, desc[UR6][R2.64+0x4] ;  /* 0x0000040602007981 */ /* 0x000ea4000c1e1900 */
[----:B--2---:R-:W-:-:S05]  /*06b0*/  FFMA R9, R9, R12, R0 ;  /* 0x0000000c09097223 */ /* 0x004fca0000000000 */
[----:B------:R-:W-:Y:S01]  /*06c0*/  STG.E desc[UR6][R2.64+0x4], R9 ;  /* 0x0000040902007986 */ /* 0x000fe2000c101906 */
[----:B------:R-:W-:Y:S05]  /*06d0*/  EXIT ;  /* 0x000000000000794d */ /* 0x000fea0003800000 */
.L_x_197:
        /* <DEDUP_REMOVED lines=10> */
.L_x_233:


//--------------------- .text._Z17inject_sources_3DPfS_S_S_S_S_S_S_S_S_PiS0_S0_iiiii --------------------------
	.section	.text._Z17inject_sources_3DPfS_S_S_S_S_S_S_S_S_PiS0_S0_iiiii,"ax",@progbits
	.align	128
        .global         _Z17inject_sources_3DPfS_S_S_S_S_S_S_S_S_PiS0_S0_iiiii
        .type           _Z17inject_sources_3DPfS_S_S_S_S_S_S_S_S_PiS0_S0_iiiii,@function
        .size           _Z17inject_sources_3DPfS_S_S_S_S_S_S_S_S_PiS0_S0_iiiii,(.L_x_234 - _Z17inject_sources_3DPfS_S_S_S_S_S_S_S_S_PiS0_S0_iiiii)
        .other          _Z17inject_sources_3DPfS_S_S_S_S_S_S_S_S_PiS0_S0_iiiii,@"STO_CUDA_ENTRY STV_DEFAULT"
_Z17inject_sources_3DPfS_S_S_S_S_S_S_S_S_PiS0_S0_iiiii:
.text._Z17inject_sources_3DPfS_S_S_S_S_S_S_S_S_PiS0_S0_iiiii:
[----:B------:R-:W-:Y:S01]  /*0000*/  LDC R1, c[0x0][0x37c] ;  /* 0x0000df00ff017b82 */ /* 0x000fe20000000800 */
[----:B------:R-:W0:Y:S07]  /*0010*/  S2R R0, SR_TID.X ;  /* 0x0000000000007919 */ /* 0x000e2e0000002100 */
[----:B------:R-:W0:Y:S08]  /*0020*/  S2UR UR4, SR_CTAID.X ;  /* 0x00000000000479c3 */ /* 0x000e300000002500 */
[----:B------:R-:W0:Y:S08]  /*0030*/  LDC R3, c[0x0][0x360] ;  /* 0x0000d800ff037b82 */ /* 0x000e300000000800 */
[----:B------:R-:W1:Y:S01]  /*0040*/  LDC.64 R6, c[0x0][0x3e8] ;  /* 0x0000fa00ff067b82 */ /* 0x000e620000000a00 */
[----:B0-----:R-:W-:-:S05]  /*0050*/  IMAD R0, R3, UR4, R0 ;  /* 0x0000000403007c24 */ /* 0x001fca000f8e0200 */
[----:B-1----:R-:W-:-:S13]  /*0060*/  ISETP.GE.AND P0, PT, R0, R7, PT ;  /* 0x000000070000720c */ /* 0x002fda0003f06270 */
[----:B------:R-:W-:Y:S05]  /*0070*/  @P0 EXIT ;  /* 0x000000000000094d */ /* 0x000fea0003800000 */
[----:B------:R-:W0:Y:S01]  /*0080*/  LDC.64 R4, c[0x0][0x3d0] ;  /* 0x0000f400ff047b82 */ /* 0x000e220000000a00 */
[----:B------:R-:W1:Y:S01]  /*0090*/  LDCU.64 UR6, c[0x0][0x358] ;  /* 0x00006b00ff0677ac */ /* 0x000e620008000a00 */
[----:B------:R-:W2:Y:S06]  /*00a0*/  LDCU UR4, c[0x0][0x3f8] ;  /* 0x00007f00ff0477ac */ /* 0x000eac0008000800 */
[----:B------:R-:W3:Y:S01]  /*00b0*/  LDC.64 R10, c[0x0][0x3e0] ;  /* 0x0000f800ff0a7b82 */ /* 0x000ee20000000a00 */
[----:B------:R-:W2:Y:S01]  /*00c0*/  LDCU UR5, c[0x0][0x3f0] ;  /* 0x00007e00ff0577ac */ /* 0x000ea20008000800 */
[----:B------:R-:W4:Y:S06]  /*00d0*/  LDCU.64 UR8, c[0x0][0x380] ;  /* 0x00007000ff0877ac */ /* 0x000f2c0008000a00 */
[----:B------:R-:W5:Y:S01]  /*00e0*/  LDC.64 R14, c[0x0][0x3d8] ;  /* 0x0000f600ff0e7b82 */ /* 0x000f620000000a00 */
[----:B0-----:R-:W-:-:S07]  /*00f0*/  IMAD.WIDE R4, R0, 0x4, R4 ;  /* 0x0000000400047825 */ /* 0x001fce00078e0204 */
[----:B------:R-:W0:Y:S01]  /*0100*/  LDC.64 R18, c[0x0][0x390] ;  /* 0x0000e400ff127b82 */ /* 0x000e220000000a00 */
[----:B-1----:R-:W4:Y:S01]  /*0110*/  LDG.E R2, desc[UR6][R4.64] ;  /* 0x0000000604027981 */ /* 0x002f22000c1e1900 */
[----:B---3--:R-:W-:-:S06]  /*0120*/  IMAD.WIDE R10, R0, 0x4, R10 ;  /* 0x00000004000a7825 */ /* 0x008fcc00078e020a */
[----:B------:R-:W1:Y:S01]  /*0130*/  LDC.64 R16, c[0x0][0x388] ;  /* 0x0000e200ff107b82 */ /* 0x000e620000000a00 */
[----:B------:R-:W3:Y:S01]  /*0140*/  LDG.E R10, desc[UR6][R10.64] ;  /* 0x000000060a0a7981 */ /* 0x000ee2000c1e1900 */
[----:B-----5:R-:W-:-:S05]  /*0150*/  IMAD.WIDE R14, R0, 0x4, R14 ;  /* 0x00000004000e7825 */ /* 0x020fca00078e020e */
[----:B------:R5:W3:Y:S01]  /*0160*/  LDG.E R7, desc[UR6][R14.64] ;  /* 0x000000060e077981 */ /* 0x000ae2000c1e1900 */
[----:B--2---:R-:W-:Y:S01]  /*0170*/  UIMAD UR4, UR4, UR5, URZ ;  /* 0x00000005040472a4 */ /* 0x004fe2000f8e02ff */
[----:B0-----:R-:W-:-:S06]  /*0180*/  IMAD.WIDE R18, R0, 0x4, R18 ;  /* 0x0000000400127825 */ /* 0x001fcc00078e0212 */
[----:B------:R-:W2:Y:S01]  /*0190*/  LDG.E R19, desc[UR6][R18.64] ;  /* 0x0000000612137981 */ /* 0x000ea2000c1e1900 */
[----:B-----5:R-:W0:Y:S01]  /*01a0*/  LDC.64 R14, c[0x0][0x398] ;  /* 0x0000e600ff0e7b82 */ /* 0x020e220000000a00 */
[----:B-1----:R-:W-:-:S05]  /*01b0*/  IMAD.WIDE R16, R6, 0x4, R16 ;  /* 0x0000000406107825 */ /* 0x002fca00078e0210 */
[----:B------:R-:W2:Y:S01]  /*01c0*/  LDG.E R6, desc[UR6][R16.64] ;  /* 0x0000000610067981 */ /* 0x000ea2000c1e1900 */
[--C-:B----4-:R-:W-:Y:S01]  /*01d0*/  SHF.R.S32.HI R3, RZ, 0x1f, R2.reuse ;  /* 0x0000001fff037819 */ /* 0x110fe20000011402 */
[----:B---3--:R-:W-:Y:S02]  /*01e0*/  IMAD R13, R10, UR5, RZ ;  /* 0x000000050a0d7c24 */ /* 0x008fe4000f8e02ff */
[----:B------:R-:W-:-:S03]  /*01f0*/  IMAD.WIDE R8, R7, UR4, R2 ;  /* 0x0000000407087c25 */ /* 0x000fc6000f8e0202 */
[----:B------:R-:W-:Y:S02]  /*0200*/  SHF.R.S32.HI R11, RZ, 0x1f, R13 ;  /* 0x0000001fff0b7819 */ /* 0x000fe4000001140d */
[----:B------:R-:W-:-:S04]  /*0210*/  IADD3 R5, P0, PT, R13, R8, RZ ;  /* 0x000000080d057210 */ /* 0x000fc80007f1e0ff */
[----:B------:R-:W-:Y:S02]  /*0220*/  IADD3.X R10, PT, PT, R9, R11, RZ, P0, !PT ;  /* 0x0000000b090a7210 */ /* 0x000fe400007fe4ff */
[----:B------:R-:W-:-:S04]  /*0230*/  LEA R4, P0, R5, UR8, 0x2 ;  /* 0x0000000805047c11 */ /* 0x000fc8000f8010ff */
[----:B------:R-:W-:-:S05]  /*0240*/  LEA.HI.X R5, R5, UR9, R10, 0x2, P0 ;  /* 0x0000000905057c11 */ /* 0x000fca00080f140a */
[----:B------:R-:W2:Y:S01]  /*0250*/  LDG.E R21, desc[UR6][R4.64] ;  /* 0x0000000604157981 */ /* 0x000ea2000c1e1900 */
[----:B------:R-:W-:-:S04]  /*0260*/  IADD3 R12, PT, PT, R13, UR5, RZ ;  /* 0x000000050d0c7c10 */ /* 0x000fc8000fffe0ff */
[----:B------:R-:W-:Y:S02]  /*0270*/  SHF.R.S32.HI R10, RZ, 0x1f, R12 ;  /* 0x0000001fff0a7819 */ /* 0x000fe4000001140c */
[----:B------:R-:W-:-:S04]  /*0280*/  IADD3 R20, P0, PT, R8, R12, RZ ;  /* 0x0000000c08147210 */ /* 0x000fc80007f1e0ff */
[----:B------:R-:W-:Y:S02]  /*0290*/  IADD3.X R9, PT, PT, R9, R10, RZ, P0, !PT ;  /* 0x0000000a09097210 */ /* 0x000fe400007fe4ff */
[----:B------:R-:W-:Y:S01]  /*02a0*/  LEA R8, P0, R20, UR8, 0x2 ;  /* 0x0000000814087c11 */ /* 0x000fe2000f8010ff */
[----:B0-----:R-:W-:-:S03]  /*02b0*/  IMAD.WIDE R14, R0, 0x4, R14 ;  /* 0x00000004000e7825 */ /* 0x001fc600078e020e */
[----:B------:R-:W-:Y:S01]  /*02c0*/  LEA.HI.X R9, R20, UR9, R9, 0x2, P0 ;  /* 0x0000000914097c11 */ /* 0x000fe200080f1409 */
[----:B--2---:R-:W-:Y:S02]  /*02d0*/  FFMA R23, R6, R19, R21 ;  /* 0x0000001306177223 */ /* 0x004fe40000000015 */
[----:B------:R-:W0:Y:S03]  /*02e0*/  LDC.64 R18, c[0x0][0x3a0] ;  /* 0x0000e800ff127b82 */ /* 0x000e260000000a00 */
[----:B------:R1:W-:Y:S04]  /*02f0*/  STG.E desc[UR6][R4.64], R23 ;  /* 0x0000001704007986 */ /* 0x0003e8000c101906 */
[----:B------:R-:W2:Y:S01]  /*0300*/  LDG.E R15, desc[UR6][R14.64] ;  /* 0x000000060e0f7981 */ /* 0x000ea2000c1e1900 */
[----:B------:R-:W3:Y:S03]  /*0310*/  LDC.64 R20, c[0x0][0x3a8] ;  /* 0x0000ea00ff147b82 */ /* 0x000ee60000000a00 */
[----:B------:R-:W2:Y:S01]  /*0320*/  LDG.E R17, desc[UR6][R8.64] ;  /* 0x0000000608117981 */ /* 0x000ea2000c1e1900 */
[----:B0-----:R-:W-:-:S04]  /*0330*/  IMAD.WIDE R18, R0, 0x4, R18 ;  /* 0x0000000400127825 */ /* 0x001fc800078e0212 */
[----:B--2---:R-:W-:-:S05]  /*0340*/  FFMA R25, R6, R15, R17 ;  /* 0x0000000f06197223 */ /* 0x004fca0000000011 */
[----:B------:R-:W-:Y:S04]  /*0350*/  STG.E desc[UR6][R8.64], R25 ;  /* 0x0000001908007986 */ /* 0x000fe8000c101906 */
[----:B------:R-:W2:Y:S04]  /*0360*/  LDG.E R19, desc[UR6][R18.64] ;  /* 0x0000000612137981 */ /* 0x000ea8000c1e1900 */
[----:B------:R-:W2:Y:S01]  /*0370*/  LDG.E R17, desc[UR6][R4.64+0x4] ;  /* 0x0000040604117981 */ /* 0x000ea2000c1e1900 */
[----:B---3--:R-:W-:Y:S01]  /*0380*/  IMAD.WIDE R20, R0, 0x4, R20 ;  /* 0x0000000400147825 */ /* 0x008fe200078e0214 */
[----:B------:R-:W-:-:S02]  /*0390*/  IADD3 R14, P0, PT, R2, R13, RZ ;  /* 0x0000000d020e7210 */ /* 0x000fc40007f1e0ff */
[----:B------:R-:W-:Y:S02]  /*03a0*/  IADD3 R7, PT, PT, R7, 0x1, RZ ;  /* 0x0000000107077810 */ /* 0x000fe40007ffe0ff */
[----:B------:R-:W-:Y:S01]  /*03b0*/  IADD3.X R15, PT, PT, R3, R11, RZ, P0, !PT ;  /* 0x0000000b030f7210 */ /* 0x000fe200007fe4ff */
[----:B--2---:R-:W-:Y:S02]  /*03c0*/  FFMA R27, R6, R19, R17 ;  /* 0x00000013061b7223 */ /* 0x004fe40000000011 */
[----:B------:R-:W0:Y:S03]  /*03d0*/  LDC.64 R16, c[0x0][0x3b0] ;  /* 0x0000ec00ff107b82 */ /* 0x000e260000000a00 */
[----:B------:R2:W-:Y:S04]  /*03e0*/  STG.E desc[UR6][R4.64+0x4], R27 ;  /* 0x0000041b04007986 */ /* 0x0005e8000c101906 */
[----:B------:R-:W3:Y:S04]  /*03f0*/  LDG.E R21, desc[UR6][R20.64] ;  /* 0x0000000614157981 */ /* 0x000ee8000c1e1900 */
[----:B-1----:R-:W3:Y:S01]  /*0400*/  LDG.E R23, desc[UR6][R8.64+0x4] ;  /* 0x0000040608177981 */ /* 0x002ee2000c1e1900 */
[----:B------:R-:W-:Y:S01]  /*0410*/  IMAD.WIDE R18, R7, UR4, R14 ;  /* 0x0000000407127c25 */ /* 0x000fe2000f8e020e */
[----:B--2---:R-:W1:Y:S02]  /*0420*/  LDC.64 R4, c[0x0][0x3b8] ;  /* 0x0000ee00ff047b82 */ /* 0x004e640000000a00 */
[----:B------:R-:W-:-:S04]  /*0430*/  LEA R14, P0, R18, UR8, 0x2 ;  /* 0x00000008120e7c11 */ /* 0x000fc8000f8010ff */
[----:B------:R-:W-:Y:S01]  /*0440*/  LEA.HI.X R15, R18, UR9, R19, 0x2, P0 ;  /* 0x00000009120f7c11 */ /* 0x000fe200080f1413 */
[----:B0-----:R-:W-:-:S04]  /*0450*/  IMAD.WIDE R16, R0, 0x4, R16 ;  /* 0x0000000400107825 */ /* 0x001fc800078e0210 */
[----:B---3--:R-:W-:-:S05]  /*0460*/  FFMA R23, R6, R21, R23 ;  /* 0x0000001506177223 */ /* 0x008fca0000000017 */
[----:B------:R0:W-:Y:S04]  /*0470*/  STG.E desc[UR6][R8.64+0x4], R23 ;  /* 0x0000041708007986 */ /* 0x0001e8000c101906 */
[----:B------:R-:W2:Y:S04]  /*0480*/  LDG.E R17, desc[UR6][R16.64] ;  /* 0x0000000610117981 */ /* 0x000ea8000c1e1900 */
[----:B------:R-:W2:Y:S01]  /*0490*/  LDG.E R11, desc[UR6][R14.64] ;  /* 0x000000060e0b7981 */ /* 0x000ea2000c1e1900 */
[----:B------:R-:W-:Y:S01]  /*04a0*/  IMAD.WIDE R2, R7, UR4, R2 ;  /* 0x0000000407027c25 */ /* 0x000fe2000f8e0202 */
[----:B0-----:R-:W0:Y:S02]  /*04b0*/  LDC.64 R8, c[0x0][0x3c0] ;  /* 0x0000f000ff087b82 */ /* 0x001e240000000a00 */
[----:B------:R-:W-:-:S04]  /*04c0*/  IADD3 R12, P0, PT, R12, R2, RZ ;  /* 0x000000020c0c7210 */ /* 0x000fc80007f1e0ff */
[----:B------:R-:W-:Y:S02]  /*04d0*/  IADD3.X R3, PT, PT, R3, R10, RZ, P0, !PT ;  /* 0x0000000a03037210 */ /* 0x000fe400007fe4ff */
[----:B------:R-:W-:Y:S01]  /*04e0*/  LEA R2, P0, R12, UR8, 0x2 ;  /* 0x000000080c027c11 */ /* 0x000fe2000f8010ff */
[----:B-1----:R-:W-:-:S03]  /*04f0*/  IMAD.WIDE R4, R0, 0x4, R4 ;  /* 0x0000000400047825 */ /* 0x002fc600078e0204 */
[----:B------:R-:W-:Y:S01]  /*0500*/  LEA.HI.X R3, R12, UR9, R3, 0x2, P0 ;  /* 0x000000090c037c11 */ /* 0x000fe200080f1403 */
[----:B--2---:R-:W-:-:S05]  /*0510*/  FFMA R7, R6, R17, R11 ;  /* 0x0000001106077223 */ /* 0x004fca000000000b */
[----:B------:R-:W-:Y:S04]  /*0520*/  STG.E desc[UR6][R14.64], R7 ;  /* 0x000000070e007986 */ /* 0x000fe8000c101906 */
[----:B------:R-:W2:Y:S04]  /*0530*/  LDG.E R5, desc[UR6][R4.64] ;  /* 0x0000000604057981 */ /* 0x000ea8000c1e1900 */
[----:B------:R-:W2:Y:S01]  /*0540*/  LDG.E R11, desc[UR6][R2.64] ;  /* 0x00000006020b7981 */ /* 0x000ea2000c1e1900 */
[----:B0-----:R-:W-:-:S04]  /*0550*/  IMAD.WIDE R8, R0, 0x4, R8 ;  /* 0x0000000400087825 */ /* 0x001fc800078e0208 */
[----:B--2---:R-:W-:Y:S02]  /*0560*/  FFMA R13, R6, R5, R11 ;  /* 0x00000005060d7223 */ /* 0x004fe4000000000b */
[----:B------:R-:W0:Y:S03]  /*0570*/  LDC.64 R10, c[0x0][0x3c8] ;  /* 0x0000f200ff0a7b82 */ /* 0x000e260000000a00 */
[----:B------:R-:W-:Y:S04]  /*0580*/  STG.E desc[UR6][R2.64], R13 ;  /* 0x0000000d02007986 */ /* 0x000fe8000c101906 */
[----:B------:R-:W2:Y:S04]  /*0590*/  LDG.E R9, desc[UR6][R8.64] ;  /* 0x0000000608097981 */ /* 0x000ea8000c1e1900 */
[----:B------:R-:W2:Y:S01]  /*05a0*/  LDG.E R17, desc[UR6][R14.64+0x4] ;  /* 0x000004060e117981 */ /* 0x000ea2000c1e1900 */
[----:B0-----:R-:W-:-:S04]  /*05b0*/  IMAD.WIDE R10, R0, 0x4, R10 ;  /* 0x00000004000a7825 */ /* 0x001fc800078e020a */
[----:B--2---:R-:W-:-:S05]  /*05c0*/  FFMA R17, R6, R9, R17 ;  /* 0x0000000906117223 */ /* 0x004fca0000000011 */
[----:B------:R-:W-:Y:S04]  /*05d0*/  STG.E desc[UR6][R14.64+0x4], R17 ;  /* 0x000004110e007986 */ /* 0x000fe8000c101906 */
[----:B------:R-:W2:Y:S04]  /*05e0*/  LDG.E R11, desc[UR6][R10.64] ;  /* 0x000000060a0b7981 */ /* 0x000ea8000c1e1900 */
[----:B------:R-:W2:Y:S02]  /*05f0*/  LDG.E R5, desc[UR6][R2.64+0x4] ;  /* 0x0000040602057981 */ /* 0x000ea4000c1e1900 */
[----:B--2---:R-:W-:-:S05]  /*0600*/  FFMA R5, R6, R11, R5 ;  /* 0x0000000b06057223 */ /* 0x004fca0000000005 */
[----:B------:R-:W-:Y:S01]  /*0610*/  STG.E desc[UR6][R2.64+0x4], R5 ;  /* 0x0000040502007986 */ /* 0x000fe2000c101906 */
[----:B------:R-:W-:Y:S05]  /*0620*/  EXIT ;  /* 0x000000000000794d */ /* 0x000fea0003800000 */
.L_x_198:
        /* <DEDUP_REMOVED lines=13> */
.L_x_234:


//--------------------- .text._Z17inject_sources_2DPfS_S_S_S_S_PiS0_iiii --------------------------
	.section	.text._Z17inject_sources_2DPfS_S_S_S_S_PiS0_iiii,"ax",@progbits
	.align	128
        .global         _Z17inject_sources_2DPfS_S_S_S_S_PiS0_iiii
        .type           _Z17inject_sources_2DPfS_S_S_S_S_PiS0_iiii,@function
        .size           _Z17inject_sources_2DPfS_S_S_S_S_PiS0_iiii,(.L_x_235 - _Z17inject_sources_2DPfS_S_S_S_S_PiS0_iiii)
        .other          _Z17inject_sources_2DPfS_S_S_S_S_PiS0_iiii,@"STO_CUDA_ENTRY STV_DEFAULT"
_Z17inject_sources_2DPfS_S_S_S_S_PiS0_iiii:
.text._Z17inject_sources_2DPfS_S_S_S_S_PiS0_iiii:
        /* <DEDUP_REMOVED lines=9> */
[----:B------:R-:W1:Y:S07]  /*0090*/  LDCU.64 UR4, c[0x0][0x358] ;  /* 0x00006b00ff0477ac */ /* 0x000e6e0008000a00 */
[----:B------:R-:W2:Y:S08]  /*00a0*/  LDC.64 R8, c[0x0][0x3b8] ;  /* 0x0000ee00ff087b82 */ /* 0x000eb00000000a00 */
[----:B------:R-:W3:Y:S01]  /*00b0*/  LDC R17, c[0x0][0x3c8] ;  /* 0x0000f200ff117b82 */ /* 0x000ee20000000800 */
[----:B0-----:R-:W-:-:S07]  /*00c0*/  IMAD.WIDE R4, R0, 0x4, R4 ;  /* 0x0000000400047825 */ /* 0x001fce00078e0204 */
[----:B------:R-:W0:Y:S01]  /*00d0*/  LDC.64 R6, c[0x0][0x388] ;  /* 0x0000e200ff067b82 */ /* 0x000e220000000a00 */
[----:B-1----:R-:W3:Y:S01]  /*00e0*/  LDG.E R4, desc[UR4][R4.64] ;  /* 0x0000000404047981 */ /* 0x002ee2000c1e1900 */
[----:B--2---:R-:W-:-:S06]  /*00f0*/  IMAD.WIDE R8, R0, 0x4, R8 ;  /* 0x0000000400087825 */ /* 0x004fcc00078e0208 */
[----:B------:R-:W1:Y:S01]  /*0100*/  LDC.64 R10, c[0x0][0x390] ;  /* 0x0000e400ff0a7b82 */ /* 0x000e620000000a00 */
[----:B------:R-:W3:Y:S07]  /*0110*/  LDG.E R9, desc[UR4][R8.64] ;  /* 0x0000000408097981 */ /* 0x000eee000c1e1900 */
[----:B------:R-:W2:Y:S01]  /*0120*/  LDC.64 R12, c[0x0][0x380] ;  /* 0x0000e000ff0c7b82 */ /* 0x000ea20000000a00 */
[----:B0-----:R-:W-:-:S06]  /*0130*/  IMAD.WIDE R6, R2, 0x4, R6 ;  /* 0x0000000402067825 */ /* 0x001fcc00078e0206 */
[----:B------:R-:W4:Y:S01]  /*0140*/  LDG.E R6, desc[UR4][R6.64] ;  /* 0x0000000406067981 */ /* 0x000f22000c1e1900 */
[----:B-1----:R-:W-:-:S06]  /*0150*/  IMAD.WIDE R10, R0, 0x4, R10 ;  /* 0x00000004000a7825 */ /* 0x002fcc00078e020a */
[----:B------:R-:W4:Y:S01]  /*0160*/  LDG.E R11, desc[UR4][R10.64] ;  /* 0x000000040a0b7981 */ /* 0x000f22000c1e1900 */
[----:B---3--:R-:W-:Y:S02]  /*0170*/  IMAD R3, R9, R17, R4 ;  /* 0x0000001109037224 */ /* 0x008fe400078e0204 */
[----:B------:R-:W0:Y:S02]  /*0180*/  LDC.64 R8, c[0x0][0x398] ;  /* 0x0000e600ff087b82 */ /* 0x000e240000000a00 */
[----:B--2---:R-:W-:-:S05]  /*0190*/  IMAD.WIDE R2, R3, 0x4, R12 ;  /* 0x0000000403027825 */ /* 0x004fca00078e020c */
[----:B------:R-:W4:Y:S01]  /*01a0*/  LDG.E R5, desc[UR4][R2.64] ;  /* 0x0000000402057981 */ /* 0x000f22000c1e1900 */
[----:B------:R-:W1:Y:S01]  /*01b0*/  LDC.64 R12, c[0x0][0x3a0] ;  /* 0x0000e800ff0c7b82 */ /* 0x000e620000000a00 */
[----:B0-----:R-:W-:-:S04]  /*01c0*/  IMAD.WIDE R8, R0, 0x4, R8 ;  /* 0x0000000400087825 */ /* 0x001fc800078e0208 */
[----:B----4-:R-:W-:Y:S01]  /*01d0*/  FFMA R15, R6, R11, R5 ;  /* 0x0000000b060f7223 */ /* 0x010fe20000000005 */
[----:B------:R-:W-:-:S04]  /*01e0*/  IMAD.WIDE R4, R17, 0x4, R2 ;  /* 0x0000000411047825 */ /* 0x000fc800078e0202 */
[----:B------:R-:W-:Y:S04]  /*01f0*/  STG.E desc[UR4][R2.64], R15 ;  /* 0x0000000f02007986 */ /* 0x000fe8000c101904 */
[----:B------:R-:W2:Y:S04]  /*0200*/  LDG.E R9, desc[UR4][R8.64] ;  /* 0x0000000408097981 */ /* 0x000ea8000c1e1900 */
[----:B------:R-:W2:Y:S01]  /*0210*/  LDG.E R17, desc[UR4][R4.64] ;  /* 0x0000000404117981 */ /* 0x000ea2000c1e1900 */
[----:B-1----:R-:W-:Y:S02]  /*0220*/  IMAD.WIDE R10, R0, 0x4, R12 ;  /* 0x00000004000a7825 */ /* 0x002fe400078e020c */
[----:B------:R-:W0:Y:S02]  /*0230*/  LDC.64 R12, c[0x0][0x3a8] ;  /* 0x0000ea00ff0c7b82 */ /* 0x000e240000000a00 */
[----:B--2---:R-:W-:-:S05]  /*0240*/  FFMA R17, R6, R9, R17 ;  /* 0x0000000906117223 */ /* 0x004fca0000000011 */
        /* <DEDUP_REMOVED lines=11> */
.L_x_199:
        /* <DEDUP_REMOVED lines=16> */
.L_x_235:


//--------------------- .text._Z23inject_single_source_3DPfS_S_S_S_S_S_S_S_S_PiS0_S0_iiii --------------------------
	.section	.text._Z23inject_single_source_3DPfS_S_S_S_S_S_S_S_S_PiS0_S0_iiii,"ax",@progbits
	.align	128
        .global         _Z23inject_single_source_3DPfS_S_S_S_S_S_S_S_S_PiS0_S0_iiii
        .type           _Z23inject_single_source_3DPfS_S_S_S_S_S_S_S_S_PiS0_S0_iiii,@function
        .size           _Z23inject_single_source_3DPfS_S_S_S_S_S_S_S_S_PiS0_S0_iiii,(.L_x_236 - _Z23inject_single_source_3DPfS_S_S_S_S_S_S_S_S_PiS0_S0_iiii)
        .other          _Z23inject_single_source_3DPfS_S_S_S_S_S_S_S_S_PiS0_S0_iiii,@"STO_CUDA_ENTRY STV_DEFAULT"
_Z23inject_single_source_3DPfS_S_S_S_S_S_S_S_S_PiS0_S0_iiii:
.text._Z23inject_single_source_3DPfS_S_S_S_S_S_S_S_S_PiS0_S0_iiii:
[----:B------:R-:W-:Y:S08]  /*0000*/  LDC R1, c[0x0][0x37c] ;  /* 0x0000df00ff017b82 */ /* 0x000ff00000000800 */
[----:B------:R-:W0:Y:S01]  /*0010*/  LDC.64 R6, c[0x0][0x3d8] ;  /* 0x0000f600ff067b82 */ /* 0x000e220000000a00 */
[----:B------:R-:W0:Y:S07]  /*0020*/  LDCU.64 UR4, c[0x0][0x358] ;  /* 0x00006b00ff0477ac */ /* 0x000e2e0008000a00 */
[----:B------:R-:W1:Y:S08]  /*0030*/  LDC.64 R2, c[0x0][0x3d0] ;  /* 0x0000f400ff027b82 */ /* 0x000e700000000a00 */
[----:B------:R-:W2:Y:S01]  /*0040*/  LDC.64 R8, c[0x0][0x3e0] ;  /* 0x0000f800ff087b82 */ /* 0x000ea20000000a00 */
[----:B0-----:R0:W3:Y:S01]  /*0050*/  LDG.E R0, desc[UR4][R6.64] ;  /* 0x0000000406007981 */ /* 0x0010e2000c1e1900 */
[----:B------:R-:W4:Y:S06]  /*0060*/  S2R R11, SR_TID.Y ;  /* 0x00000000000b7919 */ /* 0x000f2c0000002200 */
[----:B------:R-:W5:Y:S01]  /*0070*/  LDC R13, c[0x0][0x360] ;  /* 0x0000d800ff0d7b82 */ /* 0x000f620000000800 */
[----:B-1----:R1:W3:Y:S01]  /*0080*/  LDG.E R5, desc[UR4][R2.64] ;  /* 0x0000000402057981 */ /* 0x0022e2000c1e1900 */
[----:B------:R-:W5:Y:S06]  /*0090*/  S2R R10, SR_TID.X ;  /* 0x00000000000a7919 */ /* 0x000f6c0000002100 */
[----:B------:R-:W4:Y:S01]  /*00a0*/  S2UR UR7, SR_CTAID.Y ;  /* 0x00000000000779c3 */ /* 0x000f220000002600 */
[----:B--2---:R2:W3:Y:S01]  /*00b0*/  LDG.E R9, desc[UR4][R8.64] ;  /* 0x0000000408097981 */ /* 0x0044e2000c1e1900 */
[----:B------:R-:W2:Y:S06]  /*00c0*/  S2R R12, SR_TID.Z ;  /* 0x00000000000c7919 */ /* 0x000eac0000002300 */
[----:B------:R-:W4:Y:S08]  /*00d0*/  LDC R4, c[0x0][0x364] ;  /* 0x0000d900ff047b82 */ /* 0x000f300000000800 */
[----:B------:R-:W5:Y:S08]  /*00e0*/  S2UR UR6, SR_CTAID.X ;  /* 0x00000000000679c3 */ /* 0x000f700000002500 */
[----:B------:R-:W2:Y:S08]  /*00f0*/  S2UR UR8, SR_CTAID.Z ;  /* 0x00000000000879c3 */ /* 0x000eb00000002700 */
[----:B0-----:R-:W2:Y:S01]  /*0100*/  LDC R7, c[0x0][0x368] ;  /* 0x0000da00ff077b82 */ /* 0x001ea20000000800 */
[----:B----4-:R-:W-:-:S02]  /*0110*/  IMAD R11, R4, UR7, R11 ;  /* 0x00000007040b7c24 */ /* 0x010fc4000f8e020b */
[----:B-----5:R-:W-:-:S05]  /*0120*/  IMAD R10, R13, UR6, R10 ;  /* 0x000000060d0a7c24 */ /* 0x020fca000f8e020a */
[----:B------:R-:W0:Y:S01]  /*0130*/  LDC.64 R14, c[0x0][0x388] ;  /* 0x0000e200ff0e7b82 */ /* 0x000e220000000a00 */
[----:B------:R-:W4:Y:S07]  /*0140*/  LDCU UR6, c[0x0][0x3f4] ;  /* 0x00007e80ff0677ac */ /* 0x000f2e0008000800 */
[----:B-1----:R-:W0:Y:S01]  /*0150*/  LDC.64 R2, c[0x0][0x3e8] ;  /* 0x0000fa00ff027b82 */ /* 0x002e220000000a00 */
[----:B--2---:R-:W-:-:S07]  /*0160*/  IMAD R8, R7, UR8, R12 ;  /* 0x0000000807087c24 */ /* 0x004fce000f8e020c */
[----:B------:R-:W1:Y:S01]  /*0170*/  LDC.64 R18, c[0x0][0x380] ;  /* 0x0000e000ff127b82 */ /* 0x000e620000000a00 */
[----:B0-----:R-:W-:-:S05]  /*0180*/  IMAD.WIDE R14, R2, 0x4, R14 ;  /* 0x00000004020e7825 */ /* 0x001fca00078e020e */
[----:B------:R-:W2:Y:S01]  /*0190*/  LDG.E R4, desc[UR4][R14.64] ;  /* 0x000000040e047981 */ /* 0x000ea2000c1e1900 */
[----:B---3--:R-:W-:-:S04]  /*01a0*/  ISETP.NE.AND P1, PT, R11, R0, PT ;  /* 0x000000000b00720c */ /* 0x008fc80003f25270 */
[----:B------:R-:W-:-:S04]  /*01b0*/  ISETP.EQ.AND P0, PT, R10, R5, !P1 ;  /* 0x000000050a00720c */ /* 0x000fc80004f02270 */
[----:B------:R-:W-:-:S13]  /*01c0*/  ISETP.NE.OR P2, PT, R8, R9, !P0 ;  /* 0x000000090800720c */ /* 0x000fda0004745670 */
[----:B------:R-:W0:Y:S02]  /*01d0*/  @!P2 LDC.64 R16, c[0x0][0x390] ;  /* 0x0000e400ff10ab82 */ /* 0x000e240000000a00 */
[----:B0-----:R-:W2:Y:S01]  /*01e0*/  @!P2 LDG.E R17, desc[UR4][R16.64] ;  /* 0x000000041011a981 */ /* 0x001ea2000c1e1900 */
[----:B------:R-:W-:-:S04]  /*01f0*/  IADD3 R13, PT, PT, R9, 0x1, RZ ;  /* 0x00000001090d7810 */ /* 0x000fc80007ffe0ff */
[----:B------:R-:W-:Y:S01]  /*0200*/  ISETP.NE.OR P0, PT, R8, R13, !P0 ;  /* 0x0000000d0800720c */ /* 0x000fe20004705670 */
[----:B----4-:R-:W-:-:S12]  /*0210*/  IMAD R2, R11, UR6, R8 ;  /* 0x000000060b027c24 */ /* 0x010fd8000f8e0208 */
[----:B------:R-:W0:Y:S01]  /*0220*/  @!P0 LDC.64 R6, c[0x0][0x398] ;  /* 0x0000e600ff068b82 */ /* 0x000e220000000a00 */
[----:B------:R-:W-:-:S04]  /*0230*/  IMAD R3, R2, R3, R10 ;  /* 0x0000000302037224 */ /* 0x000fc800078e020a */
[----:B-1----:R-:W-:Y:S01]  /*0240*/  IMAD.WIDE R2, R3, 0x4, R18 ;  /* 0x0000000403027825 */ /* 0x002fe200078e0212 */
[----:B------:R-:W-:-:S04]  /*0250*/  IADD3 R23, PT, PT, R5, 0x1, RZ ;  /* 0x0000000105177810 */ /* 0x000fc80007ffe0ff */
[----:B------:R-:W-:Y:S01]  /*0260*/  ISETP.EQ.AND P1, PT, R10, R23, !P1 ;  /* 0x000000170a00720c */ /* 0x000fe20004f22270 */
[----:B--2---:R-:W-:-:S05]  /*0270*/  @!P2 FMUL R19, R4, R17 ;  /* 0x000000110413a220 */ /* 0x004fca0000400000 */
[----:B------:R1:W-:Y:S04]  /*0280*/  @!P2 STG.E desc[UR4][R2.64], R19 ;  /* 0x000000130200a986 */ /* 0x0003e8000c101904 */
[----:B0-----:R-:W2:Y:S01]  /*0290*/  @!P0 LDG.E R7, desc[UR4][R6.64] ;  /* 0x0000000406078981 */ /* 0x001ea2000c1e1900 */
[----:B------:R-:W-:-:S13]  /*02a0*/  ISETP.NE.OR P2, PT, R8, R9, !P1 ;  /* 0x000000090800720c */ /* 0x000fda0004f45670 */
[----:B------:R-:W0:Y:S01]  /*02b0*/  @!P2 LDC.64 R14, c[0x0][0x3a0] ;  /* 0x0000e800ff0eab82 */ /* 0x000e220000000a00 */
[----:B--2---:R-:W-:-:S05]  /*02c0*/  @!P0 FMUL R21, R4, R7 ;  /* 0x0000000704158220 */ /* 0x004fca0000400000 */
[----:B------:R2:W-:Y:S04]  /*02d0*/  @!P0 STG.E desc[UR4][R2.64], R21 ;  /* 0x0000001502008986 */ /* 0x0005e8000c101904 */
[----:B0-----:R-:W1:Y:S01]  /*02e0*/  @!P2 LDG.E R15, desc[UR4][R14.64] ;  /* 0x000000040e0fa981 */ /* 0x001e62000c1e1900 */
[----:B------:R-:W-:-:S13]  /*02f0*/  ISETP.NE.OR P0, PT, R8, R13, !P1 ;  /* 0x0000000d0800720c */ /* 0x000fda0004f05670 */
[----:B------:R-:W0:Y:S01]  /*0300*/  @!P0 LDC.64 R16, c[0x0][0x3a8] ;  /* 0x0000ea00ff108b82 */ /* 0x000e220000000a00 */
[----:B-1----:R-:W-:-:S05]  /*0310*/  @!P2 FMUL R19, R4, R15 ;  /* 0x0000000f0413a220 */ /* 0x002fca0000400000 */
[----:B------:R2:W-:Y:S04]  /*0320*/  @!P2 STG.E desc[UR4][R2.64], R19 ;  /* 0x000000130200a986 */ /* 0x0005e8000c101904 */
[----:B0-----:R-:W3:Y:S01]  /*0330*/  @!P0 LDG.E R17, desc[UR4][R16.64] ;  /* 0x0000000410118981 */ /* 0x001ee2000c1e1900 */
[----:B------:R-:W-:-:S04]  /*0340*/  IADD3 R0, PT, PT, R0, 0x1, RZ ;  /* 0x0000000100007810 */ /* 0x000fc80007ffe0ff */
[----:B------:R-:W-:-:S04]  /*0350*/  ISETP.NE.AND P1, PT, R11, R0, PT ;  /* 0x000000000b00720c */ /* 0x000fc80003f25270 */
[----:B------:R-:W-:-:S04]  /*0360*/  ISETP.EQ.AND P2, PT, R10, R5, !P1 ;  /* 0x000000050a00720c */ /* 0x000fc80004f42270 */
[----:B------:R-:W-:Y:S02]  /*0370*/  ISETP.NE.OR P4, PT, R8, R9, !P2 ;  /* 0x000000090800720c */ /* 0x000fe40005785670 */
[----:B------:R-:W-:Y:S01]  /*0380*/  ISETP.EQ.AND P1, PT, R10, R23, !P1 ;  /* 0x000000170a00720c */ /* 0x000fe20004f22270 */
[----:B------:R-:W-:Y:S01]  /*0390*/  BSSY.RECONVERGENT B0, `(.L_x_200) ;  /* 0x000000b000007945 */ /* 0x000fe20003800200 */
[C---:B------:R-:W-:Y:S02]  /*03a0*/  ISETP.NE.OR P2, PT, R8.reuse, R13, !P2 ;  /* 0x0000000d0800720c */ /* 0x040fe40005745670 */
[C---:B------:R-:W-:Y:S02]  /*03b0*/  ISETP.NE.OR P3, PT, R8.reuse, R9, !P1 ;  /* 0x000000090800720c */ /* 0x040fe40004f65670 */
[----:B------:R-:W-:Y:S01]  /*03c0*/  ISETP.NE.OR P1, PT, R8, R13, !P1 ;  /* 0x0000000d0800720c */ /* 0x000fe20004f25670 */
[----:B---3--:R-:W-:-:S05]  /*03d0*/  @!P0 FMUL R5, R4, R17 ;  /* 0x0000001104058220 */ /* 0x008fca0000400000 */
[----:B------:R2:W-:Y:S01]  /*03e0*/  @!P0 STG.E desc[UR4][R2.64], R5 ;  /* 0x0000000502008986 */ /* 0x0005e2000c101904 */
[----:B------:R-:W-:Y:S06]  /*03f0*/  @P4 BRA `(.L_x_201) ;  /* 0x0000000000104947 */ /* 0x000fec0003800000 */
[----:B------:R-:W0:Y:S02]  /*0400*/  LDC.64 R6, c[0x0][0x3b0] ;  /* 0x0000ec00ff067b82 */ /* 0x000e240000000a00 */
[----:B0-----:R-:W2:Y:S02]  /*0410*/  LDG.E R7, desc[UR4][R6.64] ;  /* 0x0000000406077981 */ /* 0x001ea4000c1e1900 */
[----:B--2---:R-:W-:-:S05]  /*0420*/  FMUL R5, R4, R7 ;  /* 0x0000000704057220 */ /* 0x004fca0000400000 */
[----:B------:R0:W-:Y:S02]  /*0430*/  STG.E desc[UR4][R2.64], R5 ;  /* 0x0000000502007986 */ /* 0x0001e4000c101904 */
.L_x_201:
[----:B------:R-:W-:Y:S05]  /*0440*/  BSYNC.RECONVERGENT B0 ;  /* 0x0000000000007941 */ /* 0x000fea0003800200 */
.L_x_200:
[----:B------:R-:W-:Y:S04]  /*0450*/  BSSY.RECONVERGENT B0, `(.L_x_202) ;  /* 0x0000006000007945 */ /* 0x000fe80003800200 */
[----:B------:R-:W-:Y:S05]  /*0460*/  @P2 BRA `(.L_x_203) ;  /* 0x0000000000102947 */ /* 0x000fea0003800000 */
[----:B------:R-:W1:Y:S02]  /*0470*/  LDC.64 R6, c[0x0][0x3b8] ;  /* 0x0000ee00ff067b82 */ /* 0x000e640000000a00 */
[----:B-1----:R-:W0:Y:S02]  /*0480*/  LDG.E R7, desc[UR4][R6.64] ;  /* 0x0000000406077981 */ /* 0x002e24000c1e1900 */
[----:B0-2---:R-:W-:-:S05]  /*0490*/  FMUL R5, R4, R7 ;  /* 0x0000000704057220 */ /* 0x005fca0000400000 */
[----:B------:R1:W-:Y:S02]  /*04a0*/  STG.E desc[UR4][R2.64], R5 ;  /* 0x0000000502007986 */ /* 0x0003e4000c101904 */
.L_x_203:
[----:B------:R-:W-:Y:S05]  /*04b0*/  BSYNC.RECONVERGENT B0 ;  /* 0x0000000000007941 */ /* 0x000fea0003800200 */
.L_x_202:
[----:B------:R-:W-:Y:S04]  /*04c0*/  BSSY.RECONVERGENT B0, `(.L_x_204) ;  /* 0x0000006000007945 */ /* 0x000fe80003800200 */
[----:B------:R-:W-:Y:S05]  /*04d0*/  @P3 BRA `(.L_x_205) ;  /* 0x0000000000103947 */ /* 0x000fea0003800000 */
[----:B------:R-:W3:Y:S02]  /*04e0*/  LDC.64 R6, c[0x0][0x3c0] ;  /* 0x0000f000ff067b82 */ /* 0x000ee40000000a00 */
[----:B---3--:R-:W0:Y:S02]  /*04f0*/  LDG.E R7, desc[UR4][R6.64] ;  /* 0x0000000406077981 */ /* 0x008e24000c1e1900 */
[----:B012---:R-:W-:-:S05]  /*0500*/  FMUL R5, R4, R7 ;  /* 0x0000000704057220 */ /* 0x007fca0000400000 */
[----:B------:R3:W-:Y:S02]  /*0510*/  STG.E desc[UR4][R2.64], R5 ;  /* 0x0000000502007986 */ /* 0x0007e4000c101904 */
.L_x_205:
[----:B------:R-:W-:Y:S05]  /*0520*/  BSYNC.RECONVERGENT B0 ;  /* 0x0000000000007941 */ /* 0x000fea0003800200 */
.L_x_204:
[----:B------:R-:W-:Y:S05]  /*0530*/  @P1 EXIT ;  /* 0x000000000000194d */ /* 0x000fea0003800000 */
[----:B------:R-:W4:Y:S02]  /*0540*/  LDC.64 R6, c[0x0][0x3c8] ;  /* 0x0000f200ff067b82 */ /* 0x000f240000000a00 */
[----:B----4-:R-:W0:Y:S02]  /*0550*/  LDG.E R7, desc[UR4][R6.64] ;  /* 0x0000000406077981 */ /* 0x010e24000c1e1900 */
[----:B0123--:R-:W-:-:S05]  /*0560*/  FMUL R5, R4, R7 ;  /* 0x0000000704057220 */ /* 0x00ffca0000400000 */
[----:B------:R-:W-:Y:S01]  /*0570*/  STG.E desc[UR4][R2.64], R5 ;  /* 0x0000000502007986 */ /* 0x000fe2000c101904 */
[----:B------:R-:W-:Y:S05]  /*0580*/  EXIT ;  /* 0x000000000000794d */ /* 0x000fea0003800000 */
.L_x_206:
        /* <DEDUP_REMOVED lines=15> */
.L_x_236:


//--------------------- .text._Z15lint3D_bell_gpuPfS_S_S_S_S_S_S_S_S_S_PiS0_S0_iiiiiii --------------------------
	.section	.text._Z15lint3D_bell_gpuPfS_S_S_S_S_S_S_S_S_S_PiS0_S0_iiiiiii,"ax",@progbits
	.align	128
        .global         _Z15lint3D_bell_gpuPfS_S_S_S_S_S_S_S_S_S_PiS0_S0_iiiiiii
        .type           _Z15lint3D_bell_gpuPfS_S_S_S_S_S_S_S_S_S_PiS0_S0_iiiiiii,@function
        .size           _Z15lint3D_bell_gpuPfS_S_S_S_S_S_S_S_S_S_PiS0_S0_iiiiiii,(.L_x_237 - _Z15lint3D_bell_gpuPfS_S_S_S_S_S_S_S_S_S_PiS0_S0_iiiiiii)
        .other          _Z15lint3D_bell_gpuPfS_S_S_S_S_S_S_S_S_S_PiS0_S0_iiiiiii,@"STO_CUDA_ENTRY STV_DEFAULT"
_Z15lint3D_bell_gpuPfS_S_S_S_S_S_S_S_S_S_PiS0_S0_iiiiiii:
.text._Z15lint3D_bell_gpuPfS_S_S_S_S_S_S_S_S_S_PiS0_S0_iiiiiii:
[----:B------:R-:W-:Y:S01]  /*0000*/  LDC R1, c[0x0][0x37c] ;  /* 0x0000df00ff017b82 */ /* 0x000fe20000000800 */
[----:B------:R-:W0:Y:S07]  /*0010*/  S2R R27, SR_TID.Y ;  /* 0x00000000001b7919 */ /* 0x000e2e0000002200 */
[----:B------:R-:W1:Y:S01]  /*0020*/  LDC.64 R6, c[0x0][0x400] ;  /* 0x00010000ff067b82 */ /* 0x000e620000000a00 */
[----:B------:R-:W2:Y:S01]  /*0030*/  LDCU.64 UR4, c[0x0][0x358] ;  /* 0x00006b00ff0477ac */ /* 0x000ea20008000a00 */
[----:B------:R-:W3:Y:S01]  /*0040*/  S2R R13, SR_CTAID.X ;  /* 0x00000000000d7919 */ /* 0x000ee20000002500 */
[----:B------:R-:W4:Y:S01]  /*0050*/  LDCU UR6, c[0x0][0x408] ;  /* 0x00008100ff0677ac */ /* 0x000f220008000800 */
[----:B------:R-:W5:Y:S04]  /*0060*/  S2R R19, SR_TID.Z ;  /* 0x0000000000137919 */ /* 0x000f680000002300 */
[----:B------:R-:W3:Y:S01]  /*0070*/  LDC.64 R16, c[0x0][0x3e0] ;  /* 0x0000f800ff107b82 */ /* 0x000ee20000000a00 */
[----:B------:R-:W4:Y:S07]  /*0080*/  S2R R21, SR_TID.X ;  /* 0x0000000000157919 */ /* 0x000f2e0000002100 */
[----:B------:R-:W2:Y:S08]  /*0090*/  LDC.64 R24, c[0x0][0x3d8] ;  /* 0x0000f600ff187b82 */ /* 0x000eb00000000a00 */
[----:B------:R-:W4:Y:S01]  /*00a0*/  LDC.64 R22, c[0x0][0x3f0] ;  /* 0x0000fc00ff167b82 */ /* 0x000f220000000a00 */
[----:B-1----:R-:W-:-:S05]  /*00b0*/  SHF.L.U32 R0, R6, 0x1, RZ ;  /* 0x0000000106007819 */ /* 0x002fca00000006ff */
[----:B0-----:R-:W-:Y:S02]  /*00c0*/  IMAD R12, R0, R27, R27 ;  /* 0x0000001b000c7224 */ /* 0x001fe400078e021b */
[----:B------:R-:W4:Y:S01]  /*00d0*/  LDC.64 R14, c[0x0][0x3f8] ;  /* 0x0000fe00ff0e7b82 */ /* 0x000f220000000a00 */
[----:B---3--:R-:W-:Y:S02]  /*00e0*/  IMAD.WIDE.U32 R16, R13, 0x4, R16 ;  /* 0x000000040d107825 */ /* 0x008fe400078e0010 */
[----:B-----5:R-:W-:-:S05]  /*00f0*/  IADD3 R29, PT, PT, R12, R19, RZ ;  /* 0x000000130c1d7210 */ /* 0x020fca0007ffe0ff */
[----:B------:R-:W0:Y:S01]  /*0100*/  LDC.64 R10, c[0x0][0x3e8] ;  /* 0x0000fa00ff0a7b82 */ /* 0x000e220000000a00 */
[----:B--2---:R-:W-:Y:S01]  /*0110*/  IMAD.WIDE.U32 R24, R13, 0x4, R24 ;  /* 0x000000040d187825 */ /* 0x004fe200078e0018 */
[----:B------:R-:W2:Y:S06]  /*0120*/  LDG.E R16, desc[UR4][R16.64] ;  /* 0x0000000410107981 */ /* 0x000eac000c1e1900 */
[----:B------:R-:W1:Y:S08]  /*0130*/  LDC.64 R8, c[0x0][0x388] ;  /* 0x0000e200ff087b82 */ /* 0x000e700000000a00 */
[----:B------:R-:W3:Y:S08]  /*0140*/  LDC.64 R4, c[0x0][0x3d0] ;  /* 0x0000f400ff047b82 */ /* 0x000ef00000000a00 */
[----:B------:R-:W5:Y:S01]  /*0150*/  LDC.64 R2, c[0x0][0x390] ;  /* 0x0000e400ff027b82 */ /* 0x000f620000000a00 */
[----:B------:R-:W-:-:S02]  /*0160*/  IMAD R12, R0, R29, R29 ;  /* 0x0000001d000c7224 */ /* 0x000fc400078e021d */
[----:B----4-:R-:W-:Y:S01]  /*0170*/  IMAD R15, R23, R22, R15 ;  /* 0x00000016170f7224 */ /* 0x010fe200078e020f */
[----:B------:R-:W4:Y:S01]  /*0180*/  LDG.E R0, desc[UR4][R24.64] ;  /* 0x0000000418007981 */ /* 0x000f22000c1e1900 */
[----:B0-----:R-:W-:Y:S01]  /*0190*/  IMAD.WIDE.U32 R10, R13, 0x4, R10 ;  /* 0x000000040d0a7825 */ /* 0x001fe200078e000a */
[----:B------:R-:W-:-:S03]  /*01a0*/  IADD3 R23, PT, PT, R12, R21, RZ ;  /* 0x000000150c177210 */ /* 0x000fc60007ffe0ff */
[----:B------:R-:W-:Y:S02]  /*01b0*/  IMAD R15, R15, R14, R13 ;  /* 0x0000000e0f0f7224 */ /* 0x000fe400078e020d */
[----:B------:R-:W4:Y:S02]  /*01c0*/  LDG.E R10, desc[UR4][R10.64] ;  /* 0x000000040a0a7981 */ /* 0x000f24000c1e1900 */
[----:B-1----:R-:W-:Y:S02]  /*01d0*/  IMAD.WIDE R14, R15, 0x4, R8 ;  /* 0x000000040f0e7825 */ /* 0x002fe400078e0208 */
[----:B------:R-:W0:Y:S02]  /*01e0*/  LDC.64 R8, c[0x0][0x398] ;  /* 0x0000e600ff087b82 */ /* 0x000e240000000a00 */
[----:B---3--:R-:W-:Y:S02]  /*01f0*/  IMAD.WIDE R22, R23, 0x4, R4 ;  /* 0x0000000417167825 */ /* 0x008fe400078e0204 */
[----:B------:R-:W3:Y:S04]  /*0200*/  LDG.E R14, desc[UR4][R14.64] ;  /* 0x000000040e0e7981 */ /* 0x000ee8000c1e1900 */
[----:B------:R-:W3:Y:S01]  /*0210*/  LDG.E R23, desc[UR4][R22.64] ;  /* 0x0000000416177981 */ /* 0x000ee2000c1e1900 */
[----:B-----5:R-:W-:Y:S01]  /*0220*/  IMAD.WIDE.U32 R28, R13, 0x4, R2 ;  /* 0x000000040d1c7825 */ /* 0x020fe200078e0002 */
[----:B------:R-:W1:Y:S05]  /*0230*/  LDC.64 R4, c[0x0][0x380] ;  /* 0x0000e000ff047b82 */ /* 0x000e6a0000000a00 */
[----:B------:R-:W5:Y:S01]  /*0240*/  LDG.E R29, desc[UR4][R28.64] ;  /* 0x000000041c1d7981 */ /* 0x000f62000c1e1900 */
[----:B------:R-:W-:Y:S01]  /*0250*/  IMAD R2, R7, UR6, RZ ;  /* 0x0000000607027c24 */ /* 0x000fe2000f8e02ff */
[----:B--2---:R-:W-:-:S02]  /*0260*/  IADD3 R27, PT, PT, R27, -R6, R16 ;  /* 0x800000061b1b7210 */ /* 0x004fc40007ffe010 */
[----:B------:R-:W2:Y:S03]  /*0270*/  LDC.64 R16, c[0x0][0x3a8] ;  /* 0x0000ea00ff107b82 */ /* 0x000ea60000000a00 */
[----:B------:R-:W-:Y:S01]  /*0280*/  IMAD R27, R27, R2, RZ ;  /* 0x000000021b1b7224 */ /* 0x000fe200078e02ff */
[----:B----4-:R-:W-:-:S05]  /*0290*/  IADD3 R0, PT, PT, R19, -R6, R0 ;  /* 0x8000000613007210 */ /* 0x010fca0007ffe000 */
[----:B------:R-:W-:Y:S01]  /*02a0*/  IMAD R27, R0, R7, R27 ;  /* 0x00000007001b7224 */ /* 0x000fe200078e021b */
[----:B------:R-:W-:-:S04]  /*02b0*/  IADD3 R10, PT, PT, R21, -R6, R10 ;  /* 0x80000006150a7210 */ /* 0x000fc80007ffe00a */
[----:B------:R-:W-:Y:S01]  /*02c0*/  IADD3 R27, PT, PT, R10, R27, RZ ;  /* 0x0000001b0a1b7210 */ /* 0x000fe20007ffe0ff */
[----:B0-----:R-:W-:-:S04]  /*02d0*/  IMAD.WIDE.U32 R10, R13, 0x4, R8 ;  /* 0x000000040d0a7825 */ /* 0x001fc800078e0008 */
[----:B---3--:R-:W-:Y:S01]  /*02e0*/  FMUL R0, R14, R23 ;  /* 0x000000170e007220 */ /* 0x008fe20000400000 */
[----:B-1----:R-:W-:Y:S01]  /*02f0*/  IMAD.WIDE R4, R27, 0x4, R4 ;  /* 0x000000041b047825 */ /* 0x002fe200078e0204 */
[----:B------:R-:W0:Y:S03]  /*0300*/  LDC.64 R14, c[0x0][0x3a0] ;  /* 0x0000e800ff0e7b82 */ /* 0x000e260000000a00 */
[----:B-----5:R-:W-:-:S05]  /*0310*/  FMUL R29, R0, R29 ;  /* 0x0000001d001d7220 */ /* 0x020fca0000400000 */
[----:B------:R-:W-:Y:S04]  /*0320*/  REDG.E.ADD.F32.FTZ.RN.STRONG.GPU desc[UR4][R4.64], R29 ;  /* 0x0000001d040079a6 */ /* 0x000fe8000c12f304 */
[----:B------:R-:W3:Y:S01]  /*0330*/  LDG.E R11, desc[UR4][R10.64] ;  /* 0x000000040a0b7981 */ /* 0x000ee2000c1e1900 */
[----:B------:R-:W-:-:S04]  /*0340*/  IMAD.WIDE R8, R7, 0x4, R4 ;  /* 0x0000000407087825 */ /* 0x000fc800078e0204 */
[----:B0-----:R-:W-:-:S04]  /*0350*/  IMAD.WIDE.U32 R14, R13, 0x4, R14 ;  /* 0x000000040d0e7825 */ /* 0x001fc800078e000e */
[C---:B---3--:R-:W-:Y:S01]  /*0360*/  FMUL R3, R0.reuse, R11 ;  /* 0x0000000b00037220 */ /* 0x048fe20000400000 */
[C---:B--2---:R-:W-:Y:S01]  /*0370*/  IMAD.WIDE.U32 R16, R13.reuse, 0x4, R16 ;  /* 0x000000040d107825 */ /* 0x044fe200078e0010 */
[----:B------:R-:W0:Y:S03]  /*0380*/  LDC.64 R10, c[0x0][0x3b0] ;  /* 0x0000ec00ff0a7b82 */ /* 0x000e260000000a00 */
[----:B------:R1:W-:Y:S04]  /*0390*/  REDG.E.ADD.F32.FTZ.RN.STRONG.GPU desc[UR4][R8.64], R3 ;  /* 0x00000003080079a6 */ /* 0x0003e8000c12f304 */
[----:B------:R-:W2:Y:S02]  /*03a0*/  LDG.E R15, desc[UR4][R14.64] ;  /* 0x000000040e0f7981 */ /* 0x000ea4000c1e1900 */
[C---:B--2---:R-:W-:Y:S01]  /*03b0*/  FMUL R19, R0.reuse, R15 ;  /* 0x0000000f00137220 */ /* 0x044fe20000400000 */
[C---:B0-----:R-:W-:Y:S01]  /*03c0*/  IMAD.WIDE.U32 R10, R13.reuse, 0x4, R10 ;  /* 0x000000040d0a7825 */ /* 0x041fe200078e000a */
[----:B------:R-:W0:Y:S03]  /*03d0*/  LDC.64 R14, c[0x0][0x3b8] ;  /* 0x0000ee00ff0e7b82 */ /* 0x000e260000000a00 */
[----:B------:R2:W-:Y:S04]  /*03e0*/  REDG.E.ADD.F32.FTZ.RN.STRONG.GPU desc[UR4][R4.64+0x4], R19 ;  /* 0x00000413040079a6 */ /* 0x0005e8000c12f304 */
[----:B------:R-:W3:Y:S02]  /*03f0*/  LDG.E R17, desc[UR4][R16.64] ;  /* 0x0000000410117981 */ /* 0x000ee4000c1e1900 */
[----:B---3--:R-:W-:Y:S01]  /*0400*/  FMUL R21, R0, R17 ;  /* 0x0000001100157220 */ /* 0x008fe20000400000 */
[----:B-1----:R-:W-:Y:S01]  /*0410*/  IMAD.WIDE R2, R2, 0x4, R4 ;  /* 0x0000000402027825 */ /* 0x002fe200078e0204 */
[----:B------:R-:W1:Y:S03]  /*0420*/  LDC.64 R16, c[0x0][0x3c0] ;  /* 0x0000f000ff107b82 */ /* 0x000e660000000a00 */
[----:B------:R3:W-:Y:S04]  /*0430*/  REDG.E.ADD.F32.FTZ.RN.STRONG.GPU desc[UR4][R8.64+0x4], R21 ;  /* 0x00000415080079a6 */ /* 0x0007e8000c12f304 */
[----:B------:R-:W4:Y:S01]  /*0440*/  LDG.E R11, desc[UR4][R10.64] ;  /* 0x000000040a0b7981 */ /* 0x000f22000c1e1900 */
[----:B0-----:R-:W-:-:S04]  /*0450*/  IMAD.WIDE.U32 R14, R13, 0x4, R14 ;  /* 0x000000040d0e7825 */ /* 0x001fc800078e000e */
[----:B--2---:R-:W-:Y:S01]  /*0460*/  IMAD.WIDE R4, R7, 0x4, R2 ;  /* 0x0000000407047825 */ /* 0x004fe200078e0202 */
[----:B---3--:R-:W0:Y:S03]  /*0470*/  LDC.64 R8, c[0x0][0x3c8] ;  /* 0x0000f200ff087b82 */ /* 0x008e260000000a00 */
[----:B----4-:R-:W-:-:S05]  /*0480*/  FMUL R23, R0, R11 ;  /* 0x0000000b00177220 */ /* 0x010fca0000400000 */
[----:B------:R-:W-:Y:S04]  /*0490*/  REDG.E.ADD.F32.FTZ.RN.STRONG.GPU desc[UR4][R2.64], R23 ;  /* 0x00000017020079a6 */ /* 0x000fe8000c12f304 */
[----:B------:R-:W2:Y:S01]  /*04a0*/  LDG.E R15, desc[UR4][R14.64] ;  /* 0x000000040e0f7981 */ /* 0x000ea2000c1e1900 */
[----:B-1----:R-:W-:-:S04]  /*04b0*/  IMAD.WIDE.U32 R6, R13, 0x4, R16 ;  /* 0x000000040d067825 */ /* 0x002fc800078e0010 */
[----:B--2---:R-:W-:-:S05]  /*04c0*/  FMUL R19, R0, R15 ;  /* 0x0000000f00137220 */ /* 0x004fca0000400000 */
[----:B------:R-:W-:Y:S04]  /*04d0*/  REDG.E.ADD.F32.FTZ.RN.STRONG.GPU desc[UR4][R4.64], R19 ;  /* 0x00000013040079a6 */ /* 0x000fe8000c12f304 */
[----:B------:R-:W2:Y:S01]  /*04e0*/  LDG.E R7, desc[UR4][R6.64] ;  /* 0x0000000406077981 */ /* 0x000ea2000c1e1900 */
[----:B0-----:R-:W-:-:S04]  /*04f0*/  IMAD.WIDE.U32 R8, R13, 0x4, R8 ;  /* 0x000000040d087825 */ /* 0x001fc800078e0008 */
[----:B--2---:R-:W-:-:S05]  /*0500*/  FMUL R11, R0, R7 ;  /* 0x00000007000b7220 */ /* 0x004fca0000400000 */
[----:B------:R-:W-:Y:S04]  /*0510*/  REDG.E.ADD.F32.FTZ.RN.STRONG.GPU desc[UR4][R2.64+0x4], R11 ;  /* 0x0000040b020079a6 */ /* 0x000fe8000c12f304 */
[----:B------:R-:W2:Y:S02]  /*0520*/  LDG.E R9, desc[UR4][R8.64] ;  /* 0x0000000408097981 */ /* 0x000ea4000c1e1900 */
[----:B--2---:R-:W-:-:S05]  /*0530*/  FMUL R13, R0, R9 ;  /* 0x00000009000d7220 */ /* 0x004fca0000400000 */
[----:B------:R-:W-:Y:S01]  /*0540*/  REDG.E.ADD.F32.FTZ.RN.STRONG.GPU desc[UR4][R4.64+0x4], R13 ;  /* 0x0000040d040079a6 */ /* 0x000fe2000c12f304 */
[----:B------:R-:W-:Y:S05]  /*0550*/  EXIT ;  /* 0x000000000000794d */ /* 0x000fea0003800000 */
.L_x_207:
        /* <DEDUP_REMOVED lines=10> */
.L_x_237:


//--------------------- .text._Z15lint2d_bell_gpuPfS_S_S_S_S_S_PiS0_iiiiii --------------------------
	.section	.text._Z15lint2d_bell_gpuPfS_S_S_S_S_S_PiS0_iiiiii,"ax",@progbits
	.align	128
        .global         _Z15lint2d_bell_gpuPfS_S_S_S_S_S_PiS0_iiiiii
        .type           _Z15lint2d_bell_gpuPfS_S_S_S_S_S_PiS0_iiiiii,@function
        .size           _Z15lint2d_bell_gpuPfS_S_S_S_S_S_PiS0_iiiiii,(.L_x_238 - _Z15lint2d_bell_gpuPfS_S_S_S_S_S_PiS0_iiiiii)
        .other          _Z15lint2d_bell_gpuPfS_S_S_S_S_S_PiS0_iiiiii,@"STO_CUDA_ENTRY STV_DEFAULT"
_Z15lint2d_bell_gpuPfS_S_S_S_S_S_PiS0_iiiiii:
.text._Z15lint2d_bell_gpuPfS_S_S_S_S_S_PiS0_iiiiii:
[----:B------:R-:W-:Y:S01]  /*0000*/  LDC R1, c[0x0][0x37c] ;  /* 0x0000df00ff017b82 */ /* 0x000fe20000000800 */
[----:B------:R-:W0:Y:S07]  /*0010*/  S2R R7, SR_TID.Y ;  /* 0x0000000000077919 */ /* 0x000e2e0000002200 */
[----:B------:R-:W0:Y:S01]  /*0020*/  LDC.64 R2, c[0x0][0x3d8] ;  /* 0x0000f600ff027b82 */ /* 0x000e220000000a00 */
[----:B------:R-:W1:Y:S01]  /*0030*/  LDCU.64 UR4, c[0x0][0x358] ;  /* 0x00006b00ff0477ac */ /* 0x000e620008000a00 */
[----:B------:R-:W2:Y:S01]  /*0040*/  S2R R5, SR_CTAID.X ;  /* 0x0000000000057919 */ /* 0x000ea20000002500 */
[----:B------:R-:W3:Y:S05]  /*0050*/  S2R R9, SR_TID.X ;  /* 0x0000000000097919 */ /* 0x000eea0000002100 */
[----:B------:R-:W4:Y:S08]  /*0060*/  LDC.64 R20, c[0x0][0x3c8] ;  /* 0x0000f200ff147b82 */ /* 0x000f300000000a00 */
[----:B------:R-:W4:Y:S08]  /*0070*/  LDC.64 R22, c[0x0][0x3d0] ;  /* 0x0000f400ff167b82 */ /* 0x000f300000000a00 */
[----:B------:R-:W5:Y:S01]  /*0080*/  LDC.64 R18, c[0x0][0x3c0] ;  /* 0x0000f000ff127b82 */ /* 0x000f620000000a00 */
[----:B0-----:R-:W-:-:S07]  /*0090*/  IMAD R4, R7, R2, RZ ;  /* 0x0000000207047224 */ /* 0x001fce00078e02ff */
[----:B------:R-:W0:Y:S01]  /*00a0*/  LDC.64 R16, c[0x0][0x3b8] ;  /* 0x0000ee00ff107b82 */ /* 0x000e220000000a00 */
[----:B------:R-:W-:-:S07]  /*00b0*/  LEA R4, R4, R7, 0x1 ;  /* 0x0000000704047211 */ /* 0x000fce00078e08ff */
[----:B------:R-:W3:Y:S01]  /*00c0*/  LDC.64 R14, c[0x0][0x388] ;  /* 0x0000e200ff0e7b82 */ /* 0x000ee20000000a00 */
[----:B----4-:R-:W-:-:S04]  /*00d0*/  IMAD R0, R21, R20, R23 ;  /* 0x0000001415007224 */ /* 0x010fc800078e0217 */
[----:B--2---:R-:W-:-:S03]  /*00e0*/  IMAD R23, R0, R22, R5 ;  /* 0x0000001600177224 */ /* 0x004fc600078e0205 */
[----:B------:R-:W2:Y:S01]  /*00f0*/  LDC.64 R12, c[0x0][0x3b0] ;  /* 0x0000ec00ff0c7b82 */ /* 0x000ea20000000a00 */
[----:B-----5:R-:W-:-:S06]  /*0100*/  IMAD.WIDE.U32 R18, R5, 0x4, R18 ;  /* 0x0000000405127825 */ /* 0x020fcc00078e0012 */
[----:B-1----:R-:W4:Y:S01]  /*0110*/  LDG.E R18, desc[UR4][R18.64] ;  /* 0x0000000412127981 */ /* 0x002f22000c1e1900 */
[----:B------:R-:W1:Y:S01]  /*0120*/  LDC.64 R10, c[0x0][0x390] ;  /* 0x0000e400ff0a7b82 */ /* 0x000e620000000a00 */
[----:B0-----:R-:W-:Y:S01]  /*0130*/  IMAD.WIDE.U32 R20, R5, 0x4, R16 ;  /* 0x0000000405147825 */ /* 0x001fe200078e0010 */
[----:B---3--:R-:W-:-:S05]  /*0140*/  IADD3 R17, PT, PT, R4, R9, RZ ;  /* 0x0000000904117210 */ /* 0x008fca0007ffe0ff */
[----:B------:R-:W3:Y:S01]  /*0150*/  LDG.E R20, desc[UR4][R20.64] ;  /* 0x0000000414147981 */ /* 0x000ee2000c1e1900 */
[----:B------:R-:W-:-:S06]  /*0160*/  IMAD.WIDE R14, R23, 0x4, R14 ;  /* 0x00000004170e7825 */ /* 0x000fcc00078e020e */
[----:B------:R-:W5:Y:S01]  /*0170*/  LDG.E R14, desc[UR4][R14.64] ;  /* 0x000000040e0e7981 */ /* 0x000f62000c1e1900 */
[----:B--2---:R-:W-:Y:S02]  /*0180*/  IMAD.WIDE R16, R17, 0x4, R12 ;  /* 0x0000000411107825 */ /* 0x004fe400078e020c */
[----:B------:R-:W0:Y:S04]  /*0190*/  LDC.64 R12, c[0x0][0x380] ;  /* 0x0000e000ff0c7b82 */ /* 0x000e280000000a00 */
[----:B------:R-:W5:Y:S01]  /*01a0*/  LDG.E R17, desc[UR4][R16.64] ;  /* 0x0000000410117981 */ /* 0x000f62000c1e1900 */
[----:B-1----:R-:W-:-:S03]  /*01b0*/  IMAD.WIDE.U32 R22, R5, 0x4, R10 ;  /* 0x0000000405167825 */ /* 0x002fc600078e000a */
[----:B------:R-:W1:Y:S03]  /*01c0*/  LDC.64 R10, c[0x0][0x398] ;  /* 0x0000e600ff0a7b82 */ /* 0x000e660000000a00 */
[----:B------:R-:W2:Y:S01]  /*01d0*/  LDG.E R23, desc[UR4][R22.64] ;  /* 0x0000000416177981 */ /* 0x000ea2000c1e1900 */
[----:B-1----:R-:W-:Y:S01]  /*01e0*/  IMAD.WIDE.U32 R10, R5, 0x4, R10 ;  /* 0x00000004050a7825 */ /* 0x002fe200078e000a */
[-C--:B----4-:R-:W-:Y:S02]  /*01f0*/  IADD3 R0, PT, PT, R7, -R2.reuse, R18 ;  /* 0x8000000207007210 */ /* 0x090fe40007ffe012 */
[----:B---3--:R-:W-:Y:S02]  /*0200*/  IADD3 R2, PT, PT, R9, -R2, R20 ;  /* 0x8000000209027210 */ /* 0x008fe40007ffe014 */
[----:B------:R-:W1:Y:S03]  /*0210*/  LDC.64 R8, c[0x0][0x3a8] ;  /* 0x0000ea00ff087b82 */ /* 0x000e660000000a00 */
[----:B------:R-:W-:-:S04]  /*0220*/  IMAD R7, R0, R3, R2 ;  /* 0x0000000300077224 */ /* 0x000fc800078e0202 */
[----:B0-----:R-:W-:Y:S02]  /*0230*/  IMAD.WIDE R12, R7, 0x4, R12 ;  /* 0x00000004070c7825 */ /* 0x001fe400078e020c */
[----:B------:R-:W0:Y:S02]  /*0240*/  LDC.64 R6, c[0x0][0x3a0] ;  /* 0x0000e800ff067b82 */ /* 0x000e240000000a00 */
[----:B-----5:R-:W-:-:S04]  /*0250*/  FMUL R0, R14, R17 ;  /* 0x000000110e007220 */ /* 0x020fc80000400000 */
[----:B--2---:R-:W-:-:S05]  /*0260*/  FMUL R15, R0, R23 ;  /* 0x00000017000f7220 */ /* 0x004fca0000400000 */
[----:B------:R-:W-:Y:S04]  /*0270*/  REDG.E.ADD.F32.FTZ.RN.STRONG.GPU desc[UR4][R12.64], R15 ;  /* 0x0000000f0c0079a6 */ /* 0x000fe8000c12f304 */
[----:B------:R-:W2:Y:S01]  /*0280*/  LDG.E R11, desc[UR4][R10.64] ;  /* 0x000000040a0b7981 */ /* 0x000ea2000c1e1900 */
[----:B------:R-:W-:-:S04]  /*0290*/  IMAD.WIDE R2, R3, 0x4, R12 ;  /* 0x0000000403027825 */ /* 0x000fc800078e020c */
[----:B0-----:R-:W-:-:S04]  /*02a0*/  IMAD.WIDE.U32 R6, R5, 0x4, R6 ;  /* 0x0000000405067825 */ /* 0x001fc800078e0006 */
[----:B--2---:R-:W-:-:S05]  /*02b0*/  FMUL R17, R0, R11 ;  /* 0x0000000b00117220 */ /* 0x004fca0000400000 */
[----:B------:R-:W-:Y:S04]  /*02c0*/  REDG.E.ADD.F32.FTZ.RN.STRONG.GPU desc[UR4][R2.64], R17 ;  /* 0x00000011020079a6 */ /* 0x000fe8000c12f304 */
[----:B------:R-:W2:Y:S01]  /*02d0*/  LDG.E R7, desc[UR4][R6.64] ;  /* 0x0000000406077981 */ /* 0x000ea2000c1e1900 */
[----:B-1----:R-:W-:-:S04]  /*02e0*/  IMAD.WIDE.U32 R4, R5, 0x4, R8 ;  /* 0x0000000405047825 */ /* 0x002fc800078e0008 */
[----:B--2---:R-:W-:-:S05]  /*02f0*/  FMUL R19, R0, R7 ;  /* 0x0000000700137220 */ /* 0x004fca0000400000 */
[----:B------:R-:W-:Y:S04]  /*0300*/  REDG.E.ADD.F32.FTZ.RN.STRONG.GPU desc[UR4][R12.64+0x4], R19 ;  /* 0x000004130c0079a6 */ /* 0x000fe8000c12f304 */
[----:B------:R-:W2:Y:S02]  /*0310*/  LDG.E R5, desc[UR4][R4.64] ;  /* 0x0000000404057981 */ /* 0x000ea4000c1e1900 */
[----:B--2---:R-:W-:-:S05]  /*0320*/  FMUL R9, R0, R5 ;  /* 0x0000000500097220 */ /* 0x004fca0000400000 */
[----:B------:R-:W-:Y:S01]  /*0330*/  REDG.E.ADD.F32.FTZ.RN.STRONG.GPU desc[UR4][R2.64+0x4], R9 ;  /* 0x00000409020079a6 */ /* 0x000fe2000c12f304 */
[----:B------:R-:W-:Y:S05]  /*0340*/  EXIT ;  /* 0x000000000000794d */ /* 0x000fea0003800000 */
.L_x_208:
        /* <DEDUP_REMOVED lines=11> */
.L_x_238:


//--------------------- .nv.global.init           --------------------------
	.section	.nv.global.init,"aw",@progbits
	.align	4
.nv.global.init:
	.type		__cudart_i2opi_f,@object
	.size		__cudart_i2opi_f,(.L_0 - __cudart_i2opi_f)
__cudart_i2opi_f:
        /*0000*/ 	.byte	0x41, 0x90, 0x43, 0x3c, 0x99, 0x95, 0x62, 0xdb, 0xc0, 0xdd, 0x34, 0xf5, 0xd1, 0x57, 0x27, 0xfc
        /*0010*/ 	.byte	0x29, 0x15, 0x44, 0x4e, 0x6e, 0x83, 0xf9, 0xa2
.L_0:


//--------------------- .nv.shared.reserved.0     --------------------------
	.section	.nv.shared.reserved.0,"aw",@nobits
	.weak		__nv_reservedSMEM_offset_0_alias
	.size		__nv_reservedSMEM_offset_0_alias, 0, 64
	.other		__nv_reservedSMEM_offset_0_alias,@"STO_CUDA_RESERVED_SHARED STV_DEFAULT"
__nv_reservedSMEM_offset_0_alias:
	.zero		0
	.zero		64


//--------------------- .nv.constant0._Z18spongeKernelOLD_3DPfiiii --------------------------
	.section	.nv.constant0._Z18spongeKernelOLD_3DPfiiii,"a",@progbits
	.sectionflags	@""
	.align	4
.nv.constant0._Z18spongeKernelOLD_3DPfiiii:
	.zero		920


//--------------------- .nv.constant0._Z15spongeKernel_3DPfiiii --------------------------
	.section	.nv.constant0._Z15spongeKernel_3DPfiiii,"a",@progbits
	.sectionflags	@""
	.align	4
.nv.constant0._Z15spongeKernel_3DPfiiii:
	.zero		920


//--------------------- .nv.constant0._Z15spongeKernel_2DPfiii --------------------------
	.section	.nv.constant0._Z15spongeKernel_2DPfiii,"a",@progbits
	.sectionflags	@""
	.align	4
.nv.constant0._Z15spongeKernel_2DPfiii:
	.zero		916


//--------------------- .nv.constant0._Z11onewayBC_3DPfS_S_S_S_S_S_S_iii --------------------------
	.section	.nv.constant0._Z11onewayBC_3DPfS_S_S_S_S_S_S_iii,"a",@progbits
	.sectionflags	@""
	.align	4
.nv.constant0._Z11onewayBC_3DPfS_S_S_S_S_S_S_iii:
	.zero		972


//--------------------- .nv.constant0._Z11onewayBC_2DPfS_S_S_S_S_ii --------------------------
	.section	.nv.constant0._Z11onewayBC_2DPfS_S_S_S_S_ii,"a",@progbits
	.sectionflags	@""
	.align	4
.nv.constant0._Z11onewayBC_2DPfS_S_S_S_S_ii:
	.zero		952


//--------------------- .nv.constant0._Z11freeSurf_3DPfiiii --------------------------
	.section	.nv.constant0._Z11freeSurf_3DPfiiii,"a",@progbits
	.sectionflags	@""
	.align	4
.nv.constant0._Z11freeSurf_3DPfiiii:
	.zero		920


//--------------------- .nv.constant0._Z11freeSurf_2DPfiii --------------------------
	.section	.nv.constant0._Z11freeSurf_2DPfiii,"a",@progbits
	.sectionflags	@""
	.align	4
.nv.constant0._Z11freeSurf_2DPfiii:
	.zero		916


//--------------------- .nv.constant0._Z10extract_3DPfiiiiiS_PiS0_S0_S_S_S_S_S_S_S_S_ --------------------------
	.section	.nv.constant0._Z10extract_3DPfiiiiiS_PiS0_S0_S_S_S_S_S_S_S_S_,"a",@progbits
	.sectionflags	@""
	.align	4
.nv.constant0._Z10extract_3DPfiiiiiS_PiS0_S0_S_S_S_S_S_S_S_S_:
	.zero		1024


//--------------------- .nv.constant0._Z10extract_2DPfiiiiS_PiS0_S_S_S_S_ --------------------------
	.section	.nv.constant0._Z10extract_2DPfiiiiS_PiS0_S_S_S_S_,"a",@progbits
	.sectionflags	@""
	.align	4
.nv.constant0._Z10extract_2DPfiiiiS_PiS0_S_S_S_S_:
	.zero		976


//--------------------- .nv.constant0._Z20wavefield_extract_3DPPPfS_iii --------------------------
	.section	.nv.constant0._Z20wavefield_extract_3DPPPfS_iii,"a",@progbits
	.sectionflags	@""
	.align	4
.nv.constant0._Z20wavefield_extract_3DPPPfS_iii:
	.zero		924


//--------------------- .nv.constant0._Z8shift_3DPfS_S_iii --------------------------
	.section	.nv.constant0._Z8shift_3DPfS_S_iii,"a",@progbits
	.sectionflags	@""
	.align	4
.nv.constant0._Z8shift_3DPfS_S_iii:
	.zero		932


//--------------------- .nv.constant0._Z8shift_2DPfS_S_ii --------------------------
	.section	.nv.constant0._Z8shift_2DPfS_S_ii,"a",@progbits
	.sectionflags	@""
	.align	4
.nv.constant0._Z8shift_2DPfS_S_ii:
	.zero		928


//--------------------- .nv.constant0._Z8solve_3DPfS_S_S_fffffffiii --------------------------
	.section	.nv.constant0._Z8solve_3DPfS_S_S_fffffffiii,"a",@progbits
	.sectionflags	@""
	.align	4
.nv.constant0._Z8solve_3DPfS_S_S_fffffffiii:
	.zero		968


//--------------------- .nv.constant0._Z8solve_2DPfS_S_S_fffffii --------------------------
	.section	.nv.constant0._Z8solve_2DPfS_S_S_fffffii,"a",@progbits
	.sectionflags	@""
	.align	4
.nv.constant0._Z8solve_2DPfS_S_S_fffffii:
	.zero		956


//--------------------- .nv.constant0._Z21inject_sources_3D_adjPfS_S_S_S_S_S_S_S_S_PiS0_S0_iiiii --------------------------
	.section	.nv.constant0._Z21inject_sources_3D_adjPfS_S_S_S_S_S_S_S_S_PiS0_S0_iiiii,"a",@progbits
	.sectionflags	@""
	.align	4
.nv.constant0._Z21inject_sources_3D_adjPfS_S_S_S_S_S_S_S_S_PiS0_S0_iiiii:
	.zero		1020


//--------------------- .nv.constant0._Z17inject_sources_3DPfS_S_S_S_S_S_S_S_S_PiS0_S0_iiiii --------------------------
	.section	.nv.constant0._Z17inject_sources_3DPfS_S_S_S_S_S_S_S_S_PiS0_S0_iiiii,"a",@progbits
	.sectionflags	@""
	.align	4
.nv.constant0._Z17inject_sources_3DPfS_S_S_S_S_S_S_S_S_PiS0_S0_iiiii:
	.zero		1020


//--------------------- .nv.constant0._Z17inject_sources_2DPfS_S_S_S_S_PiS0_iiii --------------------------
	.section	.nv.constant0._Z17inject_sources_2DPfS_S_S_S_S_PiS0_iiii,"a",@progbits
	.sectionflags	@""
	.align	4
.nv.constant0._Z17inject_sources_2DPfS_S_S_S_S_PiS0_iiii:
	.zero		976


//--------------------- .nv.constant0._Z23inject_single_source_3DPfS_S_S_S_S_S_S_S_S_PiS0_S0_iiii --------------------------
	.section	.nv.constant0._Z23inject_single_source_3DPfS_S_S_S_S_S_S_S_S_PiS0_S0_iiii,"a",@progbits
	.sectionflags	@""
	.align	4
.nv.constant0._Z23inject_single_source_3DPfS_S_S_S_S_S_S_S_S_PiS0_S0_iiii:
	.zero		1016


//--------------------- .nv.constant0._Z15lint3D_bell_gpuPfS_S_S_S_S_S_S_S_S_S_PiS0_S0_iiiiiii --------------------------
	.section	.nv.constant0._Z15lint3D_bell_gpuPfS_S_S_S_S_S_S_S_S_S_PiS0_S0_iiiiiii,"a",@progbits
	.sectionflags	@""
	.align	4
.nv.constant0._Z15lint3D_bell_gpuPfS_S_S_S_S_S_S_S_S_S_PiS0_S0_iiiiiii:
	.zero		1036


//--------------------- .nv.constant0._Z15lint2d_bell_gpuPfS_S_S_S_S_S_PiS0_iiiiii --------------------------
	.section	.nv.constant0._Z15lint2d_bell_gpuPfS_S_S_S_S_S_PiS0_iiiiii,"a",@progbits
	.sectionflags	@""
	.align	4
.nv.constant0._Z15lint2d_bell_gpuPfS_S_S_S_S_S_PiS0_iiiiii:
	.zero		992


//--------------------- SYMBOLS --------------------------

	.type		.nv.reservedSmem.offset0,@object
	.size		.nv.reservedSmem.offset0,0x4
